//
// Generated by NVIDIA NVVM Compiler
//
// Compiler Build ID: CL-36424714
// Cuda compilation tools, release 13.0, V13.0.88
// Based on NVVM 20.0.0
//

.version 9.0
.target sm_100
.address_size 64

	// .globl	_Z11warp_reducePfS_i
// _ZZ13warp_reduce_2PfS_iE4smem has been demoted
// _ZZ16scan_multikernelILi1024EEvPfS0_iS0_E4smem has been demoted
// _ZZ8scan_addILi1024EEvPfS0_iS0_E6presum has been demoted
// _ZZN3cub18CUB_300001_SM_10006detail4scan16DeviceScanKernelINS2_10policy_hubIfffjN4cuda3std3__44plusIvEEE10Policy1000EN6thrust24THRUST_300001_SM_1000_NS6detail15normal_iteratorINSD_10device_ptrIfEEEESI_NS0_13ScanTileStateIfLb1EEES9_NS0_8NullTypeEjfLb0ESL_EEvT0_T1_T2_iT3_T4_T5_E12temp_storage has been demoted
// _ZZN3cub18CUB_300001_SM_10006detail4scan16DeviceScanKernelINS2_10policy_hubIfffmN4cuda3std3__44plusIvEEE10Policy1000EN6thrust24THRUST_300001_SM_1000_NS6detail15normal_iteratorINSD_10device_ptrIfEEEESI_NS0_13ScanTileStateIfLb1EEES9_NS0_8NullTypeEmfLb0ESL_EEvT0_T1_T2_iT3_T4_T5_E12temp_storage has been demoted
.global .align 1 .b8 _ZN34_INTERNAL_a665b3ab_4_k_cu_6f467f814cuda3std3__45__cpo5beginE[1];
.global .align 1 .b8 _ZN34_INTERNAL_a665b3ab_4_k_cu_6f467f814cuda3std3__45__cpo3endE[1];
.global .align 1 .b8 _ZN34_INTERNAL_a665b3ab_4_k_cu_6f467f814cuda3std3__45__cpo6cbeginE[1];
.global .align 1 .b8 _ZN34_INTERNAL_a665b3ab_4_k_cu_6f467f814cuda3std3__45__cpo4cendE[1];
.global .align 1 .b8 _ZN34_INTERNAL_a665b3ab_4_k_cu_6f467f814cuda3std3__45__cpo6rbeginE[1];
.global .align 1 .b8 _ZN34_INTERNAL_a665b3ab_4_k_cu_6f467f814cuda3std3__45__cpo4rendE[1];
.global .align 1 .b8 _ZN34_INTERNAL_a665b3ab_4_k_cu_6f467f814cuda3std3__45__cpo7crbeginE[1];
.global .align 1 .b8 _ZN34_INTERNAL_a665b3ab_4_k_cu_6f467f814cuda3std3__45__cpo5crendE[1];
.global .align 1 .b8 _ZN34_INTERNAL_a665b3ab_4_k_cu_6f467f814cuda3std3__436_GLOBAL__N__a665b3ab_4_k_cu_6f467f816ignoreE[1];
.global .align 1 .b8 _ZN34_INTERNAL_a665b3ab_4_k_cu_6f467f814cuda3std3__419piecewise_constructE[1];
.global .align 1 .b8 _ZN34_INTERNAL_a665b3ab_4_k_cu_6f467f814cuda3std3__48in_placeE[1];
.global .align 1 .b8 _ZN34_INTERNAL_a665b3ab_4_k_cu_6f467f814cuda3std3__420unreachable_sentinelE[1];
.global .align 1 .b8 _ZN34_INTERNAL_a665b3ab_4_k_cu_6f467f814cuda3std3__47nulloptE[1];
.global .align 1 .b8 _ZN34_INTERNAL_a665b3ab_4_k_cu_6f467f814cuda3std3__48unexpectE[1];
.global .align 1 .b8 _ZN34_INTERNAL_a665b3ab_4_k_cu_6f467f814cuda3std6ranges3__45__cpo4swapE[1];
.global .align 1 .b8 _ZN34_INTERNAL_a665b3ab_4_k_cu_6f467f814cuda3std6ranges3__45__cpo9iter_moveE[1];
.global .align 1 .b8 _ZN34_INTERNAL_a665b3ab_4_k_cu_6f467f814cuda3std6ranges3__45__cpo5beginE[1];
.global .align 1 .b8 _ZN34_INTERNAL_a665b3ab_4_k_cu_6f467f814cuda3std6ranges3__45__cpo3endE[1];
.global .align 1 .b8 _ZN34_INTERNAL_a665b3ab_4_k_cu_6f467f814cuda3std6ranges3__45__cpo6cbeginE[1];
.global .align 1 .b8 _ZN34_INTERNAL_a665b3ab_4_k_cu_6f467f814cuda3std6ranges3__45__cpo4cendE[1];
.global .align 1 .b8 _ZN34_INTERNAL_a665b3ab_4_k_cu_6f467f814cuda3std6ranges3__45__cpo7advanceE[1];
.global .align 1 .b8 _ZN34_INTERNAL_a665b3ab_4_k_cu_6f467f814cuda3std6ranges3__45__cpo9iter_swapE[1];
.global .align 1 .b8 _ZN34_INTERNAL_a665b3ab_4_k_cu_6f467f814cuda3std6ranges3__45__cpo4nextE[1];
.global .align 1 .b8 _ZN34_INTERNAL_a665b3ab_4_k_cu_6f467f814cuda3std6ranges3__45__cpo4prevE[1];
.global .align 1 .b8 _ZN34_INTERNAL_a665b3ab_4_k_cu_6f467f814cuda3std6ranges3__45__cpo4dataE[1];
.global .align 1 .b8 _ZN34_INTERNAL_a665b3ab_4_k_cu_6f467f814cuda3std6ranges3__45__cpo5cdataE[1];
.global .align 1 .b8 _ZN34_INTERNAL_a665b3ab_4_k_cu_6f467f814cuda3std6ranges3__45__cpo4sizeE[1];
.global .align 1 .b8 _ZN34_INTERNAL_a665b3ab_4_k_cu_6f467f814cuda3std6ranges3__45__cpo5ssizeE[1];
.global .align 1 .b8 _ZN34_INTERNAL_a665b3ab_4_k_cu_6f467f814cuda3std6ranges3__45__cpo8distanceE[1];
.global .align 1 .b8 _ZN34_INTERNAL_a665b3ab_4_k_cu_6f467f816thrust24THRUST_300001_SM_1000_NS8cuda_cub3parE[1];
.global .align 1 .b8 _ZN34_INTERNAL_a665b3ab_4_k_cu_6f467f816thrust24THRUST_300001_SM_1000_NS8cuda_cub10par_nosyncE[1];
.global .align 1 .b8 _ZN34_INTERNAL_a665b3ab_4_k_cu_6f467f816thrust24THRUST_300001_SM_1000_NS6system6detail10sequential3seqE[1];
.global .align 1 .b8 _ZN34_INTERNAL_a665b3ab_4_k_cu_6f467f816thrust24THRUST_300001_SM_1000_NS12placeholders2_1E[1];
.global .align 1 .b8 _ZN34_INTERNAL_a665b3ab_4_k_cu_6f467f816thrust24THRUST_300001_SM_1000_NS12placeholders2_2E[1];
.global .align 1 .b8 _ZN34_INTERNAL_a665b3ab_4_k_cu_6f467f816thrust24THRUST_300001_SM_1000_NS12placeholders2_3E[1];
.global .align 1 .b8 _ZN34_INTERNAL_a665b3ab_4_k_cu_6f467f816thrust24THRUST_300001_SM_1000_NS12placeholders2_4E[1];
.global .align 1 .b8 _ZN34_INTERNAL_a665b3ab_4_k_cu_6f467f816thrust24THRUST_300001_SM_1000_NS12placeholders2_5E[1];
.global .align 1 .b8 _ZN34_INTERNAL_a665b3ab_4_k_cu_6f467f816thrust24THRUST_300001_SM_1000_NS12placeholders2_6E[1];
.global .align 1 .b8 _ZN34_INTERNAL_a665b3ab_4_k_cu_6f467f816thrust24THRUST_300001_SM_1000_NS12placeholders2_7E[1];
.global .align 1 .b8 _ZN34_INTERNAL_a665b3ab_4_k_cu_6f467f816thrust24THRUST_300001_SM_1000_NS12placeholders2_8E[1];
.global .align 1 .b8 _ZN34_INTERNAL_a665b3ab_4_k_cu_6f467f816thrust24THRUST_300001_SM_1000_NS12placeholders2_9E[1];
.global .align 1 .b8 _ZN34_INTERNAL_a665b3ab_4_k_cu_6f467f816thrust24THRUST_300001_SM_1000_NS12placeholders3_10E[1];
.global .align 1 .b8 _ZN34_INTERNAL_a665b3ab_4_k_cu_6f467f816thrust24THRUST_300001_SM_1000_NS3seqE[1];

.visible .entry _Z11warp_reducePfS_i(
	.param .u64 .ptr .align 1 _Z11warp_reducePfS_i_param_0,
	.param .u64 .ptr .align 1 _Z11warp_reducePfS_i_param_1,
	.param .u32 _Z11warp_reducePfS_i_param_2
)
{
	.reg .pred 	%p<15>;
	.reg .b32 	%r<60>;
	.reg .b32 	%f<29>;
	.reg .b64 	%rd<11>;

	ld.param.u64 	%rd2, [_Z11warp_reducePfS_i_param_0];
	ld.param.u64 	%rd3, [_Z11warp_reducePfS_i_param_1];
	ld.param.u32 	%r7, [_Z11warp_reducePfS_i_param_2];
	cvta.to.global.u64 	%rd1, %rd3;
	mov.u32 	%r8, %ctaid.x;
	mov.u32 	%r1, %tid.x;
	mov.u32 	%r2, %ntid.x;
	mul.lo.s32 	%r3, %r8, %r2;
	add.s32 	%r4, %r3, %r1;
	setp.ge.s32 	%p1, %r4, %r7;
	mov.f32 	%f27, 0f00000000;
	@%p1 bra 	$L__BB0_2;
	cvta.to.global.u64 	%rd4, %rd2;
	mul.wide.s32 	%rd5, %r4, 4;
	add.s64 	%rd6, %rd4, %rd5;
	ld.global.f32 	%f27, [%rd6];
$L__BB0_2:
	cvt.rzi.s32.f32 	%r9, %f27;
	mov.b32 	%r10, %f27;
	shfl.sync.bfly.b32	%r11|%p2, %r10, 16, 31, -1;
	mov.b32 	%f6, %r11;
	cvt.rzi.s32.f32 	%r12, %f6;
	add.s32 	%r13, %r12, %r9;
	cvt.rn.f32.s32 	%f7, %r13;
	cvt.rzi.s32.f32 	%r14, %f7;
	mov.b32 	%r15, %f7;
	shfl.sync.bfly.b32	%r16|%p3, %r15, 8, 31, -1;
	mov.b32 	%f8, %r16;
	cvt.rzi.s32.f32 	%r17, %f8;
	add.s32 	%r18, %r17, %r14;
	cvt.rn.f32.s32 	%f9, %r18;
	cvt.rzi.s32.f32 	%r19, %f9;
	mov.b32 	%r20, %f9;
	shfl.sync.bfly.b32	%r21|%p4, %r20, 4, 31, -1;
	mov.b32 	%f10, %r21;
	cvt.rzi.s32.f32 	%r22, %f10;
	add.s32 	%r23, %r22, %r19;
	cvt.rn.f32.s32 	%f11, %r23;
	cvt.rzi.s32.f32 	%r24, %f11;
	mov.b32 	%r25, %f11;
	shfl.sync.bfly.b32	%r26|%p5, %r25, 2, 31, -1;
	mov.b32 	%f12, %r26;
	cvt.rzi.s32.f32 	%r27, %f12;
	add.s32 	%r28, %r27, %r24;
	cvt.rn.f32.s32 	%f13, %r28;
	cvt.rzi.s32.f32 	%r29, %f13;
	mov.b32 	%r30, %f13;
	shfl.sync.bfly.b32	%r31|%p6, %r30, 1, 31, -1;
	mov.b32 	%f14, %r31;
	cvt.rzi.s32.f32 	%r32, %f14;
	add.s32 	%r5, %r32, %r29;
	and.b32  	%r33, %r1, 31;
	setp.ne.s32 	%p7, %r33, 0;
	@%p7 bra 	$L__BB0_4;
	cvt.rn.f32.s32 	%f15, %r5;
	shr.u32 	%r34, %r1, 5;
	add.s32 	%r35, %r3, %r34;
	mul.wide.u32 	%rd7, %r35, 4;
	add.s64 	%rd8, %rd1, %rd7;
	st.global.f32 	[%rd8], %f15;
$L__BB0_4:
	bar.sync 	0;
	setp.ge.u32 	%p8, %r1, %r2;
	mov.f32 	%f28, 0f00000000;
	@%p8 bra 	$L__BB0_6;
	mul.wide.u32 	%rd9, %r4, 4;
	add.s64 	%rd10, %rd1, %rd9;
	ld.global.f32 	%f28, [%rd10];
$L__BB0_6:
	cvt.rzi.s32.f32 	%r36, %f28;
	mov.b32 	%r37, %f28;
	shfl.sync.bfly.b32	%r38|%p9, %r37, 16, 31, -1;
	mov.b32 	%f17, %r38;
	cvt.rzi.s32.f32 	%r39, %f17;
	add.s32 	%r40, %r39, %r36;
	cvt.rn.f32.s32 	%f18, %r40;
	cvt.rzi.s32.f32 	%r41, %f18;
	mov.b32 	%r42, %f18;
	shfl.sync.bfly.b32	%r43|%p10, %r42, 8, 31, -1;
	mov.b32 	%f19, %r43;
	cvt.rzi.s32.f32 	%r44, %f19;
	add.s32 	%r45, %r44, %r41;
	cvt.rn.f32.s32 	%f20, %r45;
	cvt.rzi.s32.f32 	%r46, %f20;
	mov.b32 	%r47, %f20;
	shfl.sync.bfly.b32	%r48|%p11, %r47, 4, 31, -1;
	mov.b32 	%f21, %r48;
	cvt.rzi.s32.f32 	%r49, %f21;
	add.s32 	%r50, %r49, %r46;
	cvt.rn.f32.s32 	%f22, %r50;
	cvt.rzi.s32.f32 	%r51, %f22;
	mov.b32 	%r52, %f22;
	shfl.sync.bfly.b32	%r53|%p12, %r52, 2, 31, -1;
	mov.b32 	%f23, %r53;
	cvt.rzi.s32.f32 	%r54, %f23;
	add.s32 	%r55, %r54, %r51;
	cvt.rn.f32.s32 	%f24, %r55;
	cvt.rzi.s32.f32 	%r56, %f24;
	mov.b32 	%r57, %f24;
	shfl.sync.bfly.b32	%r58|%p13, %r57, 1, 31, -1;
	mov.b32 	%f25, %r58;
	cvt.rzi.s32.f32 	%r59, %f25;
	add.s32 	%r6, %r59, %r56;
	setp.ne.s32 	%p14, %r1, 0;
	@%p14 bra 	$L__BB0_8;
	cvt.rn.f32.s32 	%f26, %r6;
	st.global.f32 	[%rd1], %f26;
$L__BB0_8:
	bar.sync 	0;
	ret;

}
	// .globl	_Z13warp_reduce_2PfS_i
.visible .entry _Z13warp_reduce_2PfS_i(
	.param .u64 .ptr .align 1 _Z13warp_reduce_2PfS_i_param_0,
	.param .u64 .ptr .align 1 _Z13warp_reduce_2PfS_i_param_1,
	.param .u32 _Z13warp_reduce_2PfS_i_param_2
)
{
	.reg .pred 	%p<15>;
	.reg .b32 	%r<65>;
	.reg .b32 	%f<29>;
	.reg .b64 	%rd<9>;
	// demoted variable
	.shared .align 4 .b8 _ZZ13warp_reduce_2PfS_iE4smem[128];
	ld.param.u64 	%rd1, [_Z13warp_reduce_2PfS_i_param_0];
	ld.param.u64 	%rd2, [_Z13warp_reduce_2PfS_i_param_1];
	ld.param.u32 	%r7, [_Z13warp_reduce_2PfS_i_param_2];
	mov.u32 	%r1, %ctaid.x;
	mov.u32 	%r2, %tid.x;
	mov.u32 	%r3, %ntid.x;
	mad.lo.s32 	%r4, %r1, %r3, %r2;
	setp.ge.s32 	%p1, %r4, %r7;
	mov.f32 	%f27, 0f00000000;
	@%p1 bra 	$L__BB1_2;
	cvta.to.global.u64 	%rd3, %rd1;
	mul.wide.s32 	%rd4, %r4, 4;
	add.s64 	%rd5, %rd3, %rd4;
	ld.global.f32 	%f27, [%rd5];
$L__BB1_2:
	cvt.rzi.s32.f32 	%r8, %f27;
	mov.b32 	%r9, %f27;
	shfl.sync.bfly.b32	%r10|%p2, %r9, 16, 31, -1;
	mov.b32 	%f6, %r10;
	cvt.rzi.s32.f32 	%r11, %f6;
	add.s32 	%r12, %r11, %r8;
	cvt.rn.f32.s32 	%f7, %r12;
	cvt.rzi.s32.f32 	%r13, %f7;
	mov.b32 	%r14, %f7;
	shfl.sync.bfly.b32	%r15|%p3, %r14, 8, 31, -1;
	mov.b32 	%f8, %r15;
	cvt.rzi.s32.f32 	%r16, %f8;
	add.s32 	%r17, %r16, %r13;
	cvt.rn.f32.s32 	%f9, %r17;
	cvt.rzi.s32.f32 	%r18, %f9;
	mov.b32 	%r19, %f9;
	shfl.sync.bfly.b32	%r20|%p4, %r19, 4, 31, -1;
	mov.b32 	%f10, %r20;
	cvt.rzi.s32.f32 	%r21, %f10;
	add.s32 	%r22, %r21, %r18;
	cvt.rn.f32.s32 	%f11, %r22;
	cvt.rzi.s32.f32 	%r23, %f11;
	mov.b32 	%r24, %f11;
	shfl.sync.bfly.b32	%r25|%p5, %r24, 2, 31, -1;
	mov.b32 	%f12, %r25;
	cvt.rzi.s32.f32 	%r26, %f12;
	add.s32 	%r27, %r26, %r23;
	cvt.rn.f32.s32 	%f13, %r27;
	cvt.rzi.s32.f32 	%r28, %f13;
	mov.b32 	%r29, %f13;
	shfl.sync.bfly.b32	%r30|%p6, %r29, 1, 31, -1;
	mov.b32 	%f14, %r30;
	cvt.rzi.s32.f32 	%r31, %f14;
	add.s32 	%r5, %r31, %r28;
	and.b32  	%r32, %r2, 31;
	setp.ne.s32 	%p7, %r32, 0;
	@%p7 bra 	$L__BB1_4;
	cvt.rn.f32.s32 	%f15, %r5;
	shr.u32 	%r33, %r2, 3;
	and.b32  	%r34, %r33, 124;
	mov.u32 	%r35, _ZZ13warp_reduce_2PfS_iE4smem;
	add.s32 	%r36, %r35, %r34;
	st.shared.f32 	[%r36], %f15;
$L__BB1_4:
	bar.sync 	0;
	shr.u32 	%r37, %r3, 5;
	setp.ge.u32 	%p8, %r2, %r37;
	mov.f32 	%f28, 0f00000000;
	@%p8 bra 	$L__BB1_6;
	shl.b32 	%r38, %r2, 2;
	mov.u32 	%r39, _ZZ13warp_reduce_2PfS_iE4smem;
	add.s32 	%r40, %r39, %r38;
	ld.shared.f32 	%f28, [%r40];
$L__BB1_6:
	bar.sync 	0;
	cvt.rzi.s32.f32 	%r41, %f28;
	mov.b32 	%r42, %f28;
	shfl.sync.bfly.b32	%r43|%p9, %r42, 16, 31, -1;
	mov.b32 	%f17, %r43;
	cvt.rzi.s32.f32 	%r44, %f17;
	add.s32 	%r45, %r44, %r41;
	cvt.rn.f32.s32 	%f18, %r45;
	cvt.rzi.s32.f32 	%r46, %f18;
	mov.b32 	%r47, %f18;
	shfl.sync.bfly.b32	%r48|%p10, %r47, 8, 31, -1;
	mov.b32 	%f19, %r48;
	cvt.rzi.s32.f32 	%r49, %f19;
	add.s32 	%r50, %r49, %r46;
	cvt.rn.f32.s32 	%f20, %r50;
	cvt.rzi.s32.f32 	%r51, %f20;
	mov.b32 	%r52, %f20;
	shfl.sync.bfly.b32	%r53|%p11, %r52, 4, 31, -1;
	mov.b32 	%f21, %r53;
	cvt.rzi.s32.f32 	%r54, %f21;
	add.s32 	%r55, %r54, %r51;
	cvt.rn.f32.s32 	%f22, %r55;
	cvt.rzi.s32.f32 	%r56, %f22;
	mov.b32 	%r57, %f22;
	shfl.sync.bfly.b32	%r58|%p12, %r57, 2, 31, -1;
	mov.b32 	%f23, %r58;
	cvt.rzi.s32.f32 	%r59, %f23;
	add.s32 	%r60, %r59, %r56;
	cvt.rn.f32.s32 	%f24, %r60;
	cvt.rzi.s32.f32 	%r61, %f24;
	mov.b32 	%r62, %f24;
	shfl.sync.bfly.b32	%r63|%p13, %r62, 1, 31, -1;
	mov.b32 	%f25, %r63;
	cvt.rzi.s32.f32 	%r64, %f25;
	add.s32 	%r6, %r64, %r61;
	setp.ne.s32 	%p14, %r2, 0;
	@%p14 bra 	$L__BB1_8;
	cvt.rn.f32.s32 	%f26, %r6;
	cvta.to.global.u64 	%rd6, %rd2;
	mul.wide.u32 	%rd7, %r1, 4;
	add.s64 	%rd8, %rd6, %rd7;
	st.global.f32 	[%rd8], %f26;
$L__BB1_8:
	ret;

}
	// .globl	_Z16scan_multikernelILi1024EEvPfS0_iS0_
.visible .entry _Z16scan_multikernelILi1024EEvPfS0_iS0_(
	.param .u64 .ptr .align 1 _Z16scan_multikernelILi1024EEvPfS0_iS0__param_0,
	.param .u64 .ptr .align 1 _Z16scan_multikernelILi1024EEvPfS0_iS0__param_1,
	.param .u32 _Z16scan_multikernelILi1024EEvPfS0_iS0__param_2,
	.param .u64 .ptr .align 1 _Z16scan_multikernelILi1024EEvPfS0_iS0__param_3
)
{
	.reg .pred 	%p<27>;
	.reg .b32 	%r<45>;
	.reg .b32 	%f<51>;
	.reg .b64 	%rd<13>;
	// demoted variable
	.shared .align 4 .b8 _ZZ16scan_multikernelILi1024EEvPfS0_iS0_E4smem[128];
	ld.param.u64 	%rd1, [_Z16scan_multikernelILi1024EEvPfS0_iS0__param_0];
	ld.param.u64 	%rd2, [_Z16scan_multikernelILi1024EEvPfS0_iS0__param_1];
	ld.param.u32 	%r7, [_Z16scan_multikernelILi1024EEvPfS0_iS0__param_2];
	ld.param.u64 	%rd3, [_Z16scan_multikernelILi1024EEvPfS0_iS0__param_3];
	mov.u32 	%r1, %tid.x;
	mov.u32 	%r2, %ctaid.x;
	mov.u32 	%r3, %ntid.x;
	mad.lo.s32 	%r4, %r2, %r3, %r1;
	and.b32  	%r5, %r1, 31;
	setp.ge.s32 	%p1, %r4, %r7;
	mov.f32 	%f49, 0f00000000;
	@%p1 bra 	$L__BB2_2;
	cvta.to.global.u64 	%rd4, %rd1;
	mul.wide.s32 	%rd5, %r4, 4;
	add.s64 	%rd6, %rd4, %rd5;
	ld.global.f32 	%f49, [%rd6];
$L__BB2_2:
	mov.b32 	%r8, %f49;
	shfl.sync.up.b32	%r9|%p2, %r8, 1, 0, -1;
	mov.b32 	%f9, %r9;
	cvt.rzi.s32.f32 	%r10, %f9;
	setp.eq.s32 	%p3, %r5, 0;
	cvt.rn.f32.s32 	%f10, %r10;
	add.f32 	%f11, %f49, %f10;
	selp.f32 	%f12, %f49, %f11, %p3;
	mov.b32 	%r11, %f12;
	shfl.sync.up.b32	%r12|%p4, %r11, 2, 0, -1;
	mov.b32 	%f13, %r12;
	cvt.rzi.s32.f32 	%r13, %f13;
	setp.lt.u32 	%p5, %r5, 2;
	cvt.rn.f32.s32 	%f14, %r13;
	add.f32 	%f15, %f12, %f14;
	selp.f32 	%f16, %f12, %f15, %p5;
	mov.b32 	%r14, %f16;
	shfl.sync.up.b32	%r15|%p6, %r14, 4, 0, -1;
	mov.b32 	%f17, %r15;
	cvt.rzi.s32.f32 	%r16, %f17;
	setp.lt.u32 	%p7, %r5, 4;
	cvt.rn.f32.s32 	%f18, %r16;
	add.f32 	%f19, %f16, %f18;
	selp.f32 	%f20, %f16, %f19, %p7;
	mov.b32 	%r17, %f20;
	shfl.sync.up.b32	%r18|%p8, %r17, 8, 0, -1;
	mov.b32 	%f21, %r18;
	cvt.rzi.s32.f32 	%r19, %f21;
	setp.lt.u32 	%p9, %r5, 8;
	cvt.rn.f32.s32 	%f22, %r19;
	add.f32 	%f23, %f20, %f22;
	selp.f32 	%f3, %f20, %f23, %p9;
	mov.b32 	%r20, %f3;
	shfl.sync.up.b32	%r21|%p10, %r20, 16, 0, -1;
	mov.b32 	%f24, %r21;
	cvt.rzi.s32.f32 	%r22, %f24;
	cvt.rn.f32.s32 	%f25, %r22;
	add.f32 	%f4, %f3, %f25;
	setp.ne.s32 	%p11, %r5, 31;
	shr.u32 	%r23, %r1, 3;
	and.b32  	%r24, %r23, 124;
	mov.u32 	%r25, _ZZ16scan_multikernelILi1024EEvPfS0_iS0_E4smem;
	add.s32 	%r6, %r25, %r24;
	@%p11 bra 	$L__BB2_4;
	st.shared.f32 	[%r6], %f4;
$L__BB2_4:
	bar.sync 	0;
	setp.gt.u32 	%p12, %r1, 31;
	@%p12 bra 	$L__BB2_6;
	setp.lt.u32 	%p13, %r5, 16;
	setp.lt.u32 	%p14, %r5, 8;
	setp.lt.u32 	%p15, %r5, 4;
	setp.lt.u32 	%p16, %r5, 2;
	setp.eq.s32 	%p17, %r5, 0;
	shl.b32 	%r26, %r5, 2;
	add.s32 	%r28, %r25, %r26;
	ld.shared.f32 	%f26, [%r28];
	mov.b32 	%r29, %f26;
	shfl.sync.up.b32	%r30|%p18, %r29, 1, 0, -1;
	mov.b32 	%f27, %r30;
	cvt.rzi.s32.f32 	%r31, %f27;
	cvt.rn.f32.s32 	%f28, %r31;
	add.f32 	%f29, %f26, %f28;
	selp.f32 	%f30, %f26, %f29, %p17;
	mov.b32 	%r32, %f30;
	shfl.sync.up.b32	%r33|%p19, %r32, 2, 0, -1;
	mov.b32 	%f31, %r33;
	cvt.rzi.s32.f32 	%r34, %f31;
	cvt.rn.f32.s32 	%f32, %r34;
	add.f32 	%f33, %f30, %f32;
	selp.f32 	%f34, %f30, %f33, %p16;
	mov.b32 	%r35, %f34;
	shfl.sync.up.b32	%r36|%p20, %r35, 4, 0, -1;
	mov.b32 	%f35, %r36;
	cvt.rzi.s32.f32 	%r37, %f35;
	cvt.rn.f32.s32 	%f36, %r37;
	add.f32 	%f37, %f34, %f36;
	selp.f32 	%f38, %f34, %f37, %p15;
	mov.b32 	%r38, %f38;
	shfl.sync.up.b32	%r39|%p21, %r38, 8, 0, -1;
	mov.b32 	%f39, %r39;
	cvt.rzi.s32.f32 	%r40, %f39;
	cvt.rn.f32.s32 	%f40, %r40;
	add.f32 	%f41, %f38, %f40;
	selp.f32 	%f42, %f38, %f41, %p14;
	mov.b32 	%r41, %f42;
	shfl.sync.up.b32	%r42|%p22, %r41, 16, 0, -1;
	mov.b32 	%f43, %r42;
	cvt.rzi.s32.f32 	%r43, %f43;
	cvt.rn.f32.s32 	%f44, %r43;
	add.f32 	%f45, %f42, %f44;
	selp.f32 	%f46, %f42, %f45, %p13;
	st.shared.f32 	[%r28], %f46;
$L__BB2_6:
	setp.lt.u32 	%p23, %r1, 32;
	bar.sync 	0;
	mov.f32 	%f50, 0f00000000;
	@%p23 bra 	$L__BB2_8;
	ld.shared.f32 	%f50, [%r6+-4];
$L__BB2_8:
	setp.lt.u32 	%p24, %r5, 16;
	selp.f32 	%f48, %f3, %f4, %p24;
	add.f32 	%f7, %f48, %f50;
	add.s32 	%r44, %r3, -1;
	setp.ne.s32 	%p25, %r1, %r44;
	@%p25 bra 	$L__BB2_10;
	cvta.to.global.u64 	%rd7, %rd3;
	mul.wide.u32 	%rd8, %r2, 4;
	add.s64 	%rd9, %rd7, %rd8;
	st.global.f32 	[%rd9+4], %f7;
$L__BB2_10:
	setp.ge.s32 	%p26, %r4, %r7;
	@%p26 bra 	$L__BB2_12;
	cvta.to.global.u64 	%rd10, %rd2;
	mul.wide.s32 	%rd11, %r4, 4;
	add.s64 	%rd12, %rd10, %rd11;
	st.global.f32 	[%rd12], %f7;
$L__BB2_12:
	ret;

}
	// .globl	_Z8scan_addILi1024EEvPfS0_iS0_
.visible .entry _Z8scan_addILi1024EEvPfS0_iS0_(
	.param .u64 .ptr .align 1 _Z8scan_addILi1024EEvPfS0_iS0__param_0,
	.param .u64 .ptr .align 1 _Z8scan_addILi1024EEvPfS0_iS0__param_1,
	.param .u32 _Z8scan_addILi1024EEvPfS0_iS0__param_2,
	.param .u64 .ptr .align 1 _Z8scan_addILi1024EEvPfS0_iS0__param_3
)
{
	.reg .pred 	%p<4>;
	.reg .b32 	%r<6>;
	.reg .b32 	%f<8>;
	.reg .b64 	%rd<13>;
	// demoted variable
	.shared .align 4 .f32 _ZZ8scan_addILi1024EEvPfS0_iS0_E6presum;
	ld.param.u64 	%rd1, [_Z8scan_addILi1024EEvPfS0_iS0__param_0];
	ld.param.u64 	%rd2, [_Z8scan_addILi1024EEvPfS0_iS0__param_1];
	ld.param.u32 	%r3, [_Z8scan_addILi1024EEvPfS0_iS0__param_2];
	ld.param.u64 	%rd3, [_Z8scan_addILi1024EEvPfS0_iS0__param_3];
	mov.u32 	%r4, %tid.x;
	mov.u32 	%r1, %ctaid.x;
	mov.u32 	%r5, %ntid.x;
	mad.lo.s32 	%r2, %r1, %r5, %r4;
	setp.ne.s32 	%p1, %r4, 0;
	@%p1 bra 	$L__BB3_2;
	cvta.to.global.u64 	%rd4, %rd3;
	mul.wide.u32 	%rd5, %r1, 4;
	add.s64 	%rd6, %rd4, %rd5;
	ld.global.f32 	%f3, [%rd6];
	st.shared.f32 	[_ZZ8scan_addILi1024EEvPfS0_iS0_E6presum], %f3;
$L__BB3_2:
	bar.sync 	0;
	setp.ge.s32 	%p2, %r2, %r3;
	mov.f32 	%f7, 0f00000000;
	@%p2 bra 	$L__BB3_4;
	cvta.to.global.u64 	%rd7, %rd1;
	mul.wide.s32 	%rd8, %r2, 4;
	add.s64 	%rd9, %rd7, %rd8;
	ld.global.f32 	%f7, [%rd9];
$L__BB3_4:
	setp.ge.s32 	%p3, %r2, %r3;
	@%p3 bra 	$L__BB3_6;
	ld.shared.f32 	%f5, [_ZZ8scan_addILi1024EEvPfS0_iS0_E6presum];
	cvta.to.global.u64 	%rd10, %rd2;
	mul.wide.s32 	%rd11, %r2, 4;
	add.s64 	%rd12, %rd10, %rd11;
	add.f32 	%f6, %f7, %f5;
	st.global.f32 	[%rd12], %f6;
$L__BB3_6:
	ret;

}
	// .globl	_ZN3cub18CUB_300001_SM_10006detail11EmptyKernelIvEEvv
.visible .entry _ZN3cub18CUB_300001_SM_10006detail11EmptyKernelIvEEvv()
{


	ret;

}
	// .globl	_ZN3cub18CUB_300001_SM_10006detail8for_each13static_kernelINS2_12policy_hub_t12policy_500_tEmN6thrust24THRUST_300001_SM_1000_NS8cuda_cub20__uninitialized_fill7functorINS7_10device_ptrIfEEfEEEEvT0_T1_
.visible .entry _ZN3cub18CUB_300001_SM_10006detail8for_each13static_kernelINS2_12policy_hub_t12policy_500_tEmN6thrust24THRUST_300001_SM_1000_NS8cuda_cub20__uninitialized_fill7functorINS7_10device_ptrIfEEfEEEEvT0_T1_(
	.param .u64 _ZN3cub18CUB_300001_SM_10006detail8for_each13static_kernelINS2_12policy_hub_t12policy_500_tEmN6thrust24THRUST_300001_SM_1000_NS8cuda_cub20__uninitialized_fill7functorINS7_10device_ptrIfEEfEEEEvT0_T1__param_0,
	.param .align 8 .b8 _ZN3cub18CUB_300001_SM_10006detail8for_each13static_kernelINS2_12policy_hub_t12policy_500_tEmN6thrust24THRUST_300001_SM_1000_NS8cuda_cub20__uninitialized_fill7functorINS7_10device_ptrIfEEfEEEEvT0_T1__param_1[16]
)
.maxntid 256
{
	.reg .pred 	%p<4>;
	.reg .b16 	%rs<5>;
	.reg .b32 	%r<10>;
	.reg .b32 	%f<3>;
	.reg .b64 	%rd<16>;

	ld.param.f32 	%f2, [_ZN3cub18CUB_300001_SM_10006detail8for_each13static_kernelINS2_12policy_hub_t12policy_500_tEmN6thrust24THRUST_300001_SM_1000_NS8cuda_cub20__uninitialized_fill7functorINS7_10device_ptrIfEEfEEEEvT0_T1__param_1+8];
	ld.param.u64 	%rd4, [_ZN3cub18CUB_300001_SM_10006detail8for_each13static_kernelINS2_12policy_hub_t12policy_500_tEmN6thrust24THRUST_300001_SM_1000_NS8cuda_cub20__uninitialized_fill7functorINS7_10device_ptrIfEEfEEEEvT0_T1__param_1];
	ld.param.u64 	%rd5, [_ZN3cub18CUB_300001_SM_10006detail8for_each13static_kernelINS2_12policy_hub_t12policy_500_tEmN6thrust24THRUST_300001_SM_1000_NS8cuda_cub20__uninitialized_fill7functorINS7_10device_ptrIfEEfEEEEvT0_T1__param_0];
	mov.u32 	%r7, %ctaid.x;
	mul.wide.u32 	%rd1, %r7, 512;
	sub.s64 	%rd2, %rd5, %rd1;
	setp.lt.u64 	%p1, %rd2, 512;
	@%p1 bra 	$L__BB5_2;
	mov.u32 	%r9, %tid.x;
	cvta.to.global.u64 	%rd11, %rd4;
	cvt.u64.u32 	%rd12, %r9;
	add.s64 	%rd13, %rd1, %rd12;
	shl.b64 	%rd14, %rd13, 2;
	add.s64 	%rd15, %rd11, %rd14;
	st.global.f32 	[%rd15], %f2;
	st.global.f32 	[%rd15+1024], %f2;
	bra.uni 	$L__BB5_6;
$L__BB5_2:
	cvta.to.global.u64 	%rd6, %rd4;
	mov.u32 	%r1, %tid.x;
	cvt.u64.u32 	%rd7, %r1;
	setp.le.u64 	%p2, %rd2, %rd7;
	add.s64 	%rd8, %rd1, %rd7;
	shl.b64 	%rd9, %rd8, 2;
	add.s64 	%rd3, %rd6, %rd9;
	@%p2 bra 	$L__BB5_4;
	st.global.f32 	[%rd3], %f2;
$L__BB5_4:
	add.s32 	%r8, %r1, 256;
	cvt.u64.u32 	%rd10, %r8;
	setp.le.u64 	%p3, %rd2, %rd10;
	@%p3 bra 	$L__BB5_6;
	st.global.f32 	[%rd3+1024], %f2;
$L__BB5_6:
	ret;

}
	// .globl	_ZN3cub18CUB_300001_SM_10006detail4scan20DeviceScanInitKernelINS0_13ScanTileStateIfLb1EEEEEvT_i
.visible .entry _ZN3cub18CUB_300001_SM_10006detail4scan20DeviceScanInitKernelINS0_13ScanTileStateIfLb1EEEEEvT_i(
	.param .align 8 .b8 _ZN3cub18CUB_300001_SM_10006detail4scan20DeviceScanInitKernelINS0_13ScanTileStateIfLb1EEEEEvT_i_param_0[8],
	.param .u32 _ZN3cub18CUB_300001_SM_10006detail4scan20DeviceScanInitKernelINS0_13ScanTileStateIfLb1EEEEEvT_i_param_1
)
{
	.reg .pred 	%p<5>;
	.reg .b32 	%r<10>;
	.reg .b64 	%rd<7>;

	ld.param.u64 	%rd2, [_ZN3cub18CUB_300001_SM_10006detail4scan20DeviceScanInitKernelINS0_13ScanTileStateIfLb1EEEEEvT_i_param_0];
	ld.param.u32 	%r4, [_ZN3cub18CUB_300001_SM_10006detail4scan20DeviceScanInitKernelINS0_13ScanTileStateIfLb1EEEEEvT_i_param_1];
	cvta.to.global.u64 	%rd1, %rd2;
	mov.u32 	%r1, %ctaid.x;
	mov.u32 	%r5, %ntid.x;
	mov.u32 	%r2, %tid.x;
	mad.lo.s32 	%r3, %r1, %r5, %r2;
	setp.ge.s32 	%p1, %r3, %r4;
	@%p1 bra 	$L__BB6_2;
	mul.wide.s32 	%rd3, %r3, 8;
	add.s64 	%rd4, %rd1, %rd3;
	mov.b32 	%r6, 0;
	mov.b32 	%r7, 99;
	st.global.v2.u32 	[%rd4+256], {%r7, %r6};
$L__BB6_2:
	setp.ne.s32 	%p2, %r1, 0;
	setp.gt.u32 	%p3, %r2, 31;
	or.pred  	%p4, %p2, %p3;
	@%p4 bra 	$L__BB6_4;
	mul.wide.u32 	%rd5, %r2, 8;
	add.s64 	%rd6, %rd1, %rd5;
	mov.b32 	%r9, 0;
	st.global.v2.u32 	[%rd6], {%r9, %r9};
$L__BB6_4:
	ret;

}
	// .globl	_ZN3cub18CUB_300001_SM_10006detail4scan16DeviceScanKernelINS2_10policy_hubIfffjN4cuda3std3__44plusIvEEE10Policy1000EN6thrust24THRUST_300001_SM_1000_NS6detail15normal_iteratorINSD_10device_ptrIfEEEESI_NS0_13ScanTileStateIfLb1EEES9_NS0_8NullTypeEjfLb0ESL_EEvT0_T1_T2_iT3_T4_T5_
.visible .entry _ZN3cub18CUB_300001_SM_10006detail4scan16DeviceScanKernelINS2_10policy_hubIfffjN4cuda3std3__44plusIvEEE10Policy1000EN6thrust24THRUST_300001_SM_1000_NS6detail15normal_iteratorINSD_10device_ptrIfEEEESI_NS0_13ScanTileStateIfLb1EEES9_NS0_8NullTypeEjfLb0ESL_EEvT0_T1_T2_iT3_T4_T5_(
	.param .align 8 .b8 _ZN3cub18CUB_300001_SM_10006detail4scan16DeviceScanKernelINS2_10policy_hubIfffjN4cuda3std3__44plusIvEEE10Policy1000EN6thrust24THRUST_300001_SM_1000_NS6detail15normal_iteratorINSD_10device_ptrIfEEEESI_NS0_13ScanTileStateIfLb1EEES9_NS0_8NullTypeEjfLb0ESL_EEvT0_T1_T2_iT3_T4_T5__param_0[8],
	.param .align 8 .b8 _ZN3cub18CUB_300001_SM_10006detail4scan16DeviceScanKernelINS2_10policy_hubIfffjN4cuda3std3__44plusIvEEE10Policy1000EN6thrust24THRUST_300001_SM_1000_NS6detail15normal_iteratorINSD_10device_ptrIfEEEESI_NS0_13ScanTileStateIfLb1EEES9_NS0_8NullTypeEjfLb0ESL_EEvT0_T1_T2_iT3_T4_T5__param_1[8],
	.param .align 8 .b8 _ZN3cub18CUB_300001_SM_10006detail4scan16DeviceScanKernelINS2_10policy_hubIfffjN4cuda3std3__44plusIvEEE10Policy1000EN6thrust24THRUST_300001_SM_1000_NS6detail15normal_iteratorINSD_10device_ptrIfEEEESI_NS0_13ScanTileStateIfLb1EEES9_NS0_8NullTypeEjfLb0ESL_EEvT0_T1_T2_iT3_T4_T5__param_2[8],
	.param .u32 _ZN3cub18CUB_300001_SM_10006detail4scan16DeviceScanKernelINS2_10policy_hubIfffjN4cuda3std3__44plusIvEEE10Policy1000EN6thrust24THRUST_300001_SM_1000_NS6detail15normal_iteratorINSD_10device_ptrIfEEEESI_NS0_13ScanTileStateIfLb1EEES9_NS0_8NullTypeEjfLb0ESL_EEvT0_T1_T2_iT3_T4_T5__param_3,
	.param .align 1 .b8 _ZN3cub18CUB_300001_SM_10006detail4scan16DeviceScanKernelINS2_10policy_hubIfffjN4cuda3std3__44plusIvEEE10Policy1000EN6thrust24THRUST_300001_SM_1000_NS6detail15normal_iteratorINSD_10device_ptrIfEEEESI_NS0_13ScanTileStateIfLb1EEES9_NS0_8NullTypeEjfLb0ESL_EEvT0_T1_T2_iT3_T4_T5__param_4[1],
	.param .align 1 .b8 _ZN3cub18CUB_300001_SM_10006detail4scan16DeviceScanKernelINS2_10policy_hubIfffjN4cuda3std3__44plusIvEEE10Policy1000EN6thrust24THRUST_300001_SM_1000_NS6detail15normal_iteratorINSD_10device_ptrIfEEEESI_NS0_13ScanTileStateIfLb1EEES9_NS0_8NullTypeEjfLb0ESL_EEvT0_T1_T2_iT3_T4_T5__param_5[1],
	.param .u32 _ZN3cub18CUB_300001_SM_10006detail4scan16DeviceScanKernelINS2_10policy_hubIfffjN4cuda3std3__44plusIvEEE10Policy1000EN6thrust24THRUST_300001_SM_1000_NS6detail15normal_iteratorINSD_10device_ptrIfEEEESI_NS0_13ScanTileStateIfLb1EEES9_NS0_8NullTypeEjfLb0ESL_EEvT0_T1_T2_iT3_T4_T5__param_6
)
.maxntid 384
{
	.reg .pred 	%p<160>;
	.reg .b32 	%r<512>;
	.reg .b32 	%f<602>;
	.reg .b64 	%rd<55>;
	// demoted variable
	.shared .align 16 .b8 _ZZN3cub18CUB_300001_SM_10006detail4scan16DeviceScanKernelINS2_10policy_hubIfffjN4cuda3std3__44plusIvEEE10Policy1000EN6thrust24THRUST_300001_SM_1000_NS6detail15normal_iteratorINSD_10device_ptrIfEEEESI_NS0_13ScanTileStateIfLb1EEES9_NS0_8NullTypeEjfLb0ESL_EEvT0_T1_T2_iT3_T4_T5_E12temp_storage[33808];
	ld.param.u64 	%rd1, [_ZN3cub18CUB_300001_SM_10006detail4scan16DeviceScanKernelINS2_10policy_hubIfffjN4cuda3std3__44plusIvEEE10Policy1000EN6thrust24THRUST_300001_SM_1000_NS6detail15normal_iteratorINSD_10device_ptrIfEEEESI_NS0_13ScanTileStateIfLb1EEES9_NS0_8NullTypeEjfLb0ESL_EEvT0_T1_T2_iT3_T4_T5__param_2];
	ld.param.u64 	%rd13, [_ZN3cub18CUB_300001_SM_10006detail4scan16DeviceScanKernelINS2_10policy_hubIfffjN4cuda3std3__44plusIvEEE10Policy1000EN6thrust24THRUST_300001_SM_1000_NS6detail15normal_iteratorINSD_10device_ptrIfEEEESI_NS0_13ScanTileStateIfLb1EEES9_NS0_8NullTypeEjfLb0ESL_EEvT0_T1_T2_iT3_T4_T5__param_1];
	ld.param.u64 	%rd14, [_ZN3cub18CUB_300001_SM_10006detail4scan16DeviceScanKernelINS2_10policy_hubIfffjN4cuda3std3__44plusIvEEE10Policy1000EN6thrust24THRUST_300001_SM_1000_NS6detail15normal_iteratorINSD_10device_ptrIfEEEESI_NS0_13ScanTileStateIfLb1EEES9_NS0_8NullTypeEjfLb0ESL_EEvT0_T1_T2_iT3_T4_T5__param_0];
	ld.param.u32 	%r97, [_ZN3cub18CUB_300001_SM_10006detail4scan16DeviceScanKernelINS2_10policy_hubIfffjN4cuda3std3__44plusIvEEE10Policy1000EN6thrust24THRUST_300001_SM_1000_NS6detail15normal_iteratorINSD_10device_ptrIfEEEESI_NS0_13ScanTileStateIfLb1EEES9_NS0_8NullTypeEjfLb0ESL_EEvT0_T1_T2_iT3_T4_T5__param_3];
	ld.param.u32 	%r98, [_ZN3cub18CUB_300001_SM_10006detail4scan16DeviceScanKernelINS2_10policy_hubIfffjN4cuda3std3__44plusIvEEE10Policy1000EN6thrust24THRUST_300001_SM_1000_NS6detail15normal_iteratorINSD_10device_ptrIfEEEESI_NS0_13ScanTileStateIfLb1EEES9_NS0_8NullTypeEjfLb0ESL_EEvT0_T1_T2_iT3_T4_T5__param_6];
	cvta.to.global.u64 	%rd2, %rd14;
	cvta.to.global.u64 	%rd3, %rd13;
	mov.u32 	%r99, %ctaid.x;
	add.s32 	%r488, %r97, %r99;
	mul.lo.s32 	%r2, %r488, 8448;
	sub.s32 	%r3, %r98, %r2;
	setp.lt.u32 	%p1, %r3, 8449;
	@%p1 bra 	$L__BB7_26;
	cvt.u64.u32 	%rd37, %r2;
	mov.u32 	%r4, %tid.x;
	and.b32  	%r341, %r4, 31;
	and.b32  	%r342, %r4, 992;
	mul.lo.s32 	%r343, %r342, 22;
	or.b32  	%r344, %r343, %r341;
	cvt.u64.u32 	%rd38, %r344;
	add.s64 	%rd4, %rd38, %rd37;
	shl.b64 	%rd39, %rd4, 2;
	add.s64 	%rd40, %rd2, %rd39;
	ld.global.f32 	%f334, [%rd40];
	ld.global.f32 	%f335, [%rd40+128];
	ld.global.f32 	%f336, [%rd40+256];
	ld.global.f32 	%f337, [%rd40+384];
	ld.global.f32 	%f338, [%rd40+512];
	ld.global.f32 	%f339, [%rd40+640];
	ld.global.f32 	%f340, [%rd40+768];
	ld.global.f32 	%f341, [%rd40+896];
	ld.global.f32 	%f342, [%rd40+1024];
	ld.global.f32 	%f343, [%rd40+1152];
	ld.global.f32 	%f344, [%rd40+1280];
	ld.global.f32 	%f345, [%rd40+1408];
	ld.global.f32 	%f346, [%rd40+1536];
	ld.global.f32 	%f347, [%rd40+1664];
	ld.global.f32 	%f348, [%rd40+1792];
	ld.global.f32 	%f349, [%rd40+1920];
	ld.global.f32 	%f350, [%rd40+2048];
	ld.global.f32 	%f351, [%rd40+2176];
	ld.global.f32 	%f352, [%rd40+2304];
	ld.global.f32 	%f353, [%rd40+2432];
	ld.global.f32 	%f354, [%rd40+2560];
	ld.global.f32 	%f355, [%rd40+2688];
	// begin inline asm
	mov.u32 %r340, %laneid;
	// end inline asm
	shr.u32 	%r6, %r4, 5;
	mad.lo.s32 	%r345, %r6, 704, %r340;
	shl.b32 	%r346, %r345, 2;
	mov.u32 	%r347, _ZZN3cub18CUB_300001_SM_10006detail4scan16DeviceScanKernelINS2_10policy_hubIfffjN4cuda3std3__44plusIvEEE10Policy1000EN6thrust24THRUST_300001_SM_1000_NS6detail15normal_iteratorINSD_10device_ptrIfEEEESI_NS0_13ScanTileStateIfLb1EEES9_NS0_8NullTypeEjfLb0ESL_EEvT0_T1_T2_iT3_T4_T5_E12temp_storage;
	add.s32 	%r7, %r347, %r346;
	st.shared.f32 	[%r7], %f334;
	st.shared.f32 	[%r7+128], %f335;
	st.shared.f32 	[%r7+256], %f336;
	st.shared.f32 	[%r7+384], %f337;
	st.shared.f32 	[%r7+512], %f338;
	st.shared.f32 	[%r7+640], %f339;
	st.shared.f32 	[%r7+768], %f340;
	st.shared.f32 	[%r7+896], %f341;
	st.shared.f32 	[%r7+1024], %f342;
	st.shared.f32 	[%r7+1152], %f343;
	st.shared.f32 	[%r7+1280], %f344;
	st.shared.f32 	[%r7+1408], %f345;
	st.shared.f32 	[%r7+1536], %f346;
	st.shared.f32 	[%r7+1664], %f347;
	st.shared.f32 	[%r7+1792], %f348;
	st.shared.f32 	[%r7+1920], %f349;
	st.shared.f32 	[%r7+2048], %f350;
	st.shared.f32 	[%r7+2176], %f351;
	st.shared.f32 	[%r7+2304], %f352;
	st.shared.f32 	[%r7+2432], %f353;
	st.shared.f32 	[%r7+2560], %f354;
	st.shared.f32 	[%r7+2688], %f355;
	bar.warp.sync 	-1;
	mad.lo.s32 	%r8, %r340, 84, %r7;
	ld.shared.v2.f32 	{%f1, %f2}, [%r8];
	ld.shared.v2.f32 	{%f3, %f4}, [%r8+8];
	ld.shared.v2.f32 	{%f5, %f6}, [%r8+16];
	ld.shared.v2.f32 	{%f7, %f8}, [%r8+24];
	ld.shared.v2.f32 	{%f9, %f10}, [%r8+32];
	ld.shared.v2.f32 	{%f11, %f12}, [%r8+40];
	ld.shared.v2.f32 	{%f13, %f14}, [%r8+48];
	ld.shared.v2.f32 	{%f15, %f16}, [%r8+56];
	ld.shared.v2.f32 	{%f17, %f18}, [%r8+64];
	ld.shared.v2.f32 	{%f19, %f20}, [%r8+72];
	ld.shared.v2.f32 	{%f21, %f22}, [%r8+80];
	bar.sync 	0;
	setp.ne.s32 	%p104, %r488, 0;
	@%p104 bra 	$L__BB7_6;
	add.f32 	%f475, %f1, %f2;
	add.f32 	%f476, %f3, %f4;
	add.f32 	%f477, %f5, %f6;
	add.f32 	%f478, %f7, %f8;
	add.f32 	%f479, %f9, %f10;
	add.f32 	%f480, %f11, %f12;
	add.f32 	%f481, %f13, %f14;
	add.f32 	%f482, %f15, %f16;
	add.f32 	%f483, %f17, %f18;
	add.f32 	%f484, %f19, %f20;
	add.f32 	%f485, %f21, %f22;
	add.f32 	%f486, %f475, %f476;
	add.f32 	%f487, %f477, %f478;
	add.f32 	%f488, %f479, %f480;
	add.f32 	%f489, %f481, %f482;
	add.f32 	%f490, %f483, %f484;
	add.f32 	%f491, %f486, %f487;
	add.f32 	%f492, %f488, %f489;
	add.f32 	%f493, %f490, %f485;
	add.f32 	%f494, %f491, %f492;
	add.f32 	%f462, %f494, %f493;
	mov.b32 	%r479, 1;
	mov.b32 	%r480, 0;
	mov.b32 	%r481, -1;
	// begin inline asm
	{  .reg .f32 r0;  .reg .pred p;  shfl.sync.up.b32 r0|p, %f462, %r479, %r480, %r481;  @p add.f32 r0, r0, %f462;  mov.f32 %f460, r0;}
	// end inline asm
	mov.b32 	%r465, 2;
	// begin inline asm
	{  .reg .f32 r0;  .reg .pred p;  shfl.sync.up.b32 r0|p, %f460, %r465, %r480, %r481;  @p add.f32 r0, r0, %f460;  mov.f32 %f463, r0;}
	// end inline asm
	mov.b32 	%r468, 4;
	// begin inline asm
	{  .reg .f32 r0;  .reg .pred p;  shfl.sync.up.b32 r0|p, %f463, %r468, %r480, %r481;  @p add.f32 r0, r0, %f463;  mov.f32 %f466, r0;}
	// end inline asm
	mov.b32 	%r471, 8;
	// begin inline asm
	{  .reg .f32 r0;  .reg .pred p;  shfl.sync.up.b32 r0|p, %f466, %r471, %r480, %r481;  @p add.f32 r0, r0, %f466;  mov.f32 %f469, r0;}
	// end inline asm
	mov.b32 	%r474, 16;
	// begin inline asm
	{  .reg .f32 r0;  .reg .pred p;  shfl.sync.up.b32 r0|p, %f469, %r474, %r480, %r481;  @p add.f32 r0, r0, %f469;  mov.f32 %f472, r0;}
	// end inline asm
	mov.b32 	%r478, %f472;
	// begin inline asm
	shfl.sync.up.b32 %r477, %r478, %r479, %r480, %r481;
	// end inline asm
	setp.ne.s32 	%p146, %r340, 31;
	@%p146 bra 	$L__BB7_4;
	shl.b32 	%r482, %r6, 2;
	mov.u32 	%r483, _ZZN3cub18CUB_300001_SM_10006detail4scan16DeviceScanKernelINS2_10policy_hubIfffjN4cuda3std3__44plusIvEEE10Policy1000EN6thrust24THRUST_300001_SM_1000_NS6detail15normal_iteratorINSD_10device_ptrIfEEEESI_NS0_13ScanTileStateIfLb1EEES9_NS0_8NullTypeEjfLb0ESL_EEvT0_T1_T2_iT3_T4_T5_E12temp_storage;
	add.s32 	%r484, %r483, %r482;
	st.shared.f32 	[%r484+16], %f472;
$L__BB7_4:
	mov.b32 	%f495, %r477;
	bar.sync 	0;
	ld.shared.v4.f32 	{%f496, %f497, %f498, %f499}, [_ZZN3cub18CUB_300001_SM_10006detail4scan16DeviceScanKernelINS2_10policy_hubIfffjN4cuda3std3__44plusIvEEE10Policy1000EN6thrust24THRUST_300001_SM_1000_NS6detail15normal_iteratorINSD_10device_ptrIfEEEESI_NS0_13ScanTileStateIfLb1EEES9_NS0_8NullTypeEjfLb0ESL_EEvT0_T1_T2_iT3_T4_T5_E12temp_storage+16];
	add.f32 	%f500, %f496, %f497;
	setp.eq.s32 	%p147, %r6, 2;
	selp.f32 	%f501, %f500, %f496, %p147;
	add.f32 	%f502, %f500, %f498;
	setp.eq.s32 	%p148, %r6, 3;
	selp.f32 	%f503, %f502, %f501, %p148;
	add.f32 	%f504, %f502, %f499;
	setp.eq.s32 	%p149, %r6, 4;
	selp.f32 	%f505, %f504, %f503, %p149;
	ld.shared.v4.f32 	{%f506, %f507, %f508, %f509}, [_ZZN3cub18CUB_300001_SM_10006detail4scan16DeviceScanKernelINS2_10policy_hubIfffjN4cuda3std3__44plusIvEEE10Policy1000EN6thrust24THRUST_300001_SM_1000_NS6detail15normal_iteratorINSD_10device_ptrIfEEEESI_NS0_13ScanTileStateIfLb1EEES9_NS0_8NullTypeEjfLb0ESL_EEvT0_T1_T2_iT3_T4_T5_E12temp_storage+32];
	add.f32 	%f510, %f504, %f506;
	setp.eq.s32 	%p150, %r6, 5;
	selp.f32 	%f511, %f510, %f505, %p150;
	add.f32 	%f512, %f510, %f507;
	setp.eq.s32 	%p151, %r6, 6;
	selp.f32 	%f513, %f512, %f511, %p151;
	add.f32 	%f514, %f512, %f508;
	setp.eq.s32 	%p152, %r6, 7;
	selp.f32 	%f515, %f514, %f513, %p152;
	add.f32 	%f516, %f514, %f509;
	setp.eq.s32 	%p153, %r6, 8;
	selp.f32 	%f517, %f516, %f515, %p153;
	ld.shared.v4.f32 	{%f518, %f519, %f520, %f521}, [_ZZN3cub18CUB_300001_SM_10006detail4scan16DeviceScanKernelINS2_10policy_hubIfffjN4cuda3std3__44plusIvEEE10Policy1000EN6thrust24THRUST_300001_SM_1000_NS6detail15normal_iteratorINSD_10device_ptrIfEEEESI_NS0_13ScanTileStateIfLb1EEES9_NS0_8NullTypeEjfLb0ESL_EEvT0_T1_T2_iT3_T4_T5_E12temp_storage+48];
	add.f32 	%f522, %f516, %f518;
	setp.eq.s32 	%p154, %r6, 9;
	selp.f32 	%f523, %f522, %f517, %p154;
	add.f32 	%f524, %f522, %f519;
	setp.eq.s32 	%p155, %r6, 10;
	selp.f32 	%f525, %f524, %f523, %p155;
	add.f32 	%f526, %f524, %f520;
	setp.eq.s32 	%p156, %r6, 11;
	selp.f32 	%f527, %f526, %f525, %p156;
	add.f32 	%f24, %f526, %f521;
	setp.lt.u32 	%p157, %r4, 32;
	add.f32 	%f528, %f527, %f495;
	setp.eq.s32 	%p158, %r340, 0;
	selp.f32 	%f529, %f527, %f528, %p158;
	selp.f32 	%f530, %f495, %f529, %p157;
	setp.ne.s32 	%p159, %r4, 0;
	add.f32 	%f576, %f1, %f530;
	@%p159 bra 	$L__BB7_25;
	mov.b32 	%r486, %f24;
	add.s64 	%rd52, %rd1, 256;
	mov.b32 	%r485, 101;
	// begin inline asm
	st.relaxed.gpu.v2.u32 [%rd52], {%r485, %r486};
	// end inline asm
	mov.f32 	%f576, %f1;
	bra.uni 	$L__BB7_25;
$L__BB7_6:
	add.f32 	%f371, %f1, %f2;
	add.f32 	%f372, %f3, %f4;
	add.f32 	%f373, %f5, %f6;
	add.f32 	%f374, %f7, %f8;
	add.f32 	%f375, %f9, %f10;
	add.f32 	%f376, %f11, %f12;
	add.f32 	%f377, %f13, %f14;
	add.f32 	%f378, %f15, %f16;
	add.f32 	%f379, %f17, %f18;
	add.f32 	%f380, %f19, %f20;
	add.f32 	%f381, %f21, %f22;
	add.f32 	%f382, %f371, %f372;
	add.f32 	%f383, %f373, %f374;
	add.f32 	%f384, %f375, %f376;
	add.f32 	%f385, %f377, %f378;
	add.f32 	%f386, %f379, %f380;
	add.f32 	%f387, %f382, %f383;
	add.f32 	%f388, %f384, %f385;
	add.f32 	%f389, %f386, %f381;
	add.f32 	%f390, %f387, %f388;
	add.f32 	%f358, %f390, %f389;
	mov.b32 	%r365, 1;
	mov.b32 	%r366, 0;
	mov.b32 	%r367, -1;
	// begin inline asm
	{  .reg .f32 r0;  .reg .pred p;  shfl.sync.up.b32 r0|p, %f358, %r365, %r366, %r367;  @p add.f32 r0, r0, %f358;  mov.f32 %f356, r0;}
	// end inline asm
	mov.b32 	%r351, 2;
	// begin inline asm
	{  .reg .f32 r0;  .reg .pred p;  shfl.sync.up.b32 r0|p, %f356, %r351, %r366, %r367;  @p add.f32 r0, r0, %f356;  mov.f32 %f359, r0;}
	// end inline asm
	mov.b32 	%r354, 4;
	// begin inline asm
	{  .reg .f32 r0;  .reg .pred p;  shfl.sync.up.b32 r0|p, %f359, %r354, %r366, %r367;  @p add.f32 r0, r0, %f359;  mov.f32 %f362, r0;}
	// end inline asm
	mov.b32 	%r357, 8;
	// begin inline asm
	{  .reg .f32 r0;  .reg .pred p;  shfl.sync.up.b32 r0|p, %f362, %r357, %r366, %r367;  @p add.f32 r0, r0, %f362;  mov.f32 %f365, r0;}
	// end inline asm
	mov.b32 	%r360, 16;
	// begin inline asm
	{  .reg .f32 r0;  .reg .pred p;  shfl.sync.up.b32 r0|p, %f365, %r360, %r366, %r367;  @p add.f32 r0, r0, %f365;  mov.f32 %f368, r0;}
	// end inline asm
	mov.b32 	%r364, %f368;
	// begin inline asm
	shfl.sync.up.b32 %r363, %r364, %r365, %r366, %r367;
	// end inline asm
	setp.ne.s32 	%p105, %r340, 31;
	@%p105 bra 	$L__BB7_8;
	shl.b32 	%r368, %r6, 2;
	mov.u32 	%r369, _ZZN3cub18CUB_300001_SM_10006detail4scan16DeviceScanKernelINS2_10policy_hubIfffjN4cuda3std3__44plusIvEEE10Policy1000EN6thrust24THRUST_300001_SM_1000_NS6detail15normal_iteratorINSD_10device_ptrIfEEEESI_NS0_13ScanTileStateIfLb1EEES9_NS0_8NullTypeEjfLb0ESL_EEvT0_T1_T2_iT3_T4_T5_E12temp_storage;
	add.s32 	%r370, %r369, %r368;
	st.shared.f32 	[%r370+16], %f368;
$L__BB7_8:
	mov.b32 	%f391, %r363;
	bar.sync 	0;
	ld.shared.v4.f32 	{%f392, %f393, %f394, %f395}, [_ZZN3cub18CUB_300001_SM_10006detail4scan16DeviceScanKernelINS2_10policy_hubIfffjN4cuda3std3__44plusIvEEE10Policy1000EN6thrust24THRUST_300001_SM_1000_NS6detail15normal_iteratorINSD_10device_ptrIfEEEESI_NS0_13ScanTileStateIfLb1EEES9_NS0_8NullTypeEjfLb0ESL_EEvT0_T1_T2_iT3_T4_T5_E12temp_storage+16];
	add.f32 	%f396, %f392, %f393;
	setp.eq.s32 	%p106, %r6, 2;
	selp.f32 	%f397, %f396, %f392, %p106;
	add.f32 	%f398, %f396, %f394;
	setp.eq.s32 	%p107, %r6, 3;
	selp.f32 	%f399, %f398, %f397, %p107;
	add.f32 	%f400, %f398, %f395;
	setp.eq.s32 	%p108, %r6, 4;
	selp.f32 	%f401, %f400, %f399, %p108;
	ld.shared.v4.f32 	{%f402, %f403, %f404, %f405}, [_ZZN3cub18CUB_300001_SM_10006detail4scan16DeviceScanKernelINS2_10policy_hubIfffjN4cuda3std3__44plusIvEEE10Policy1000EN6thrust24THRUST_300001_SM_1000_NS6detail15normal_iteratorINSD_10device_ptrIfEEEESI_NS0_13ScanTileStateIfLb1EEES9_NS0_8NullTypeEjfLb0ESL_EEvT0_T1_T2_iT3_T4_T5_E12temp_storage+32];
	add.f32 	%f406, %f400, %f402;
	setp.eq.s32 	%p109, %r6, 5;
	selp.f32 	%f407, %f406, %f401, %p109;
	add.f32 	%f408, %f406, %f403;
	setp.eq.s32 	%p110, %r6, 6;
	selp.f32 	%f409, %f408, %f407, %p110;
	add.f32 	%f410, %f408, %f404;
	setp.eq.s32 	%p111, %r6, 7;
	selp.f32 	%f411, %f410, %f409, %p111;
	add.f32 	%f412, %f410, %f405;
	setp.eq.s32 	%p112, %r6, 8;
	selp.f32 	%f413, %f412, %f411, %p112;
	ld.shared.v4.f32 	{%f414, %f415, %f416, %f417}, [_ZZN3cub18CUB_300001_SM_10006detail4scan16DeviceScanKernelINS2_10policy_hubIfffjN4cuda3std3__44plusIvEEE10Policy1000EN6thrust24THRUST_300001_SM_1000_NS6detail15normal_iteratorINSD_10device_ptrIfEEEESI_NS0_13ScanTileStateIfLb1EEES9_NS0_8NullTypeEjfLb0ESL_EEvT0_T1_T2_iT3_T4_T5_E12temp_storage+48];
	add.f32 	%f418, %f412, %f414;
	setp.eq.s32 	%p113, %r6, 9;
	selp.f32 	%f419, %f418, %f413, %p113;
	add.f32 	%f420, %f418, %f415;
	setp.eq.s32 	%p114, %r6, 10;
	selp.f32 	%f421, %f420, %f419, %p114;
	add.f32 	%f422, %f420, %f416;
	setp.eq.s32 	%p115, %r6, 11;
	selp.f32 	%f423, %f422, %f421, %p115;
	add.f32 	%f27, %f422, %f417;
	setp.gt.u32 	%p116, %r4, 31;
	setp.lt.u32 	%p117, %r4, 32;
	add.f32 	%f424, %f423, %f391;
	setp.eq.s32 	%p118, %r340, 0;
	selp.f32 	%f575, %f423, %f424, %p118;
	selp.f32 	%f29, %f391, %f575, %p117;
	@%p116 bra 	$L__BB7_24;
	setp.ne.s32 	%p119, %r4, 0;
	mul.wide.s32 	%rd41, %r488, 8;
	add.s64 	%rd5, %rd1, %rd41;
	@%p119 bra 	$L__BB7_11;
	st.shared.f32 	[_ZZN3cub18CUB_300001_SM_10006detail4scan16DeviceScanKernelINS2_10policy_hubIfffjN4cuda3std3__44plusIvEEE10Policy1000EN6thrust24THRUST_300001_SM_1000_NS6detail15normal_iteratorINSD_10device_ptrIfEEEESI_NS0_13ScanTileStateIfLb1EEES9_NS0_8NullTypeEjfLb0ESL_EEvT0_T1_T2_iT3_T4_T5_E12temp_storage+12], %f27;
	mov.b32 	%r372, %f27;
	add.s64 	%rd42, %rd5, 256;
	mov.b32 	%r371, 100;
	// begin inline asm
	st.relaxed.gpu.v2.u32 [%rd42], {%r371, %r372};
	// end inline asm
$L__BB7_11:
	not.b32 	%r377, %r4;
	add.s32 	%r495, %r488, %r377;
	mov.b32 	%r373, 830;
	// begin inline asm
	nanosleep.u32 %r373;
	// end inline asm
	mul.wide.s32 	%rd44, %r495, 8;
	add.s64 	%rd45, %rd1, %rd44;
	add.s64 	%rd43, %rd45, 256;
	// begin inline asm
	ld.relaxed.gpu.v2.u32 {%r497, %r490}, [%rd43];
	// end inline asm
	mov.b32 	%r491, 952;
$L__BB7_12:
	setp.eq.s32 	%p120, %r497, 99;
	mov.b32 	%r378, -1;
	vote.sync.any.pred 	%p121, %p120, %r378;
	not.pred 	%p122, %p121;
	@%p122 bra 	$L__BB7_14;
	mul.lo.s32 	%r460, %r488, 16807;
	and.b32  	%r488, %r460, 2147483647;
	add.s32 	%r461, %r491, 1;
	rem.u32 	%r457, %r488, %r461;
	// begin inline asm
	nanosleep.u32 %r457;
	// end inline asm
	shr.u32 	%r491, %r491, 1;
	// begin inline asm
	ld.relaxed.gpu.v2.u32 {%r497, %r490}, [%rd43];
	// end inline asm
	bra.uni 	$L__BB7_12;
$L__BB7_14:
	mov.b32 	%f425, %r490;
	setp.eq.s32 	%p123, %r497, 101;
	mov.b32 	%r405, -1;
	vote.sync.ballot.b32 	%r407, %p123, %r405;
	// begin inline asm
	mov.u32 %r380, %lanemask_ge;
	// end inline asm
	and.b32  	%r408, %r407, %r380;
	or.b32  	%r409, %r408, -2147483648;
	add.s32 	%r410, %r409, -1;
	not.b32 	%r411, %r409;
	and.b32  	%r412, %r411, %r410;
	popc.b32 	%r384, %r412;
	mov.b32 	%r383, 1;
	// begin inline asm
	shfl.sync.down.b32 %r381, %r490, %r383, %r384, %r405;
	// end inline asm
	setp.lt.s32 	%p125, %r340, %r384;
	mov.b32 	%f426, %r381;
	add.f32 	%f427, %f425, %f426;
	selp.f32 	%f428, %f427, %f425, %p125;
	mov.b32 	%r387, %f428;
	mov.b32 	%r388, 2;
	// begin inline asm
	shfl.sync.down.b32 %r386, %r387, %r388, %r384, %r405;
	// end inline asm
	add.s32 	%r25, %r340, 2;
	setp.gt.s32 	%p126, %r25, %r384;
	mov.b32 	%f429, %r386;
	add.f32 	%f430, %f428, %f429;
	selp.f32 	%f431, %f428, %f430, %p126;
	mov.b32 	%r392, %f431;
	mov.b32 	%r393, 4;
	// begin inline asm
	shfl.sync.down.b32 %r391, %r392, %r393, %r384, %r405;
	// end inline asm
	add.s32 	%r26, %r340, 4;
	setp.gt.s32 	%p127, %r26, %r384;
	mov.b32 	%f432, %r391;
	add.f32 	%f433, %f431, %f432;
	selp.f32 	%f434, %f431, %f433, %p127;
	mov.b32 	%r397, %f434;
	mov.b32 	%r398, 8;
	// begin inline asm
	shfl.sync.down.b32 %r396, %r397, %r398, %r384, %r405;
	// end inline asm
	add.s32 	%r27, %r340, 8;
	setp.gt.s32 	%p128, %r27, %r384;
	mov.b32 	%f435, %r396;
	add.f32 	%f436, %f434, %f435;
	selp.f32 	%f437, %f434, %f436, %p128;
	mov.b32 	%r402, %f437;
	mov.b32 	%r403, 16;
	// begin inline asm
	shfl.sync.down.b32 %r401, %r402, %r403, %r384, %r405;
	// end inline asm
	add.s32 	%r28, %r340, 16;
	setp.gt.s32 	%p129, %r28, %r384;
	mov.b32 	%f438, %r401;
	add.f32 	%f439, %f437, %f438;
	selp.f32 	%f574, %f437, %f439, %p129;
	add.s64 	%rd7, %rd1, 256;
	mov.b32 	%r492, 952;
$L__BB7_15:
	setp.ne.s32 	%p130, %r497, 101;
	mov.b32 	%r413, -1;
	vote.sync.all.pred 	%p131, %p130, %r413;
	not.pred 	%p132, %p131;
	@%p132 bra 	$L__BB7_20;
	shr.u32 	%r492, %r492, 1;
	mul.wide.s32 	%rd48, %r495, 8;
	add.s64 	%rd49, %rd7, %rd48;
	add.s64 	%rd47, %rd49, -256;
	// begin inline asm
	ld.relaxed.gpu.v2.u32 {%r497, %r498}, [%rd47];
	// end inline asm
	mov.u32 	%r499, %r492;
$L__BB7_17:
	setp.eq.s32 	%p136, %r497, 99;
	mov.b32 	%r419, -1;
	vote.sync.any.pred 	%p137, %p136, %r419;
	not.pred 	%p138, %p137;
	@%p138 bra 	$L__BB7_19;
	mul.lo.s32 	%r455, %r488, 16807;
	and.b32  	%r488, %r455, 2147483647;
	add.s32 	%r456, %r499, 1;
	rem.u32 	%r452, %r488, %r456;
	// begin inline asm
	nanosleep.u32 %r452;
	// end inline asm
	shr.u32 	%r499, %r499, 1;
	// begin inline asm
	ld.relaxed.gpu.v2.u32 {%r497, %r498}, [%rd47];
	// end inline asm
	bra.uni 	$L__BB7_17;
$L__BB7_19:
	mov.b32 	%f444, %r498;
	setp.eq.s32 	%p139, %r497, 101;
	mov.b32 	%r445, -1;
	vote.sync.ballot.b32 	%r446, %p139, %r445;
	and.b32  	%r447, %r446, %r380;
	or.b32  	%r448, %r447, -2147483648;
	add.s32 	%r449, %r448, -1;
	not.b32 	%r450, %r448;
	and.b32  	%r451, %r450, %r449;
	popc.b32 	%r424, %r451;
	mov.b32 	%r423, 1;
	// begin inline asm
	shfl.sync.down.b32 %r421, %r498, %r423, %r424, %r445;
	// end inline asm
	setp.lt.s32 	%p141, %r340, %r424;
	mov.b32 	%f445, %r421;
	add.f32 	%f446, %f444, %f445;
	selp.f32 	%f447, %f446, %f444, %p141;
	mov.b32 	%r427, %f447;
	mov.b32 	%r428, 2;
	// begin inline asm
	shfl.sync.down.b32 %r426, %r427, %r428, %r424, %r445;
	// end inline asm
	setp.gt.s32 	%p142, %r25, %r424;
	mov.b32 	%f448, %r426;
	add.f32 	%f449, %f447, %f448;
	selp.f32 	%f450, %f447, %f449, %p142;
	mov.b32 	%r432, %f450;
	mov.b32 	%r433, 4;
	// begin inline asm
	shfl.sync.down.b32 %r431, %r432, %r433, %r424, %r445;
	// end inline asm
	setp.gt.s32 	%p143, %r26, %r424;
	mov.b32 	%f451, %r431;
	add.f32 	%f452, %f450, %f451;
	selp.f32 	%f453, %f450, %f452, %p143;
	mov.b32 	%r437, %f453;
	mov.b32 	%r438, 8;
	// begin inline asm
	shfl.sync.down.b32 %r436, %r437, %r438, %r424, %r445;
	// end inline asm
	setp.gt.s32 	%p144, %r27, %r424;
	mov.b32 	%f454, %r436;
	add.f32 	%f455, %f453, %f454;
	selp.f32 	%f456, %f453, %f455, %p144;
	mov.b32 	%r442, %f456;
	mov.b32 	%r443, 16;
	// begin inline asm
	shfl.sync.down.b32 %r441, %r442, %r443, %r424, %r445;
	// end inline asm
	setp.gt.s32 	%p145, %r28, %r424;
	mov.b32 	%f457, %r441;
	add.f32 	%f458, %f456, %f457;
	selp.f32 	%f459, %f456, %f458, %p145;
	add.f32 	%f574, %f574, %f459;
	add.s32 	%r495, %r495, -32;
	bra.uni 	$L__BB7_15;
$L__BB7_20:
	@%p119 bra 	$L__BB7_22;
	add.f32 	%f440, %f27, %f574;
	mov.b32 	%r416, %f440;
	add.s64 	%rd46, %rd5, 256;
	mov.b32 	%r415, 101;
	// begin inline asm
	st.relaxed.gpu.v2.u32 [%rd46], {%r415, %r416};
	// end inline asm
	st.shared.f32 	[_ZZN3cub18CUB_300001_SM_10006detail4scan16DeviceScanKernelINS2_10policy_hubIfffjN4cuda3std3__44plusIvEEE10Policy1000EN6thrust24THRUST_300001_SM_1000_NS6detail15normal_iteratorINSD_10device_ptrIfEEEESI_NS0_13ScanTileStateIfLb1EEES9_NS0_8NullTypeEjfLb0ESL_EEvT0_T1_T2_iT3_T4_T5_E12temp_storage+4], %f574;
	st.shared.f32 	[_ZZN3cub18CUB_300001_SM_10006detail4scan16DeviceScanKernelINS2_10policy_hubIfffjN4cuda3std3__44plusIvEEE10Policy1000EN6thrust24THRUST_300001_SM_1000_NS6detail15normal_iteratorINSD_10device_ptrIfEEEESI_NS0_13ScanTileStateIfLb1EEES9_NS0_8NullTypeEjfLb0ESL_EEvT0_T1_T2_iT3_T4_T5_E12temp_storage+8], %f440;
$L__BB7_22:
	setp.ne.s32 	%p134, %r340, 0;
	mov.f32 	%f575, %f29;
	@%p134 bra 	$L__BB7_24;
	st.shared.f32 	[_ZZN3cub18CUB_300001_SM_10006detail4scan16DeviceScanKernelINS2_10policy_hubIfffjN4cuda3std3__44plusIvEEE10Policy1000EN6thrust24THRUST_300001_SM_1000_NS6detail15normal_iteratorINSD_10device_ptrIfEEEESI_NS0_13ScanTileStateIfLb1EEES9_NS0_8NullTypeEjfLb0ESL_EEvT0_T1_T2_iT3_T4_T5_E12temp_storage+76], %f574;
	mov.f32 	%f575, %f574;
$L__BB7_24:
	bar.sync 	0;
	setp.eq.s32 	%p135, %r4, 0;
	ld.shared.f32 	%f441, [_ZZN3cub18CUB_300001_SM_10006detail4scan16DeviceScanKernelINS2_10policy_hubIfffjN4cuda3std3__44plusIvEEE10Policy1000EN6thrust24THRUST_300001_SM_1000_NS6detail15normal_iteratorINSD_10device_ptrIfEEEESI_NS0_13ScanTileStateIfLb1EEES9_NS0_8NullTypeEjfLb0ESL_EEvT0_T1_T2_iT3_T4_T5_E12temp_storage+76];
	add.f32 	%f442, %f575, %f441;
	selp.f32 	%f443, %f575, %f442, %p135;
	add.f32 	%f576, %f1, %f443;
$L__BB7_25:
	add.f32 	%f531, %f576, %f2;
	add.f32 	%f532, %f531, %f3;
	add.f32 	%f533, %f532, %f4;
	add.f32 	%f534, %f533, %f5;
	add.f32 	%f535, %f534, %f6;
	add.f32 	%f536, %f535, %f7;
	add.f32 	%f537, %f536, %f8;
	add.f32 	%f538, %f537, %f9;
	add.f32 	%f539, %f538, %f10;
	add.f32 	%f540, %f539, %f11;
	add.f32 	%f541, %f540, %f12;
	add.f32 	%f542, %f541, %f13;
	add.f32 	%f543, %f542, %f14;
	add.f32 	%f544, %f543, %f15;
	add.f32 	%f545, %f544, %f16;
	add.f32 	%f546, %f545, %f17;
	add.f32 	%f547, %f546, %f18;
	add.f32 	%f548, %f547, %f19;
	add.f32 	%f549, %f548, %f20;
	add.f32 	%f550, %f549, %f21;
	add.f32 	%f551, %f550, %f22;
	bar.sync 	0;
	st.shared.v2.f32 	[%r8], {%f576, %f531};
	st.shared.v2.f32 	[%r8+8], {%f532, %f533};
	st.shared.v2.f32 	[%r8+16], {%f534, %f535};
	st.shared.v2.f32 	[%r8+24], {%f536, %f537};
	st.shared.v2.f32 	[%r8+32], {%f538, %f539};
	st.shared.v2.f32 	[%r8+40], {%f540, %f541};
	st.shared.v2.f32 	[%r8+48], {%f542, %f543};
	st.shared.v2.f32 	[%r8+56], {%f544, %f545};
	st.shared.v2.f32 	[%r8+64], {%f546, %f547};
	st.shared.v2.f32 	[%r8+72], {%f548, %f549};
	st.shared.v2.f32 	[%r8+80], {%f550, %f551};
	bar.warp.sync 	-1;
	ld.shared.f32 	%f552, [%r7];
	ld.shared.f32 	%f553, [%r7+128];
	ld.shared.f32 	%f554, [%r7+256];
	ld.shared.f32 	%f555, [%r7+384];
	ld.shared.f32 	%f556, [%r7+512];
	ld.shared.f32 	%f557, [%r7+640];
	ld.shared.f32 	%f558, [%r7+768];
	ld.shared.f32 	%f559, [%r7+896];
	ld.shared.f32 	%f560, [%r7+1024];
	ld.shared.f32 	%f561, [%r7+1152];
	ld.shared.f32 	%f562, [%r7+1280];
	ld.shared.f32 	%f563, [%r7+1408];
	ld.shared.f32 	%f564, [%r7+1536];
	ld.shared.f32 	%f565, [%r7+1664];
	ld.shared.f32 	%f566, [%r7+1792];
	ld.shared.f32 	%f567, [%r7+1920];
	ld.shared.f32 	%f568, [%r7+2048];
	ld.shared.f32 	%f569, [%r7+2176];
	ld.shared.f32 	%f570, [%r7+2304];
	ld.shared.f32 	%f571, [%r7+2432];
	ld.shared.f32 	%f572, [%r7+2560];
	ld.shared.f32 	%f573, [%r7+2688];
	add.s64 	%rd54, %rd3, %rd39;
	st.global.f32 	[%rd54], %f552;
	st.global.f32 	[%rd54+128], %f553;
	st.global.f32 	[%rd54+256], %f554;
	st.global.f32 	[%rd54+384], %f555;
	st.global.f32 	[%rd54+512], %f556;
	st.global.f32 	[%rd54+640], %f557;
	st.global.f32 	[%rd54+768], %f558;
	st.global.f32 	[%rd54+896], %f559;
	st.global.f32 	[%rd54+1024], %f560;
	st.global.f32 	[%rd54+1152], %f561;
	st.global.f32 	[%rd54+1280], %f562;
	st.global.f32 	[%rd54+1408], %f563;
	st.global.f32 	[%rd54+1536], %f564;
	st.global.f32 	[%rd54+1664], %f565;
	st.global.f32 	[%rd54+1792], %f566;
	st.global.f32 	[%rd54+1920], %f567;
	st.global.f32 	[%rd54+2048], %f568;
	st.global.f32 	[%rd54+2176], %f569;
	st.global.f32 	[%rd54+2304], %f570;
	st.global.f32 	[%rd54+2432], %f571;
	st.global.f32 	[%rd54+2560], %f572;
	st.global.f32 	[%rd54+2688], %f573;
	bra.uni 	$L__BB7_140;
$L__BB7_26:
	setp.eq.s32 	%p2, %r3, 0;
	@%p2 bra 	$L__BB7_140;
	mul.wide.u32 	%rd15, %r2, 4;
	add.s64 	%rd16, %rd2, %rd15;
	mov.u32 	%r47, %tid.x;
	ld.global.f32 	%f598, [%rd16];
	and.b32  	%r100, %r47, 31;
	and.b32  	%r101, %r47, 992;
	mul.lo.s32 	%r102, %r101, 22;
	or.b32  	%r48, %r102, %r100;
	setp.ge.u32 	%p3, %r48, %r3;
	shl.b32 	%r103, %r48, 2;
	cvt.u64.u32 	%rd17, %r103;
	add.s64 	%rd9, %rd16, %rd17;
	mov.f32 	%f577, %f598;
	@%p3 bra 	$L__BB7_29;
	ld.global.f32 	%f577, [%rd9];
$L__BB7_29:
	add.s32 	%r49, %r48, 32;
	setp.ge.u32 	%p4, %r49, %r3;
	mov.f32 	%f578, %f598;
	@%p4 bra 	$L__BB7_31;
	ld.global.f32 	%f578, [%rd9+128];
$L__BB7_31:
	add.s32 	%r104, %r48, 64;
	setp.ge.u32 	%p5, %r104, %r3;
	mov.f32 	%f579, %f598;
	@%p5 bra 	$L__BB7_33;
	ld.global.f32 	%f579, [%rd9+256];
$L__BB7_33:
	add.s32 	%r50, %r48, 96;
	setp.ge.u32 	%p6, %r50, %r3;
	mov.f32 	%f580, %f598;
	@%p6 bra 	$L__BB7_35;
	ld.global.f32 	%f580, [%rd9+384];
$L__BB7_35:
	add.s32 	%r105, %r48, 128;
	setp.ge.u32 	%p7, %r105, %r3;
	mov.f32 	%f581, %f598;
	@%p7 bra 	$L__BB7_37;
	ld.global.f32 	%f581, [%rd9+512];
$L__BB7_37:
	add.s32 	%r106, %r48, 160;
	setp.ge.u32 	%p8, %r106, %r3;
	mov.f32 	%f582, %f598;
	@%p8 bra 	$L__BB7_39;
	ld.global.f32 	%f582, [%rd9+640];
$L__BB7_39:
	add.s32 	%r107, %r48, 192;
	setp.ge.u32 	%p9, %r107, %r3;
	mov.f32 	%f583, %f598;
	@%p9 bra 	$L__BB7_41;
	ld.global.f32 	%f583, [%rd9+768];
$L__BB7_41:
	add.s32 	%r108, %r48, 224;
	setp.ge.u32 	%p10, %r108, %r3;
	mov.f32 	%f584, %f598;
	@%p10 bra 	$L__BB7_43;
	ld.global.f32 	%f584, [%rd9+896];
$L__BB7_43:
	add.s32 	%r109, %r48, 256;
	setp.ge.u32 	%p11, %r109, %r3;
	mov.f32 	%f585, %f598;
	@%p11 bra 	$L__BB7_45;
	ld.global.f32 	%f585, [%rd9+1024];
$L__BB7_45:
	add.s32 	%r51, %r48, 288;
	setp.ge.u32 	%p12, %r51, %r3;
	mov.f32 	%f586, %f598;
	@%p12 bra 	$L__BB7_47;
	ld.global.f32 	%f586, [%rd9+1152];
$L__BB7_47:
	add.s32 	%r110, %r48, 320;
	setp.ge.u32 	%p13, %r110, %r3;
	mov.f32 	%f587, %f598;
	@%p13 bra 	$L__BB7_49;
	ld.global.f32 	%f587, [%rd9+1280];
$L__BB7_49:
	add.s32 	%r52, %r48, 352;
	setp.ge.u32 	%p14, %r52, %r3;
	mov.f32 	%f588, %f598;
	@%p14 bra 	$L__BB7_51;
	ld.global.f32 	%f588, [%rd9+1408];
$L__BB7_51:
	add.s32 	%r53, %r48, 384;
	setp.ge.u32 	%p15, %r53, %r3;
	mov.f32 	%f589, %f598;
	@%p15 bra 	$L__BB7_53;
	ld.global.f32 	%f589, [%rd9+1536];
$L__BB7_53:
	add.s32 	%r111, %r48, 416;
	setp.ge.u32 	%p16, %r111, %r3;
	mov.f32 	%f590, %f598;
	@%p16 bra 	$L__BB7_55;
	ld.global.f32 	%f590, [%rd9+1664];
$L__BB7_55:
	add.s32 	%r54, %r48, 448;
	setp.ge.u32 	%p17, %r54, %r3;
	mov.f32 	%f591, %f598;
	@%p17 bra 	$L__BB7_57;
	ld.global.f32 	%f591, [%rd9+1792];
$L__BB7_57:
	add.s32 	%r112, %r48, 480;
	setp.ge.u32 	%p18, %r112, %r3;
	mov.f32 	%f592, %f598;
	@%p18 bra 	$L__BB7_59;
	ld.global.f32 	%f592, [%rd9+1920];
$L__BB7_59:
	add.s32 	%r113, %r48, 512;
	setp.ge.u32 	%p19, %r113, %r3;
	mov.f32 	%f593, %f598;
	@%p19 bra 	$L__BB7_61;
	ld.global.f32 	%f593, [%rd9+2048];
$L__BB7_61:
	add.s32 	%r55, %r48, 544;
	setp.ge.u32 	%p20, %r55, %r3;
	mov.f32 	%f594, %f598;
	@%p20 bra 	$L__BB7_63;
	ld.global.f32 	%f594, [%rd9+2176];
$L__BB7_63:
	add.s32 	%r114, %r48, 576;
	setp.ge.u32 	%p21, %r114, %r3;
	mov.f32 	%f595, %f598;
	@%p21 bra 	$L__BB7_65;
	ld.global.f32 	%f595, [%rd9+2304];
$L__BB7_65:
	add.s32 	%r115, %r48, 608;
	setp.ge.u32 	%p22, %r115, %r3;
	mov.f32 	%f596, %f598;
	@%p22 bra 	$L__BB7_67;
	ld.global.f32 	%f596, [%rd9+2432];
$L__BB7_67:
	add.s32 	%r56, %r48, 640;
	setp.ge.u32 	%p23, %r56, %r3;
	mov.f32 	%f597, %f598;
	@%p23 bra 	$L__BB7_69;
	ld.global.f32 	%f597, [%rd9+2560];
$L__BB7_69:
	add.s32 	%r57, %r48, 672;
	setp.ge.u32 	%p24, %r57, %r3;
	@%p24 bra 	$L__BB7_71;
	ld.global.f32 	%f598, [%rd9+2688];
$L__BB7_71:
	// begin inline asm
	mov.u32 %r116, %laneid;
	// end inline asm
	shr.u32 	%r59, %r47, 5;
	mad.lo.s32 	%r117, %r59, 704, %r116;
	shl.b32 	%r118, %r117, 2;
	mov.u32 	%r119, _ZZN3cub18CUB_300001_SM_10006detail4scan16DeviceScanKernelINS2_10policy_hubIfffjN4cuda3std3__44plusIvEEE10Policy1000EN6thrust24THRUST_300001_SM_1000_NS6detail15normal_iteratorINSD_10device_ptrIfEEEESI_NS0_13ScanTileStateIfLb1EEES9_NS0_8NullTypeEjfLb0ESL_EEvT0_T1_T2_iT3_T4_T5_E12temp_storage;
	add.s32 	%r60, %r119, %r118;
	st.shared.f32 	[%r60], %f577;
	st.shared.f32 	[%r60+128], %f578;
	st.shared.f32 	[%r60+256], %f579;
	st.shared.f32 	[%r60+384], %f580;
	st.shared.f32 	[%r60+512], %f581;
	st.shared.f32 	[%r60+640], %f582;
	st.shared.f32 	[%r60+768], %f583;
	st.shared.f32 	[%r60+896], %f584;
	st.shared.f32 	[%r60+1024], %f585;
	st.shared.f32 	[%r60+1152], %f586;
	st.shared.f32 	[%r60+1280], %f587;
	st.shared.f32 	[%r60+1408], %f588;
	st.shared.f32 	[%r60+1536], %f589;
	st.shared.f32 	[%r60+1664], %f590;
	st.shared.f32 	[%r60+1792], %f591;
	st.shared.f32 	[%r60+1920], %f592;
	st.shared.f32 	[%r60+2048], %f593;
	st.shared.f32 	[%r60+2176], %f594;
	st.shared.f32 	[%r60+2304], %f595;
	st.shared.f32 	[%r60+2432], %f596;
	st.shared.f32 	[%r60+2560], %f597;
	st.shared.f32 	[%r60+2688], %f598;
	bar.warp.sync 	-1;
	mad.lo.s32 	%r61, %r116, 84, %r60;
	ld.shared.v2.f32 	{%f81, %f82}, [%r61];
	ld.shared.v2.f32 	{%f83, %f84}, [%r61+8];
	ld.shared.v2.f32 	{%f85, %f86}, [%r61+16];
	ld.shared.v2.f32 	{%f87, %f88}, [%r61+24];
	ld.shared.v2.f32 	{%f89, %f90}, [%r61+32];
	ld.shared.v2.f32 	{%f91, %f92}, [%r61+40];
	ld.shared.v2.f32 	{%f93, %f94}, [%r61+48];
	ld.shared.v2.f32 	{%f95, %f96}, [%r61+56];
	ld.shared.v2.f32 	{%f97, %f98}, [%r61+64];
	ld.shared.v2.f32 	{%f99, %f100}, [%r61+72];
	ld.shared.v2.f32 	{%f101, %f102}, [%r61+80];
	bar.sync 	0;
	setp.ne.s32 	%p25, %r488, 0;
	@%p25 bra 	$L__BB7_75;
	add.f32 	%f256, %f81, %f82;
	add.f32 	%f257, %f83, %f84;
	add.f32 	%f258, %f85, %f86;
	add.f32 	%f259, %f87, %f88;
	add.f32 	%f260, %f89, %f90;
	add.f32 	%f261, %f91, %f92;
	add.f32 	%f262, %f93, %f94;
	add.f32 	%f263, %f95, %f96;
	add.f32 	%f264, %f97, %f98;
	add.f32 	%f265, %f99, %f100;
	add.f32 	%f266, %f101, %f102;
	add.f32 	%f267, %f256, %f257;
	add.f32 	%f268, %f258, %f259;
	add.f32 	%f269, %f260, %f261;
	add.f32 	%f270, %f262, %f263;
	add.f32 	%f271, %f264, %f265;
	add.f32 	%f272, %f267, %f268;
	add.f32 	%f273, %f269, %f270;
	add.f32 	%f274, %f271, %f266;
	add.f32 	%f275, %f272, %f273;
	add.f32 	%f243, %f275, %f274;
	mov.b32 	%r259, 1;
	mov.b32 	%r260, 0;
	mov.b32 	%r261, -1;
	// begin inline asm
	{  .reg .f32 r0;  .reg .pred p;  shfl.sync.up.b32 r0|p, %f243, %r259, %r260, %r261;  @p add.f32 r0, r0, %f243;  mov.f32 %f241, r0;}
	// end inline asm
	mov.b32 	%r245, 2;
	// begin inline asm
	{  .reg .f32 r0;  .reg .pred p;  shfl.sync.up.b32 r0|p, %f241, %r245, %r260, %r261;  @p add.f32 r0, r0, %f241;  mov.f32 %f244, r0;}
	// end inline asm
	mov.b32 	%r248, 4;
	// begin inline asm
	{  .reg .f32 r0;  .reg .pred p;  shfl.sync.up.b32 r0|p, %f244, %r248, %r260, %r261;  @p add.f32 r0, r0, %f244;  mov.f32 %f247, r0;}
	// end inline asm
	mov.b32 	%r251, 8;
	// begin inline asm
	{  .reg .f32 r0;  .reg .pred p;  shfl.sync.up.b32 r0|p, %f247, %r251, %r260, %r261;  @p add.f32 r0, r0, %f247;  mov.f32 %f250, r0;}
	// end inline asm
	mov.b32 	%r254, 16;
	// begin inline asm
	{  .reg .f32 r0;  .reg .pred p;  shfl.sync.up.b32 r0|p, %f250, %r254, %r260, %r261;  @p add.f32 r0, r0, %f250;  mov.f32 %f253, r0;}
	// end inline asm
	mov.b32 	%r258, %f253;
	// begin inline asm
	shfl.sync.up.b32 %r257, %r258, %r259, %r260, %r261;
	// end inline asm
	setp.ne.s32 	%p67, %r116, 31;
	@%p67 bra 	$L__BB7_74;
	shl.b32 	%r262, %r59, 2;
	mov.u32 	%r263, _ZZN3cub18CUB_300001_SM_10006detail4scan16DeviceScanKernelINS2_10policy_hubIfffjN4cuda3std3__44plusIvEEE10Policy1000EN6thrust24THRUST_300001_SM_1000_NS6detail15normal_iteratorINSD_10device_ptrIfEEEESI_NS0_13ScanTileStateIfLb1EEES9_NS0_8NullTypeEjfLb0ESL_EEvT0_T1_T2_iT3_T4_T5_E12temp_storage;
	add.s32 	%r264, %r263, %r262;
	st.shared.f32 	[%r264+16], %f253;
$L__BB7_74:
	mov.b32 	%f276, %r257;
	bar.sync 	0;
	ld.shared.v4.f32 	{%f277, %f278, %f279, %f280}, [_ZZN3cub18CUB_300001_SM_10006detail4scan16DeviceScanKernelINS2_10policy_hubIfffjN4cuda3std3__44plusIvEEE10Policy1000EN6thrust24THRUST_300001_SM_1000_NS6detail15normal_iteratorINSD_10device_ptrIfEEEESI_NS0_13ScanTileStateIfLb1EEES9_NS0_8NullTypeEjfLb0ESL_EEvT0_T1_T2_iT3_T4_T5_E12temp_storage+16];
	add.f32 	%f281, %f277, %f278;
	setp.eq.s32 	%p68, %r59, 2;
	selp.f32 	%f282, %f281, %f277, %p68;
	add.f32 	%f283, %f281, %f279;
	setp.eq.s32 	%p69, %r59, 3;
	selp.f32 	%f284, %f283, %f282, %p69;
	add.f32 	%f285, %f283, %f280;
	setp.eq.s32 	%p70, %r59, 4;
	selp.f32 	%f286, %f285, %f284, %p70;
	ld.shared.v4.f32 	{%f287, %f288, %f289, %f290}, [_ZZN3cub18CUB_300001_SM_10006detail4scan16DeviceScanKernelINS2_10policy_hubIfffjN4cuda3std3__44plusIvEEE10Policy1000EN6thrust24THRUST_300001_SM_1000_NS6detail15normal_iteratorINSD_10device_ptrIfEEEESI_NS0_13ScanTileStateIfLb1EEES9_NS0_8NullTypeEjfLb0ESL_EEvT0_T1_T2_iT3_T4_T5_E12temp_storage+32];
	add.f32 	%f291, %f285, %f287;
	setp.eq.s32 	%p71, %r59, 5;
	selp.f32 	%f292, %f291, %f286, %p71;
	add.f32 	%f293, %f291, %f288;
	setp.eq.s32 	%p72, %r59, 6;
	selp.f32 	%f294, %f293, %f292, %p72;
	add.f32 	%f295, %f293, %f289;
	setp.eq.s32 	%p73, %r59, 7;
	selp.f32 	%f296, %f295, %f294, %p73;
	add.f32 	%f297, %f295, %f290;
	setp.eq.s32 	%p74, %r59, 8;
	selp.f32 	%f298, %f297, %f296, %p74;
	.pragma "used_bytes_mask 4095";
	ld.shared.v4.f32 	{%f299, %f300, %f301, %f302}, [_ZZN3cub18CUB_300001_SM_10006detail4scan16DeviceScanKernelINS2_10policy_hubIfffjN4cuda3std3__44plusIvEEE10Policy1000EN6thrust24THRUST_300001_SM_1000_NS6detail15normal_iteratorINSD_10device_ptrIfEEEESI_NS0_13ScanTileStateIfLb1EEES9_NS0_8NullTypeEjfLb0ESL_EEvT0_T1_T2_iT3_T4_T5_E12temp_storage+48];
	add.f32 	%f303, %f297, %f299;
	setp.eq.s32 	%p75, %r59, 9;
	selp.f32 	%f304, %f303, %f298, %p75;
	add.f32 	%f305, %f303, %f300;
	setp.eq.s32 	%p76, %r59, 10;
	selp.f32 	%f306, %f305, %f304, %p76;
	add.f32 	%f307, %f305, %f301;
	setp.eq.s32 	%p77, %r59, 11;
	selp.f32 	%f308, %f307, %f306, %p77;
	setp.lt.u32 	%p78, %r47, 32;
	add.f32 	%f309, %f308, %f276;
	setp.eq.s32 	%p79, %r116, 0;
	selp.f32 	%f310, %f308, %f309, %p79;
	selp.f32 	%f311, %f276, %f310, %p78;
	setp.eq.s32 	%p80, %r47, 0;
	add.f32 	%f312, %f81, %f311;
	selp.f32 	%f601, %f81, %f312, %p80;
	bra.uni 	$L__BB7_94;
$L__BB7_75:
	add.f32 	%f152, %f81, %f82;
	add.f32 	%f153, %f83, %f84;
	add.f32 	%f154, %f85, %f86;
	add.f32 	%f155, %f87, %f88;
	add.f32 	%f156, %f89, %f90;
	add.f32 	%f157, %f91, %f92;
	add.f32 	%f158, %f93, %f94;
	add.f32 	%f159, %f95, %f96;
	add.f32 	%f160, %f97, %f98;
	add.f32 	%f161, %f99, %f100;
	add.f32 	%f162, %f101, %f102;
	add.f32 	%f163, %f152, %f153;
	add.f32 	%f164, %f154, %f155;
	add.f32 	%f165, %f156, %f157;
	add.f32 	%f166, %f158, %f159;
	add.f32 	%f167, %f160, %f161;
	add.f32 	%f168, %f163, %f164;
	add.f32 	%f169, %f165, %f166;
	add.f32 	%f170, %f167, %f162;
	add.f32 	%f171, %f168, %f169;
	add.f32 	%f139, %f171, %f170;
	mov.b32 	%r137, 1;
	mov.b32 	%r138, 0;
	mov.b32 	%r139, -1;
	// begin inline asm
	{  .reg .f32 r0;  .reg .pred p;  shfl.sync.up.b32 r0|p, %f139, %r137, %r138, %r139;  @p add.f32 r0, r0, %f139;  mov.f32 %f137, r0;}
	// end inline asm
	mov.b32 	%r123, 2;
	// begin inline asm
	{  .reg .f32 r0;  .reg .pred p;  shfl.sync.up.b32 r0|p, %f137, %r123, %r138, %r139;  @p add.f32 r0, r0, %f137;  mov.f32 %f140, r0;}
	// end inline asm
	mov.b32 	%r126, 4;
	// begin inline asm
	{  .reg .f32 r0;  .reg .pred p;  shfl.sync.up.b32 r0|p, %f140, %r126, %r138, %r139;  @p add.f32 r0, r0, %f140;  mov.f32 %f143, r0;}
	// end inline asm
	mov.b32 	%r129, 8;
	// begin inline asm
	{  .reg .f32 r0;  .reg .pred p;  shfl.sync.up.b32 r0|p, %f143, %r129, %r138, %r139;  @p add.f32 r0, r0, %f143;  mov.f32 %f146, r0;}
	// end inline asm
	mov.b32 	%r132, 16;
	// begin inline asm
	{  .reg .f32 r0;  .reg .pred p;  shfl.sync.up.b32 r0|p, %f146, %r132, %r138, %r139;  @p add.f32 r0, r0, %f146;  mov.f32 %f149, r0;}
	// end inline asm
	mov.b32 	%r136, %f149;
	// begin inline asm
	shfl.sync.up.b32 %r135, %r136, %r137, %r138, %r139;
	// end inline asm
	setp.ne.s32 	%p26, %r116, 31;
	@%p26 bra 	$L__BB7_77;
	shl.b32 	%r140, %r59, 2;
	mov.u32 	%r141, _ZZN3cub18CUB_300001_SM_10006detail4scan16DeviceScanKernelINS2_10policy_hubIfffjN4cuda3std3__44plusIvEEE10Policy1000EN6thrust24THRUST_300001_SM_1000_NS6detail15normal_iteratorINSD_10device_ptrIfEEEESI_NS0_13ScanTileStateIfLb1EEES9_NS0_8NullTypeEjfLb0ESL_EEvT0_T1_T2_iT3_T4_T5_E12temp_storage;
	add.s32 	%r142, %r141, %r140;
	st.shared.f32 	[%r142+16], %f149;
$L__BB7_77:
	mov.b32 	%f172, %r135;
	bar.sync 	0;
	ld.shared.v4.f32 	{%f173, %f174, %f175, %f176}, [_ZZN3cub18CUB_300001_SM_10006detail4scan16DeviceScanKernelINS2_10policy_hubIfffjN4cuda3std3__44plusIvEEE10Policy1000EN6thrust24THRUST_300001_SM_1000_NS6detail15normal_iteratorINSD_10device_ptrIfEEEESI_NS0_13ScanTileStateIfLb1EEES9_NS0_8NullTypeEjfLb0ESL_EEvT0_T1_T2_iT3_T4_T5_E12temp_storage+16];
	add.f32 	%f177, %f173, %f174;
	setp.eq.s32 	%p27, %r59, 2;
	selp.f32 	%f178, %f177, %f173, %p27;
	add.f32 	%f179, %f177, %f175;
	setp.eq.s32 	%p28, %r59, 3;
	selp.f32 	%f180, %f179, %f178, %p28;
	add.f32 	%f181, %f179, %f176;
	setp.eq.s32 	%p29, %r59, 4;
	selp.f32 	%f182, %f181, %f180, %p29;
	ld.shared.v4.f32 	{%f183, %f184, %f185, %f186}, [_ZZN3cub18CUB_300001_SM_10006detail4scan16DeviceScanKernelINS2_10policy_hubIfffjN4cuda3std3__44plusIvEEE10Policy1000EN6thrust24THRUST_300001_SM_1000_NS6detail15normal_iteratorINSD_10device_ptrIfEEEESI_NS0_13ScanTileStateIfLb1EEES9_NS0_8NullTypeEjfLb0ESL_EEvT0_T1_T2_iT3_T4_T5_E12temp_storage+32];
	add.f32 	%f187, %f181, %f183;
	setp.eq.s32 	%p30, %r59, 5;
	selp.f32 	%f188, %f187, %f182, %p30;
	add.f32 	%f189, %f187, %f184;
	setp.eq.s32 	%p31, %r59, 6;
	selp.f32 	%f190, %f189, %f188, %p31;
	add.f32 	%f191, %f189, %f185;
	setp.eq.s32 	%p32, %r59, 7;
	selp.f32 	%f192, %f191, %f190, %p32;
	add.f32 	%f193, %f191, %f186;
	setp.eq.s32 	%p33, %r59, 8;
	selp.f32 	%f194, %f193, %f192, %p33;
	ld.shared.v4.f32 	{%f195, %f196, %f197, %f198}, [_ZZN3cub18CUB_300001_SM_10006detail4scan16DeviceScanKernelINS2_10policy_hubIfffjN4cuda3std3__44plusIvEEE10Policy1000EN6thrust24THRUST_300001_SM_1000_NS6detail15normal_iteratorINSD_10device_ptrIfEEEESI_NS0_13ScanTileStateIfLb1EEES9_NS0_8NullTypeEjfLb0ESL_EEvT0_T1_T2_iT3_T4_T5_E12temp_storage+48];
	add.f32 	%f199, %f193, %f195;
	setp.eq.s32 	%p34, %r59, 9;
	selp.f32 	%f200, %f199, %f194, %p34;
	add.f32 	%f201, %f199, %f196;
	setp.eq.s32 	%p35, %r59, 10;
	selp.f32 	%f202, %f201, %f200, %p35;
	add.f32 	%f203, %f201, %f197;
	setp.eq.s32 	%p36, %r59, 11;
	selp.f32 	%f204, %f203, %f202, %p36;
	add.f32 	%f106, %f203, %f198;
	setp.gt.u32 	%p37, %r47, 31;
	setp.lt.u32 	%p38, %r47, 32;
	add.f32 	%f205, %f204, %f172;
	setp.eq.s32 	%p39, %r116, 0;
	selp.f32 	%f600, %f204, %f205, %p39;
	selp.f32 	%f108, %f172, %f600, %p38;
	@%p37 bra 	$L__BB7_93;
	setp.ne.s32 	%p40, %r47, 0;
	mul.wide.s32 	%rd18, %r488, 8;
	add.s64 	%rd10, %rd1, %rd18;
	@%p40 bra 	$L__BB7_80;
	st.shared.f32 	[_ZZN3cub18CUB_300001_SM_10006detail4scan16DeviceScanKernelINS2_10policy_hubIfffjN4cuda3std3__44plusIvEEE10Policy1000EN6thrust24THRUST_300001_SM_1000_NS6detail15normal_iteratorINSD_10device_ptrIfEEEESI_NS0_13ScanTileStateIfLb1EEES9_NS0_8NullTypeEjfLb0ESL_EEvT0_T1_T2_iT3_T4_T5_E12temp_storage+12], %f106;
	mov.b32 	%r144, %f106;
	add.s64 	%rd19, %rd10, 256;
	mov.b32 	%r143, 100;
	// begin inline asm
	st.relaxed.gpu.v2.u32 [%rd19], {%r143, %r144};
	// end inline asm
$L__BB7_80:
	not.b32 	%r149, %r47;
	add.s32 	%r507, %r488, %r149;
	mov.b32 	%r145, 830;
	// begin inline asm
	nanosleep.u32 %r145;
	// end inline asm
	mul.wide.s32 	%rd21, %r507, 8;
	add.s64 	%rd22, %rd1, %rd21;
	add.s64 	%rd20, %rd22, 256;
	// begin inline asm
	ld.relaxed.gpu.v2.u32 {%r509, %r502}, [%rd20];
	// end inline asm
	mov.b32 	%r503, 952;
$L__BB7_81:
	setp.eq.s32 	%p41, %r509, 99;
	mov.b32 	%r150, -1;
	vote.sync.any.pred 	%p42, %p41, %r150;
	not.pred 	%p43, %p42;
	@%p43 bra 	$L__BB7_83;
	mul.lo.s32 	%r240, %r488, 16807;
	and.b32  	%r488, %r240, 2147483647;
	add.s32 	%r241, %r503, 1;
	rem.u32 	%r237, %r488, %r241;
	// begin inline asm
	nanosleep.u32 %r237;
	// end inline asm
	shr.u32 	%r503, %r503, 1;
	// begin inline asm
	ld.relaxed.gpu.v2.u32 {%r509, %r502}, [%rd20];
	// end inline asm
	bra.uni 	$L__BB7_81;
$L__BB7_83:
	mov.b32 	%f206, %r502;
	setp.eq.s32 	%p44, %r509, 101;
	mov.b32 	%r177, -1;
	vote.sync.ballot.b32 	%r179, %p44, %r177;
	// begin inline asm
	mov.u32 %r152, %lanemask_ge;
	// end inline asm
	and.b32  	%r180, %r179, %r152;
	or.b32  	%r181, %r180, -2147483648;
	add.s32 	%r182, %r181, -1;
	not.b32 	%r183, %r181;
	and.b32  	%r184, %r183, %r182;
	popc.b32 	%r156, %r184;
	mov.b32 	%r155, 1;
	// begin inline asm
	shfl.sync.down.b32 %r153, %r502, %r155, %r156, %r177;
	// end inline asm
	setp.lt.s32 	%p46, %r116, %r156;
	mov.b32 	%f207, %r153;
	add.f32 	%f208, %f206, %f207;
	selp.f32 	%f209, %f208, %f206, %p46;
	mov.b32 	%r159, %f209;
	mov.b32 	%r160, 2;
	// begin inline asm
	shfl.sync.down.b32 %r158, %r159, %r160, %r156, %r177;
	// end inline asm
	add.s32 	%r185, %r116, 2;
	setp.gt.s32 	%p47, %r185, %r156;
	mov.b32 	%f210, %r158;
	add.f32 	%f211, %f209, %f210;
	selp.f32 	%f212, %f209, %f211, %p47;
	mov.b32 	%r164, %f212;
	mov.b32 	%r165, 4;
	// begin inline asm
	shfl.sync.down.b32 %r163, %r164, %r165, %r156, %r177;
	// end inline asm
	add.s32 	%r186, %r116, 4;
	setp.gt.s32 	%p48, %r186, %r156;
	mov.b32 	%f213, %r163;
	add.f32 	%f214, %f212, %f213;
	selp.f32 	%f215, %f212, %f214, %p48;
	mov.b32 	%r169, %f215;
	mov.b32 	%r170, 8;
	// begin inline asm
	shfl.sync.down.b32 %r168, %r169, %r170, %r156, %r177;
	// end inline asm
	add.s32 	%r187, %r116, 8;
	setp.gt.s32 	%p49, %r187, %r156;
	mov.b32 	%f216, %r168;
	add.f32 	%f217, %f215, %f216;
	selp.f32 	%f218, %f215, %f217, %p49;
	mov.b32 	%r174, %f218;
	mov.b32 	%r175, 16;
	// begin inline asm
	shfl.sync.down.b32 %r173, %r174, %r175, %r156, %r177;
	// end inline asm
	add.s32 	%r188, %r116, 16;
	setp.gt.s32 	%p50, %r188, %r156;
	mov.b32 	%f219, %r173;
	add.f32 	%f220, %f218, %f219;
	selp.f32 	%f599, %f218, %f220, %p50;
	add.s64 	%rd11, %rd1, 256;
	mov.b32 	%r504, 952;
$L__BB7_84:
	setp.ne.s32 	%p51, %r509, 101;
	mov.b32 	%r189, -1;
	vote.sync.all.pred 	%p52, %p51, %r189;
	not.pred 	%p53, %p52;
	@%p53 bra 	$L__BB7_89;
	shr.u32 	%r504, %r504, 1;
	mul.wide.s32 	%rd25, %r507, 8;
	add.s64 	%rd26, %rd11, %rd25;
	add.s64 	%rd24, %rd26, -256;
	// begin inline asm
	ld.relaxed.gpu.v2.u32 {%r509, %r510}, [%rd24];
	// end inline asm
	mov.u32 	%r511, %r504;
$L__BB7_86:
	setp.eq.s32 	%p57, %r509, 99;
	mov.b32 	%r195, -1;
	vote.sync.any.pred 	%p58, %p57, %r195;
	not.pred 	%p59, %p58;
	@%p59 bra 	$L__BB7_88;
	mul.lo.s32 	%r235, %r488, 16807;
	and.b32  	%r488, %r235, 2147483647;
	add.s32 	%r236, %r511, 1;
	rem.u32 	%r232, %r488, %r236;
	// begin inline asm
	nanosleep.u32 %r232;
	// end inline asm
	shr.u32 	%r511, %r511, 1;
	// begin inline asm
	ld.relaxed.gpu.v2.u32 {%r509, %r510}, [%rd24];
	// end inline asm
	bra.uni 	$L__BB7_86;
$L__BB7_88:
	mov.b32 	%f225, %r510;
	setp.eq.s32 	%p60, %r509, 101;
	mov.b32 	%r221, -1;
	vote.sync.ballot.b32 	%r222, %p60, %r221;
	and.b32  	%r223, %r222, %r152;
	or.b32  	%r224, %r223, -2147483648;
	add.s32 	%r225, %r224, -1;
	not.b32 	%r226, %r224;
	and.b32  	%r227, %r226, %r225;
	popc.b32 	%r200, %r227;
	mov.b32 	%r199, 1;
	// begin inline asm
	shfl.sync.down.b32 %r197, %r510, %r199, %r200, %r221;
	// end inline asm
	setp.lt.s32 	%p62, %r116, %r200;
	mov.b32 	%f226, %r197;
	add.f32 	%f227, %f225, %f226;
	selp.f32 	%f228, %f227, %f225, %p62;
	mov.b32 	%r203, %f228;
	mov.b32 	%r204, 2;
	// begin inline asm
	shfl.sync.down.b32 %r202, %r203, %r204, %r200, %r221;
	// end inline asm
	add.s32 	%r228, %r116, 2;
	setp.gt.s32 	%p63, %r228, %r200;
	mov.b32 	%f229, %r202;
	add.f32 	%f230, %f228, %f229;
	selp.f32 	%f231, %f228, %f230, %p63;
	mov.b32 	%r208, %f231;
	mov.b32 	%r209, 4;
	// begin inline asm
	shfl.sync.down.b32 %r207, %r208, %r209, %r200, %r221;
	// end inline asm
	add.s32 	%r229, %r116, 4;
	setp.gt.s32 	%p64, %r229, %r200;
	mov.b32 	%f232, %r207;
	add.f32 	%f233, %f231, %f232;
	selp.f32 	%f234, %f231, %f233, %p64;
	mov.b32 	%r213, %f234;
	mov.b32 	%r214, 8;
	// begin inline asm
	shfl.sync.down.b32 %r212, %r213, %r214, %r200, %r221;
	// end inline asm
	add.s32 	%r230, %r116, 8;
	setp.gt.s32 	%p65, %r230, %r200;
	mov.b32 	%f235, %r212;
	add.f32 	%f236, %f234, %f235;
	selp.f32 	%f237, %f234, %f236, %p65;
	mov.b32 	%r218, %f237;
	mov.b32 	%r219, 16;
	// begin inline asm
	shfl.sync.down.b32 %r217, %r218, %r219, %r200, %r221;
	// end inline asm
	add.s32 	%r231, %r116, 16;
	setp.gt.s32 	%p66, %r231, %r200;
	mov.b32 	%f238, %r217;
	add.f32 	%f239, %f237, %f238;
	selp.f32 	%f240, %f237, %f239, %p66;
	add.f32 	%f599, %f599, %f240;
	add.s32 	%r507, %r507, -32;
	bra.uni 	$L__BB7_84;
$L__BB7_89:
	@%p40 bra 	$L__BB7_91;
	add.f32 	%f221, %f106, %f599;
	mov.b32 	%r192, %f221;
	add.s64 	%rd23, %rd10, 256;
	mov.b32 	%r191, 101;
	// begin inline asm
	st.relaxed.gpu.v2.u32 [%rd23], {%r191, %r192};
	// end inline asm
	st.shared.f32 	[_ZZN3cub18CUB_300001_SM_10006detail4scan16DeviceScanKernelINS2_10policy_hubIfffjN4cuda3std3__44plusIvEEE10Policy1000EN6thrust24THRUST_300001_SM_1000_NS6detail15normal_iteratorINSD_10device_ptrIfEEEESI_NS0_13ScanTileStateIfLb1EEES9_NS0_8NullTypeEjfLb0ESL_EEvT0_T1_T2_iT3_T4_T5_E12temp_storage+4], %f599;
	st.shared.f32 	[_ZZN3cub18CUB_300001_SM_10006detail4scan16DeviceScanKernelINS2_10policy_hubIfffjN4cuda3std3__44plusIvEEE10Policy1000EN6thrust24THRUST_300001_SM_1000_NS6detail15normal_iteratorINSD_10device_ptrIfEEEESI_NS0_13ScanTileStateIfLb1EEES9_NS0_8NullTypeEjfLb0ESL_EEvT0_T1_T2_iT3_T4_T5_E12temp_storage+8], %f221;
$L__BB7_91:
	setp.ne.s32 	%p55, %r116, 0;
	mov.f32 	%f600, %f108;
	@%p55 bra 	$L__BB7_93;
	st.shared.f32 	[_ZZN3cub18CUB_300001_SM_10006detail4scan16DeviceScanKernelINS2_10policy_hubIfffjN4cuda3std3__44plusIvEEE10Policy1000EN6thrust24THRUST_300001_SM_1000_NS6detail15normal_iteratorINSD_10device_ptrIfEEEESI_NS0_13ScanTileStateIfLb1EEES9_NS0_8NullTypeEjfLb0ESL_EEvT0_T1_T2_iT3_T4_T5_E12temp_storage+76], %f599;
	mov.f32 	%f600, %f599;
$L__BB7_93:
	bar.sync 	0;
	setp.eq.s32 	%p56, %r47, 0;
	ld.shared.f32 	%f222, [_ZZN3cub18CUB_300001_SM_10006detail4scan16DeviceScanKernelINS2_10policy_hubIfffjN4cuda3std3__44plusIvEEE10Policy1000EN6thrust24THRUST_300001_SM_1000_NS6detail15normal_iteratorINSD_10device_ptrIfEEEESI_NS0_13ScanTileStateIfLb1EEES9_NS0_8NullTypeEjfLb0ESL_EEvT0_T1_T2_iT3_T4_T5_E12temp_storage+76];
	add.f32 	%f223, %f600, %f222;
	selp.f32 	%f224, %f600, %f223, %p56;
	add.f32 	%f601, %f81, %f224;
$L__BB7_94:
	add.f32 	%f313, %f601, %f82;
	add.f32 	%f314, %f313, %f83;
	add.f32 	%f315, %f314, %f84;
	add.f32 	%f316, %f315, %f85;
	add.f32 	%f317, %f316, %f86;
	add.f32 	%f318, %f317, %f87;
	add.f32 	%f319, %f318, %f88;
	add.f32 	%f320, %f319, %f89;
	add.f32 	%f321, %f320, %f90;
	add.f32 	%f322, %f321, %f91;
	add.f32 	%f323, %f322, %f92;
	add.f32 	%f324, %f323, %f93;
	add.f32 	%f325, %f324, %f94;
	add.f32 	%f326, %f325, %f95;
	add.f32 	%f327, %f326, %f96;
	add.f32 	%f328, %f327, %f97;
	add.f32 	%f329, %f328, %f98;
	add.f32 	%f330, %f329, %f99;
	add.f32 	%f331, %f330, %f100;
	add.f32 	%f332, %f331, %f101;
	add.f32 	%f333, %f332, %f102;
	bar.sync 	0;
	st.shared.v2.f32 	[%r61], {%f601, %f313};
	st.shared.v2.f32 	[%r61+8], {%f314, %f315};
	st.shared.v2.f32 	[%r61+16], {%f316, %f317};
	st.shared.v2.f32 	[%r61+24], {%f318, %f319};
	st.shared.v2.f32 	[%r61+32], {%f320, %f321};
	st.shared.v2.f32 	[%r61+40], {%f322, %f323};
	st.shared.v2.f32 	[%r61+48], {%f324, %f325};
	st.shared.v2.f32 	[%r61+56], {%f326, %f327};
	st.shared.v2.f32 	[%r61+64], {%f328, %f329};
	st.shared.v2.f32 	[%r61+72], {%f330, %f331};
	st.shared.v2.f32 	[%r61+80], {%f332, %f333};
	bar.warp.sync 	-1;
	ld.shared.f32 	%f115, [%r60];
	ld.shared.f32 	%f116, [%r60+128];
	ld.shared.f32 	%f117, [%r60+256];
	ld.shared.f32 	%f118, [%r60+384];
	ld.shared.f32 	%f119, [%r60+512];
	ld.shared.f32 	%f120, [%r60+640];
	ld.shared.f32 	%f121, [%r60+768];
	ld.shared.f32 	%f122, [%r60+896];
	ld.shared.f32 	%f123, [%r60+1024];
	ld.shared.f32 	%f124, [%r60+1152];
	ld.shared.f32 	%f125, [%r60+1280];
	ld.shared.f32 	%f126, [%r60+1408];
	ld.shared.f32 	%f127, [%r60+1536];
	ld.shared.f32 	%f128, [%r60+1664];
	ld.shared.f32 	%f129, [%r60+1792];
	ld.shared.f32 	%f130, [%r60+1920];
	ld.shared.f32 	%f131, [%r60+2048];
	ld.shared.f32 	%f132, [%r60+2176];
	ld.shared.f32 	%f133, [%r60+2304];
	ld.shared.f32 	%f134, [%r60+2432];
	ld.shared.f32 	%f135, [%r60+2560];
	ld.shared.f32 	%f136, [%r60+2688];
	setp.ne.s32 	%p81, %r47, 0;
	@%p81 bra 	$L__BB7_96;
	st.volatile.shared.u32 	[_ZZN3cub18CUB_300001_SM_10006detail4scan16DeviceScanKernelINS2_10policy_hubIfffjN4cuda3std3__44plusIvEEE10Policy1000EN6thrust24THRUST_300001_SM_1000_NS6detail15normal_iteratorINSD_10device_ptrIfEEEESI_NS0_13ScanTileStateIfLb1EEES9_NS0_8NullTypeEjfLb0ESL_EEvT0_T1_T2_iT3_T4_T5_E12temp_storage+33792], %r3;
$L__BB7_96:
	ld.param.u32 	%r487, [_ZN3cub18CUB_300001_SM_10006detail4scan16DeviceScanKernelINS2_10policy_hubIfffjN4cuda3std3__44plusIvEEE10Policy1000EN6thrust24THRUST_300001_SM_1000_NS6detail15normal_iteratorINSD_10device_ptrIfEEEESI_NS0_13ScanTileStateIfLb1EEES9_NS0_8NullTypeEjfLb0ESL_EEvT0_T1_T2_iT3_T4_T5__param_3];
	bar.sync 	0;
	ld.volatile.shared.u32 	%r96, [_ZZN3cub18CUB_300001_SM_10006detail4scan16DeviceScanKernelINS2_10policy_hubIfffjN4cuda3std3__44plusIvEEE10Policy1000EN6thrust24THRUST_300001_SM_1000_NS6detail15normal_iteratorINSD_10device_ptrIfEEEESI_NS0_13ScanTileStateIfLb1EEES9_NS0_8NullTypeEjfLb0ESL_EEvT0_T1_T2_iT3_T4_T5_E12temp_storage+33792];
	cvt.u64.u32 	%rd33, %r48;
	mov.u32 	%r265, %ctaid.x;
	add.s32 	%r266, %r487, %r265;
	mul.lo.s32 	%r267, %r266, 8448;
	cvt.u64.u32 	%rd34, %r267;
	add.s64 	%rd35, %rd33, %rd34;
	setp.ge.s32 	%p82, %r48, %r96;
	shl.b64 	%rd36, %rd35, 2;
	add.s64 	%rd12, %rd3, %rd36;
	@%p82 bra 	$L__BB7_98;
	st.global.f32 	[%rd12], %f115;
$L__BB7_98:
	setp.ge.s32 	%p83, %r49, %r96;
	@%p83 bra 	$L__BB7_100;
	st.global.f32 	[%rd12+128], %f116;
$L__BB7_100:
	mov.u32 	%r268, %tid.x;
	and.b32  	%r269, %r268, 992;
	mul.lo.s32 	%r270, %r269, 22;
	and.b32  	%r271, %r268, 31;
	or.b32  	%r272, %r270, %r271;
	add.s32 	%r273, %r272, 64;
	setp.ge.s32 	%p84, %r273, %r96;
	@%p84 bra 	$L__BB7_102;
	st.global.f32 	[%rd12+256], %f117;
$L__BB7_102:
	setp.ge.s32 	%p85, %r50, %r96;
	@%p85 bra 	$L__BB7_104;
	st.global.f32 	[%rd12+384], %f118;
$L__BB7_104:
	add.s32 	%r279, %r272, 128;
	setp.ge.s32 	%p86, %r279, %r96;
	@%p86 bra 	$L__BB7_106;
	st.global.f32 	[%rd12+512], %f119;
$L__BB7_106:
	add.s32 	%r285, %r272, 160;
	setp.ge.s32 	%p87, %r285, %r96;
	@%p87 bra 	$L__BB7_108;
	st.global.f32 	[%rd12+640], %f120;
$L__BB7_108:
	add.s32 	%r291, %r272, 192;
	setp.ge.s32 	%p88, %r291, %r96;
	@%p88 bra 	$L__BB7_110;
	st.global.f32 	[%rd12+768], %f121;
$L__BB7_110:
	add.s32 	%r297, %r272, 224;
	setp.ge.s32 	%p89, %r297, %r96;
	@%p89 bra 	$L__BB7_112;
	st.global.f32 	[%rd12+896], %f122;
$L__BB7_112:
	add.s32 	%r303, %r272, 256;
	setp.ge.s32 	%p90, %r303, %r96;
	@%p90 bra 	$L__BB7_114;
	st.global.f32 	[%rd12+1024], %f123;
$L__BB7_114:
	setp.ge.s32 	%p91, %r51, %r96;
	@%p91 bra 	$L__BB7_116;
	st.global.f32 	[%rd12+1152], %f124;
$L__BB7_116:
	add.s32 	%r309, %r272, 320;
	setp.ge.s32 	%p92, %r309, %r96;
	@%p92 bra 	$L__BB7_118;
	st.global.f32 	[%rd12+1280], %f125;
$L__BB7_118:
	setp.ge.s32 	%p93, %r52, %r96;
	@%p93 bra 	$L__BB7_120;
	st.global.f32 	[%rd12+1408], %f126;
$L__BB7_120:
	setp.ge.s32 	%p94, %r53, %r96;
	@%p94 bra 	$L__BB7_122;
	st.global.f32 	[%rd12+1536], %f127;
$L__BB7_122:
	add.s32 	%r315, %r272, 416;
	setp.ge.s32 	%p95, %r315, %r96;
	@%p95 bra 	$L__BB7_124;
	st.global.f32 	[%rd12+1664], %f128;
$L__BB7_124:
	setp.ge.s32 	%p96, %r54, %r96;
	@%p96 bra 	$L__BB7_126;
	st.global.f32 	[%rd12+1792], %f129;
$L__BB7_126:
	add.s32 	%r321, %r272, 480;
	setp.ge.s32 	%p97, %r321, %r96;
	@%p97 bra 	$L__BB7_128;
	st.global.f32 	[%rd12+1920], %f130;
$L__BB7_128:
	add.s32 	%r327, %r272, 512;
	setp.ge.s32 	%p98, %r327, %r96;
	@%p98 bra 	$L__BB7_130;
	st.global.f32 	[%rd12+2048], %f131;
$L__BB7_130:
	setp.ge.s32 	%p99, %r55, %r96;
	@%p99 bra 	$L__BB7_132;
	st.global.f32 	[%rd12+2176], %f132;
$L__BB7_132:
	add.s32 	%r333, %r272, 576;
	setp.ge.s32 	%p100, %r333, %r96;
	@%p100 bra 	$L__BB7_134;
	st.global.f32 	[%rd12+2304], %f133;
$L__BB7_134:
	add.s32 	%r339, %r272, 608;
	setp.ge.s32 	%p101, %r339, %r96;
	@%p101 bra 	$L__BB7_136;
	st.global.f32 	[%rd12+2432], %f134;
$L__BB7_136:
	setp.ge.s32 	%p102, %r56, %r96;
	@%p102 bra 	$L__BB7_138;
	st.global.f32 	[%rd12+2560], %f135;
$L__BB7_138:
	setp.ge.s32 	%p103, %r57, %r96;
	@%p103 bra 	$L__BB7_140;
	st.global.f32 	[%rd12+2688], %f136;
$L__BB7_140:
	ret;

}
	// .globl	_ZN3cub18CUB_300001_SM_10006detail4scan16DeviceScanKernelINS2_10policy_hubIfffmN4cuda3std3__44plusIvEEE10Policy1000EN6thrust24THRUST_300001_SM_1000_NS6detail15normal_iteratorINSD_10device_ptrIfEEEESI_NS0_13ScanTileStateIfLb1EEES9_NS0_8NullTypeEmfLb0ESL_EEvT0_T1_T2_iT3_T4_T5_
.visible .entry _ZN3cub18CUB_300001_SM_10006detail4scan16DeviceScanKernelINS2_10policy_hubIfffmN4cuda3std3__44plusIvEEE10Policy1000EN6thrust24THRUST_300001_SM_1000_NS6detail15normal_iteratorINSD_10device_ptrIfEEEESI_NS0_13ScanTileStateIfLb1EEES9_NS0_8NullTypeEmfLb0ESL_EEvT0_T1_T2_iT3_T4_T5_(
	.param .align 8 .b8 _ZN3cub18CUB_300001_SM_10006detail4scan16DeviceScanKernelINS2_10policy_hubIfffmN4cuda3std3__44plusIvEEE10Policy1000EN6thrust24THRUST_300001_SM_1000_NS6detail15normal_iteratorINSD_10device_ptrIfEEEESI_NS0_13ScanTileStateIfLb1EEES9_NS0_8NullTypeEmfLb0ESL_EEvT0_T1_T2_iT3_T4_T5__param_0[8],
	.param .align 8 .b8 _ZN3cub18CUB_300001_SM_10006detail4scan16DeviceScanKernelINS2_10policy_hubIfffmN4cuda3std3__44plusIvEEE10Policy1000EN6thrust24THRUST_300001_SM_1000_NS6detail15normal_iteratorINSD_10device_ptrIfEEEESI_NS0_13ScanTileStateIfLb1EEES9_NS0_8NullTypeEmfLb0ESL_EEvT0_T1_T2_iT3_T4_T5__param_1[8],
	.param .align 8 .b8 _ZN3cub18CUB_300001_SM_10006detail4scan16DeviceScanKernelINS2_10policy_hubIfffmN4cuda3std3__44plusIvEEE10Policy1000EN6thrust24THRUST_300001_SM_1000_NS6detail15normal_iteratorINSD_10device_ptrIfEEEESI_NS0_13ScanTileStateIfLb1EEES9_NS0_8NullTypeEmfLb0ESL_EEvT0_T1_T2_iT3_T4_T5__param_2[8],
	.param .u32 _ZN3cub18CUB_300001_SM_10006detail4scan16DeviceScanKernelINS2_10policy_hubIfffmN4cuda3std3__44plusIvEEE10Policy1000EN6thrust24THRUST_300001_SM_1000_NS6detail15normal_iteratorINSD_10device_ptrIfEEEESI_NS0_13ScanTileStateIfLb1EEES9_NS0_8NullTypeEmfLb0ESL_EEvT0_T1_T2_iT3_T4_T5__param_3,
	.param .align 1 .b8 _ZN3cub18CUB_300001_SM_10006detail4scan16DeviceScanKernelINS2_10policy_hubIfffmN4cuda3std3__44plusIvEEE10Policy1000EN6thrust24THRUST_300001_SM_1000_NS6detail15normal_iteratorINSD_10device_ptrIfEEEESI_NS0_13ScanTileStateIfLb1EEES9_NS0_8NullTypeEmfLb0ESL_EEvT0_T1_T2_iT3_T4_T5__param_4[1],
	.param .align 1 .b8 _ZN3cub18CUB_300001_SM_10006detail4scan16DeviceScanKernelINS2_10policy_hubIfffmN4cuda3std3__44plusIvEEE10Policy1000EN6thrust24THRUST_300001_SM_1000_NS6detail15normal_iteratorINSD_10device_ptrIfEEEESI_NS0_13ScanTileStateIfLb1EEES9_NS0_8NullTypeEmfLb0ESL_EEvT0_T1_T2_iT3_T4_T5__param_5[1],
	.param .u64 _ZN3cub18CUB_300001_SM_10006detail4scan16DeviceScanKernelINS2_10policy_hubIfffmN4cuda3std3__44plusIvEEE10Policy1000EN6thrust24THRUST_300001_SM_1000_NS6detail15normal_iteratorINSD_10device_ptrIfEEEESI_NS0_13ScanTileStateIfLb1EEES9_NS0_8NullTypeEmfLb0ESL_EEvT0_T1_T2_iT3_T4_T5__param_6
)
.maxntid 416
{
	.reg .pred 	%p<158>;
	.reg .b32 	%r<503>;
	.reg .b32 	%f<571>;
	.reg .b64 	%rd<55>;
	// demoted variable
	.shared .align 16 .b8 _ZZN3cub18CUB_300001_SM_10006detail4scan16DeviceScanKernelINS2_10policy_hubIfffmN4cuda3std3__44plusIvEEE10Policy1000EN6thrust24THRUST_300001_SM_1000_NS6detail15normal_iteratorINSD_10device_ptrIfEEEESI_NS0_13ScanTileStateIfLb1EEES9_NS0_8NullTypeEmfLb0ESL_EEvT0_T1_T2_iT3_T4_T5_E12temp_storage[31632];
	ld.param.u64 	%rd1, [_ZN3cub18CUB_300001_SM_10006detail4scan16DeviceScanKernelINS2_10policy_hubIfffmN4cuda3std3__44plusIvEEE10Policy1000EN6thrust24THRUST_300001_SM_1000_NS6detail15normal_iteratorINSD_10device_ptrIfEEEESI_NS0_13ScanTileStateIfLb1EEES9_NS0_8NullTypeEmfLb0ESL_EEvT0_T1_T2_iT3_T4_T5__param_2];
	ld.param.u64 	%rd16, [_ZN3cub18CUB_300001_SM_10006detail4scan16DeviceScanKernelINS2_10policy_hubIfffmN4cuda3std3__44plusIvEEE10Policy1000EN6thrust24THRUST_300001_SM_1000_NS6detail15normal_iteratorINSD_10device_ptrIfEEEESI_NS0_13ScanTileStateIfLb1EEES9_NS0_8NullTypeEmfLb0ESL_EEvT0_T1_T2_iT3_T4_T5__param_1];
	ld.param.u64 	%rd17, [_ZN3cub18CUB_300001_SM_10006detail4scan16DeviceScanKernelINS2_10policy_hubIfffmN4cuda3std3__44plusIvEEE10Policy1000EN6thrust24THRUST_300001_SM_1000_NS6detail15normal_iteratorINSD_10device_ptrIfEEEESI_NS0_13ScanTileStateIfLb1EEES9_NS0_8NullTypeEmfLb0ESL_EEvT0_T1_T2_iT3_T4_T5__param_0];
	ld.param.u32 	%r79, [_ZN3cub18CUB_300001_SM_10006detail4scan16DeviceScanKernelINS2_10policy_hubIfffmN4cuda3std3__44plusIvEEE10Policy1000EN6thrust24THRUST_300001_SM_1000_NS6detail15normal_iteratorINSD_10device_ptrIfEEEESI_NS0_13ScanTileStateIfLb1EEES9_NS0_8NullTypeEmfLb0ESL_EEvT0_T1_T2_iT3_T4_T5__param_3];
	ld.param.u64 	%rd18, [_ZN3cub18CUB_300001_SM_10006detail4scan16DeviceScanKernelINS2_10policy_hubIfffmN4cuda3std3__44plusIvEEE10Policy1000EN6thrust24THRUST_300001_SM_1000_NS6detail15normal_iteratorINSD_10device_ptrIfEEEESI_NS0_13ScanTileStateIfLb1EEES9_NS0_8NullTypeEmfLb0ESL_EEvT0_T1_T2_iT3_T4_T5__param_6];
	cvta.to.global.u64 	%rd2, %rd17;
	cvta.to.global.u64 	%rd3, %rd16;
	mov.u32 	%r80, %ctaid.x;
	add.s32 	%r1, %r79, %r80;
	mul.wide.s32 	%rd4, %r1, 7904;
	sub.s64 	%rd5, %rd18, %rd4;
	setp.lt.u64 	%p1, %rd5, 7905;
	@%p1 bra 	$L__BB8_26;
	mov.u32 	%r2, %tid.x;
	and.b32  	%r343, %r2, 31;
	and.b32  	%r344, %r2, 992;
	mul.lo.s32 	%r345, %r344, 19;
	or.b32  	%r346, %r345, %r343;
	cvt.u64.u32 	%rd38, %r346;
	add.s64 	%rd6, %rd4, %rd38;
	shl.b64 	%rd39, %rd6, 2;
	add.s64 	%rd40, %rd2, %rd39;
	ld.global.f32 	%f315, [%rd40];
	ld.global.f32 	%f316, [%rd40+128];
	ld.global.f32 	%f317, [%rd40+256];
	ld.global.f32 	%f318, [%rd40+384];
	ld.global.f32 	%f319, [%rd40+512];
	ld.global.f32 	%f320, [%rd40+640];
	ld.global.f32 	%f321, [%rd40+768];
	ld.global.f32 	%f322, [%rd40+896];
	ld.global.f32 	%f323, [%rd40+1024];
	ld.global.f32 	%f324, [%rd40+1152];
	ld.global.f32 	%f325, [%rd40+1280];
	ld.global.f32 	%f326, [%rd40+1408];
	ld.global.f32 	%f327, [%rd40+1536];
	ld.global.f32 	%f328, [%rd40+1664];
	ld.global.f32 	%f329, [%rd40+1792];
	ld.global.f32 	%f330, [%rd40+1920];
	ld.global.f32 	%f331, [%rd40+2048];
	ld.global.f32 	%f332, [%rd40+2176];
	ld.global.f32 	%f333, [%rd40+2304];
	// begin inline asm
	mov.u32 %r342, %laneid;
	// end inline asm
	shr.u32 	%r4, %r2, 5;
	mad.lo.s32 	%r347, %r4, 608, %r342;
	shl.b32 	%r348, %r347, 2;
	mov.u32 	%r349, _ZZN3cub18CUB_300001_SM_10006detail4scan16DeviceScanKernelINS2_10policy_hubIfffmN4cuda3std3__44plusIvEEE10Policy1000EN6thrust24THRUST_300001_SM_1000_NS6detail15normal_iteratorINSD_10device_ptrIfEEEESI_NS0_13ScanTileStateIfLb1EEES9_NS0_8NullTypeEmfLb0ESL_EEvT0_T1_T2_iT3_T4_T5_E12temp_storage;
	add.s32 	%r5, %r349, %r348;
	st.shared.f32 	[%r5], %f315;
	st.shared.f32 	[%r5+128], %f316;
	st.shared.f32 	[%r5+256], %f317;
	st.shared.f32 	[%r5+384], %f318;
	st.shared.f32 	[%r5+512], %f319;
	st.shared.f32 	[%r5+640], %f320;
	st.shared.f32 	[%r5+768], %f321;
	st.shared.f32 	[%r5+896], %f322;
	st.shared.f32 	[%r5+1024], %f323;
	st.shared.f32 	[%r5+1152], %f324;
	st.shared.f32 	[%r5+1280], %f325;
	st.shared.f32 	[%r5+1408], %f326;
	st.shared.f32 	[%r5+1536], %f327;
	st.shared.f32 	[%r5+1664], %f328;
	st.shared.f32 	[%r5+1792], %f329;
	st.shared.f32 	[%r5+1920], %f330;
	st.shared.f32 	[%r5+2048], %f331;
	st.shared.f32 	[%r5+2176], %f332;
	st.shared.f32 	[%r5+2304], %f333;
	bar.warp.sync 	-1;
	mad.lo.s32 	%r6, %r342, 72, %r5;
	ld.shared.f32 	%f1, [%r6];
	ld.shared.f32 	%f2, [%r6+4];
	ld.shared.f32 	%f3, [%r6+8];
	ld.shared.f32 	%f4, [%r6+12];
	ld.shared.f32 	%f5, [%r6+16];
	ld.shared.f32 	%f6, [%r6+20];
	ld.shared.f32 	%f7, [%r6+24];
	ld.shared.f32 	%f8, [%r6+28];
	ld.shared.f32 	%f9, [%r6+32];
	ld.shared.f32 	%f10, [%r6+36];
	ld.shared.f32 	%f11, [%r6+40];
	ld.shared.f32 	%f12, [%r6+44];
	ld.shared.f32 	%f13, [%r6+48];
	ld.shared.f32 	%f14, [%r6+52];
	ld.shared.f32 	%f15, [%r6+56];
	ld.shared.f32 	%f16, [%r6+60];
	ld.shared.f32 	%f17, [%r6+64];
	ld.shared.f32 	%f18, [%r6+68];
	ld.shared.f32 	%f19, [%r6+72];
	bar.sync 	0;
	setp.ne.s32 	%p100, %r1, 0;
	@%p100 bra 	$L__BB8_6;
	add.f32 	%f453, %f1, %f2;
	add.f32 	%f454, %f3, %f4;
	add.f32 	%f455, %f5, %f6;
	add.f32 	%f456, %f7, %f8;
	add.f32 	%f457, %f9, %f10;
	add.f32 	%f458, %f11, %f12;
	add.f32 	%f459, %f13, %f14;
	add.f32 	%f460, %f15, %f16;
	add.f32 	%f461, %f17, %f18;
	add.f32 	%f462, %f453, %f454;
	add.f32 	%f463, %f455, %f456;
	add.f32 	%f464, %f457, %f458;
	add.f32 	%f465, %f459, %f460;
	add.f32 	%f466, %f461, %f19;
	add.f32 	%f467, %f462, %f463;
	add.f32 	%f468, %f464, %f465;
	add.f32 	%f469, %f467, %f468;
	add.f32 	%f440, %f469, %f466;
	mov.b32 	%r477, 1;
	mov.b32 	%r478, 0;
	mov.b32 	%r479, -1;
	// begin inline asm
	{  .reg .f32 r0;  .reg .pred p;  shfl.sync.up.b32 r0|p, %f440, %r477, %r478, %r479;  @p add.f32 r0, r0, %f440;  mov.f32 %f438, r0;}
	// end inline asm
	mov.b32 	%r463, 2;
	// begin inline asm
	{  .reg .f32 r0;  .reg .pred p;  shfl.sync.up.b32 r0|p, %f438, %r463, %r478, %r479;  @p add.f32 r0, r0, %f438;  mov.f32 %f441, r0;}
	// end inline asm
	mov.b32 	%r466, 4;
	// begin inline asm
	{  .reg .f32 r0;  .reg .pred p;  shfl.sync.up.b32 r0|p, %f441, %r466, %r478, %r479;  @p add.f32 r0, r0, %f441;  mov.f32 %f444, r0;}
	// end inline asm
	mov.b32 	%r469, 8;
	// begin inline asm
	{  .reg .f32 r0;  .reg .pred p;  shfl.sync.up.b32 r0|p, %f444, %r469, %r478, %r479;  @p add.f32 r0, r0, %f444;  mov.f32 %f447, r0;}
	// end inline asm
	mov.b32 	%r472, 16;
	// begin inline asm
	{  .reg .f32 r0;  .reg .pred p;  shfl.sync.up.b32 r0|p, %f447, %r472, %r478, %r479;  @p add.f32 r0, r0, %f447;  mov.f32 %f450, r0;}
	// end inline asm
	mov.b32 	%r476, %f450;
	// begin inline asm
	shfl.sync.up.b32 %r475, %r476, %r477, %r478, %r479;
	// end inline asm
	setp.ne.s32 	%p143, %r342, 31;
	@%p143 bra 	$L__BB8_4;
	shl.b32 	%r480, %r4, 2;
	mov.u32 	%r481, _ZZN3cub18CUB_300001_SM_10006detail4scan16DeviceScanKernelINS2_10policy_hubIfffmN4cuda3std3__44plusIvEEE10Policy1000EN6thrust24THRUST_300001_SM_1000_NS6detail15normal_iteratorINSD_10device_ptrIfEEEESI_NS0_13ScanTileStateIfLb1EEES9_NS0_8NullTypeEmfLb0ESL_EEvT0_T1_T2_iT3_T4_T5_E12temp_storage;
	add.s32 	%r482, %r481, %r480;
	st.shared.f32 	[%r482+16], %f450;
$L__BB8_4:
	mov.b32 	%f470, %r475;
	bar.sync 	0;
	ld.shared.v4.f32 	{%f471, %f472, %f473, %f474}, [_ZZN3cub18CUB_300001_SM_10006detail4scan16DeviceScanKernelINS2_10policy_hubIfffmN4cuda3std3__44plusIvEEE10Policy1000EN6thrust24THRUST_300001_SM_1000_NS6detail15normal_iteratorINSD_10device_ptrIfEEEESI_NS0_13ScanTileStateIfLb1EEES9_NS0_8NullTypeEmfLb0ESL_EEvT0_T1_T2_iT3_T4_T5_E12temp_storage+16];
	add.f32 	%f475, %f471, %f472;
	setp.eq.s32 	%p144, %r4, 2;
	selp.f32 	%f476, %f475, %f471, %p144;
	add.f32 	%f477, %f475, %f473;
	setp.eq.s32 	%p145, %r4, 3;
	selp.f32 	%f478, %f477, %f476, %p145;
	add.f32 	%f479, %f477, %f474;
	setp.eq.s32 	%p146, %r4, 4;
	selp.f32 	%f480, %f479, %f478, %p146;
	ld.shared.v4.f32 	{%f481, %f482, %f483, %f484}, [_ZZN3cub18CUB_300001_SM_10006detail4scan16DeviceScanKernelINS2_10policy_hubIfffmN4cuda3std3__44plusIvEEE10Policy1000EN6thrust24THRUST_300001_SM_1000_NS6detail15normal_iteratorINSD_10device_ptrIfEEEESI_NS0_13ScanTileStateIfLb1EEES9_NS0_8NullTypeEmfLb0ESL_EEvT0_T1_T2_iT3_T4_T5_E12temp_storage+32];
	add.f32 	%f485, %f479, %f481;
	setp.eq.s32 	%p147, %r4, 5;
	selp.f32 	%f486, %f485, %f480, %p147;
	add.f32 	%f487, %f485, %f482;
	setp.eq.s32 	%p148, %r4, 6;
	selp.f32 	%f488, %f487, %f486, %p148;
	add.f32 	%f489, %f487, %f483;
	setp.eq.s32 	%p149, %r4, 7;
	selp.f32 	%f490, %f489, %f488, %p149;
	add.f32 	%f491, %f489, %f484;
	setp.eq.s32 	%p150, %r4, 8;
	selp.f32 	%f492, %f491, %f490, %p150;
	ld.shared.v4.f32 	{%f493, %f494, %f495, %f496}, [_ZZN3cub18CUB_300001_SM_10006detail4scan16DeviceScanKernelINS2_10policy_hubIfffmN4cuda3std3__44plusIvEEE10Policy1000EN6thrust24THRUST_300001_SM_1000_NS6detail15normal_iteratorINSD_10device_ptrIfEEEESI_NS0_13ScanTileStateIfLb1EEES9_NS0_8NullTypeEmfLb0ESL_EEvT0_T1_T2_iT3_T4_T5_E12temp_storage+48];
	add.f32 	%f497, %f491, %f493;
	setp.eq.s32 	%p151, %r4, 9;
	selp.f32 	%f498, %f497, %f492, %p151;
	add.f32 	%f499, %f497, %f494;
	setp.eq.s32 	%p152, %r4, 10;
	selp.f32 	%f500, %f499, %f498, %p152;
	add.f32 	%f501, %f499, %f495;
	setp.eq.s32 	%p153, %r4, 11;
	selp.f32 	%f502, %f501, %f500, %p153;
	add.f32 	%f21, %f501, %f496;
	setp.eq.s32 	%p154, %r4, 12;
	selp.f32 	%f503, %f21, %f502, %p154;
	setp.lt.u32 	%p155, %r2, 32;
	add.f32 	%f504, %f503, %f470;
	setp.eq.s32 	%p156, %r342, 0;
	selp.f32 	%f505, %f503, %f504, %p156;
	selp.f32 	%f506, %f470, %f505, %p155;
	setp.ne.s32 	%p157, %r2, 0;
	add.f32 	%f548, %f1, %f506;
	@%p157 bra 	$L__BB8_25;
	ld.shared.f32 	%f507, [_ZZN3cub18CUB_300001_SM_10006detail4scan16DeviceScanKernelINS2_10policy_hubIfffmN4cuda3std3__44plusIvEEE10Policy1000EN6thrust24THRUST_300001_SM_1000_NS6detail15normal_iteratorINSD_10device_ptrIfEEEESI_NS0_13ScanTileStateIfLb1EEES9_NS0_8NullTypeEmfLb0ESL_EEvT0_T1_T2_iT3_T4_T5_E12temp_storage+64];
	add.f32 	%f508, %f21, %f507;
	mov.b32 	%r484, %f508;
	add.s64 	%rd52, %rd1, 256;
	mov.b32 	%r483, 101;
	// begin inline asm
	st.relaxed.gpu.v2.u32 [%rd52], {%r483, %r484};
	// end inline asm
	mov.f32 	%f548, %f1;
	bra.uni 	$L__BB8_25;
$L__BB8_6:
	add.f32 	%f349, %f1, %f2;
	add.f32 	%f350, %f3, %f4;
	add.f32 	%f351, %f5, %f6;
	add.f32 	%f352, %f7, %f8;
	add.f32 	%f353, %f9, %f10;
	add.f32 	%f354, %f11, %f12;
	add.f32 	%f355, %f13, %f14;
	add.f32 	%f356, %f15, %f16;
	add.f32 	%f357, %f17, %f18;
	add.f32 	%f358, %f349, %f350;
	add.f32 	%f359, %f351, %f352;
	add.f32 	%f360, %f353, %f354;
	add.f32 	%f361, %f355, %f356;
	add.f32 	%f362, %f357, %f19;
	add.f32 	%f363, %f358, %f359;
	add.f32 	%f364, %f360, %f361;
	add.f32 	%f365, %f363, %f364;
	add.f32 	%f336, %f365, %f362;
	mov.b32 	%r367, 1;
	mov.b32 	%r368, 0;
	mov.b32 	%r369, -1;
	// begin inline asm
	{  .reg .f32 r0;  .reg .pred p;  shfl.sync.up.b32 r0|p, %f336, %r367, %r368, %r369;  @p add.f32 r0, r0, %f336;  mov.f32 %f334, r0;}
	// end inline asm
	mov.b32 	%r353, 2;
	// begin inline asm
	{  .reg .f32 r0;  .reg .pred p;  shfl.sync.up.b32 r0|p, %f334, %r353, %r368, %r369;  @p add.f32 r0, r0, %f334;  mov.f32 %f337, r0;}
	// end inline asm
	mov.b32 	%r356, 4;
	// begin inline asm
	{  .reg .f32 r0;  .reg .pred p;  shfl.sync.up.b32 r0|p, %f337, %r356, %r368, %r369;  @p add.f32 r0, r0, %f337;  mov.f32 %f340, r0;}
	// end inline asm
	mov.b32 	%r359, 8;
	// begin inline asm
	{  .reg .f32 r0;  .reg .pred p;  shfl.sync.up.b32 r0|p, %f340, %r359, %r368, %r369;  @p add.f32 r0, r0, %f340;  mov.f32 %f343, r0;}
	// end inline asm
	mov.b32 	%r362, 16;
	// begin inline asm
	{  .reg .f32 r0;  .reg .pred p;  shfl.sync.up.b32 r0|p, %f343, %r362, %r368, %r369;  @p add.f32 r0, r0, %f343;  mov.f32 %f346, r0;}
	// end inline asm
	mov.b32 	%r366, %f346;
	// begin inline asm
	shfl.sync.up.b32 %r365, %r366, %r367, %r368, %r369;
	// end inline asm
	setp.ne.s32 	%p101, %r342, 31;
	@%p101 bra 	$L__BB8_8;
	shl.b32 	%r370, %r4, 2;
	mov.u32 	%r371, _ZZN3cub18CUB_300001_SM_10006detail4scan16DeviceScanKernelINS2_10policy_hubIfffmN4cuda3std3__44plusIvEEE10Policy1000EN6thrust24THRUST_300001_SM_1000_NS6detail15normal_iteratorINSD_10device_ptrIfEEEESI_NS0_13ScanTileStateIfLb1EEES9_NS0_8NullTypeEmfLb0ESL_EEvT0_T1_T2_iT3_T4_T5_E12temp_storage;
	add.s32 	%r372, %r371, %r370;
	st.shared.f32 	[%r372+16], %f346;
$L__BB8_8:
	mov.b32 	%f366, %r365;
	bar.sync 	0;
	ld.shared.v4.f32 	{%f367, %f368, %f369, %f370}, [_ZZN3cub18CUB_300001_SM_10006detail4scan16DeviceScanKernelINS2_10policy_hubIfffmN4cuda3std3__44plusIvEEE10Policy1000EN6thrust24THRUST_300001_SM_1000_NS6detail15normal_iteratorINSD_10device_ptrIfEEEESI_NS0_13ScanTileStateIfLb1EEES9_NS0_8NullTypeEmfLb0ESL_EEvT0_T1_T2_iT3_T4_T5_E12temp_storage+16];
	add.f32 	%f371, %f367, %f368;
	setp.eq.s32 	%p102, %r4, 2;
	selp.f32 	%f372, %f371, %f367, %p102;
	add.f32 	%f373, %f371, %f369;
	setp.eq.s32 	%p103, %r4, 3;
	selp.f32 	%f374, %f373, %f372, %p103;
	add.f32 	%f375, %f373, %f370;
	setp.eq.s32 	%p104, %r4, 4;
	selp.f32 	%f376, %f375, %f374, %p104;
	ld.shared.v4.f32 	{%f377, %f378, %f379, %f380}, [_ZZN3cub18CUB_300001_SM_10006detail4scan16DeviceScanKernelINS2_10policy_hubIfffmN4cuda3std3__44plusIvEEE10Policy1000EN6thrust24THRUST_300001_SM_1000_NS6detail15normal_iteratorINSD_10device_ptrIfEEEESI_NS0_13ScanTileStateIfLb1EEES9_NS0_8NullTypeEmfLb0ESL_EEvT0_T1_T2_iT3_T4_T5_E12temp_storage+32];
	add.f32 	%f381, %f375, %f377;
	setp.eq.s32 	%p105, %r4, 5;
	selp.f32 	%f382, %f381, %f376, %p105;
	add.f32 	%f383, %f381, %f378;
	setp.eq.s32 	%p106, %r4, 6;
	selp.f32 	%f384, %f383, %f382, %p106;
	add.f32 	%f385, %f383, %f379;
	setp.eq.s32 	%p107, %r4, 7;
	selp.f32 	%f386, %f385, %f384, %p107;
	add.f32 	%f387, %f385, %f380;
	setp.eq.s32 	%p108, %r4, 8;
	selp.f32 	%f388, %f387, %f386, %p108;
	ld.shared.v4.f32 	{%f389, %f390, %f391, %f392}, [_ZZN3cub18CUB_300001_SM_10006detail4scan16DeviceScanKernelINS2_10policy_hubIfffmN4cuda3std3__44plusIvEEE10Policy1000EN6thrust24THRUST_300001_SM_1000_NS6detail15normal_iteratorINSD_10device_ptrIfEEEESI_NS0_13ScanTileStateIfLb1EEES9_NS0_8NullTypeEmfLb0ESL_EEvT0_T1_T2_iT3_T4_T5_E12temp_storage+48];
	add.f32 	%f393, %f387, %f389;
	setp.eq.s32 	%p109, %r4, 9;
	selp.f32 	%f394, %f393, %f388, %p109;
	add.f32 	%f395, %f393, %f390;
	setp.eq.s32 	%p110, %r4, 10;
	selp.f32 	%f396, %f395, %f394, %p110;
	add.f32 	%f397, %f395, %f391;
	setp.eq.s32 	%p111, %r4, 11;
	selp.f32 	%f398, %f397, %f396, %p111;
	add.f32 	%f399, %f397, %f392;
	setp.eq.s32 	%p112, %r4, 12;
	selp.f32 	%f400, %f399, %f398, %p112;
	ld.shared.f32 	%f401, [_ZZN3cub18CUB_300001_SM_10006detail4scan16DeviceScanKernelINS2_10policy_hubIfffmN4cuda3std3__44plusIvEEE10Policy1000EN6thrust24THRUST_300001_SM_1000_NS6detail15normal_iteratorINSD_10device_ptrIfEEEESI_NS0_13ScanTileStateIfLb1EEES9_NS0_8NullTypeEmfLb0ESL_EEvT0_T1_T2_iT3_T4_T5_E12temp_storage+64];
	add.f32 	%f24, %f399, %f401;
	setp.gt.u32 	%p113, %r2, 31;
	setp.lt.u32 	%p114, %r2, 32;
	add.f32 	%f402, %f400, %f366;
	setp.eq.s32 	%p115, %r342, 0;
	selp.f32 	%f547, %f400, %f402, %p115;
	selp.f32 	%f26, %f366, %f547, %p114;
	@%p113 bra 	$L__BB8_24;
	setp.ne.s32 	%p116, %r2, 0;
	mul.wide.s32 	%rd41, %r1, 8;
	add.s64 	%rd7, %rd1, %rd41;
	@%p116 bra 	$L__BB8_11;
	st.shared.f32 	[_ZZN3cub18CUB_300001_SM_10006detail4scan16DeviceScanKernelINS2_10policy_hubIfffmN4cuda3std3__44plusIvEEE10Policy1000EN6thrust24THRUST_300001_SM_1000_NS6detail15normal_iteratorINSD_10device_ptrIfEEEESI_NS0_13ScanTileStateIfLb1EEES9_NS0_8NullTypeEmfLb0ESL_EEvT0_T1_T2_iT3_T4_T5_E12temp_storage+12], %f24;
	mov.b32 	%r374, %f24;
	add.s64 	%rd42, %rd7, 256;
	mov.b32 	%r373, 100;
	// begin inline asm
	st.relaxed.gpu.v2.u32 [%rd42], {%r373, %r374};
	// end inline asm
$L__BB8_11:
	not.b32 	%r379, %r2;
	add.s32 	%r490, %r1, %r379;
	mov.b32 	%r375, 550;
	// begin inline asm
	nanosleep.u32 %r375;
	// end inline asm
	mul.wide.s32 	%rd44, %r490, 8;
	add.s64 	%rd45, %rd1, %rd44;
	add.s64 	%rd43, %rd45, 256;
	// begin inline asm
	ld.relaxed.gpu.v2.u32 {%r491, %r486}, [%rd43];
	// end inline asm
	mov.b32 	%r487, 478;
$L__BB8_12:
	setp.eq.s32 	%p117, %r491, 99;
	mov.b32 	%r380, -1;
	vote.sync.any.pred 	%p118, %p117, %r380;
	not.pred 	%p119, %p118;
	@%p119 bra 	$L__BB8_14;
	// begin inline asm
	nanosleep.u32 %r487;
	// end inline asm
	shr.u32 	%r487, %r487, 1;
	// begin inline asm
	ld.relaxed.gpu.v2.u32 {%r491, %r486}, [%rd43];
	// end inline asm
	bra.uni 	$L__BB8_12;
$L__BB8_14:
	mov.b32 	%f403, %r486;
	setp.eq.s32 	%p120, %r491, 101;
	mov.b32 	%r407, -1;
	vote.sync.ballot.b32 	%r409, %p120, %r407;
	// begin inline asm
	mov.u32 %r382, %lanemask_ge;
	// end inline asm
	and.b32  	%r410, %r409, %r382;
	or.b32  	%r411, %r410, -2147483648;
	add.s32 	%r412, %r411, -1;
	not.b32 	%r413, %r411;
	and.b32  	%r414, %r413, %r412;
	popc.b32 	%r386, %r414;
	mov.b32 	%r385, 1;
	// begin inline asm
	shfl.sync.down.b32 %r383, %r486, %r385, %r386, %r407;
	// end inline asm
	setp.lt.s32 	%p122, %r342, %r386;
	mov.b32 	%f404, %r383;
	add.f32 	%f405, %f403, %f404;
	selp.f32 	%f406, %f405, %f403, %p122;
	mov.b32 	%r389, %f406;
	mov.b32 	%r390, 2;
	// begin inline asm
	shfl.sync.down.b32 %r388, %r389, %r390, %r386, %r407;
	// end inline asm
	add.s32 	%r21, %r342, 2;
	setp.gt.s32 	%p123, %r21, %r386;
	mov.b32 	%f407, %r388;
	add.f32 	%f408, %f406, %f407;
	selp.f32 	%f409, %f406, %f408, %p123;
	mov.b32 	%r394, %f409;
	mov.b32 	%r395, 4;
	// begin inline asm
	shfl.sync.down.b32 %r393, %r394, %r395, %r386, %r407;
	// end inline asm
	add.s32 	%r22, %r342, 4;
	setp.gt.s32 	%p124, %r22, %r386;
	mov.b32 	%f410, %r393;
	add.f32 	%f411, %f409, %f410;
	selp.f32 	%f412, %f409, %f411, %p124;
	mov.b32 	%r399, %f412;
	mov.b32 	%r400, 8;
	// begin inline asm
	shfl.sync.down.b32 %r398, %r399, %r400, %r386, %r407;
	// end inline asm
	add.s32 	%r23, %r342, 8;
	setp.gt.s32 	%p125, %r23, %r386;
	mov.b32 	%f413, %r398;
	add.f32 	%f414, %f412, %f413;
	selp.f32 	%f415, %f412, %f414, %p125;
	mov.b32 	%r404, %f415;
	mov.b32 	%r405, 16;
	// begin inline asm
	shfl.sync.down.b32 %r403, %r404, %r405, %r386, %r407;
	// end inline asm
	add.s32 	%r24, %r342, 16;
	setp.gt.s32 	%p126, %r24, %r386;
	mov.b32 	%f416, %r403;
	add.f32 	%f417, %f415, %f416;
	selp.f32 	%f546, %f415, %f417, %p126;
	add.s64 	%rd9, %rd1, 256;
	mov.b32 	%r488, 478;
$L__BB8_15:
	setp.ne.s32 	%p127, %r491, 101;
	mov.b32 	%r415, -1;
	vote.sync.all.pred 	%p128, %p127, %r415;
	not.pred 	%p129, %p128;
	@%p129 bra 	$L__BB8_20;
	shr.u32 	%r488, %r488, 1;
	mul.wide.s32 	%rd48, %r490, 8;
	add.s64 	%rd49, %rd9, %rd48;
	add.s64 	%rd47, %rd49, -256;
	// begin inline asm
	ld.relaxed.gpu.v2.u32 {%r491, %r492}, [%rd47];
	// end inline asm
	mov.u32 	%r493, %r488;
$L__BB8_17:
	setp.eq.s32 	%p133, %r491, 99;
	mov.b32 	%r421, -1;
	vote.sync.any.pred 	%p134, %p133, %r421;
	not.pred 	%p135, %p134;
	@%p135 bra 	$L__BB8_19;
	// begin inline asm
	nanosleep.u32 %r493;
	// end inline asm
	shr.u32 	%r493, %r493, 1;
	// begin inline asm
	ld.relaxed.gpu.v2.u32 {%r491, %r492}, [%rd47];
	// end inline asm
	bra.uni 	$L__BB8_17;
$L__BB8_19:
	mov.b32 	%f422, %r492;
	setp.eq.s32 	%p136, %r491, 101;
	mov.b32 	%r447, -1;
	vote.sync.ballot.b32 	%r448, %p136, %r447;
	and.b32  	%r449, %r448, %r382;
	or.b32  	%r450, %r449, -2147483648;
	add.s32 	%r451, %r450, -1;
	not.b32 	%r452, %r450;
	and.b32  	%r453, %r452, %r451;
	popc.b32 	%r426, %r453;
	mov.b32 	%r425, 1;
	// begin inline asm
	shfl.sync.down.b32 %r423, %r492, %r425, %r426, %r447;
	// end inline asm
	setp.lt.s32 	%p138, %r342, %r426;
	mov.b32 	%f423, %r423;
	add.f32 	%f424, %f422, %f423;
	selp.f32 	%f425, %f424, %f422, %p138;
	mov.b32 	%r429, %f425;
	mov.b32 	%r430, 2;
	// begin inline asm
	shfl.sync.down.b32 %r428, %r429, %r430, %r426, %r447;
	// end inline asm
	setp.gt.s32 	%p139, %r21, %r426;
	mov.b32 	%f426, %r428;
	add.f32 	%f427, %f425, %f426;
	selp.f32 	%f428, %f425, %f427, %p139;
	mov.b32 	%r434, %f428;
	mov.b32 	%r435, 4;
	// begin inline asm
	shfl.sync.down.b32 %r433, %r434, %r435, %r426, %r447;
	// end inline asm
	setp.gt.s32 	%p140, %r22, %r426;
	mov.b32 	%f429, %r433;
	add.f32 	%f430, %f428, %f429;
	selp.f32 	%f431, %f428, %f430, %p140;
	mov.b32 	%r439, %f431;
	mov.b32 	%r440, 8;
	// begin inline asm
	shfl.sync.down.b32 %r438, %r439, %r440, %r426, %r447;
	// end inline asm
	setp.gt.s32 	%p141, %r23, %r426;
	mov.b32 	%f432, %r438;
	add.f32 	%f433, %f431, %f432;
	selp.f32 	%f434, %f431, %f433, %p141;
	mov.b32 	%r444, %f434;
	mov.b32 	%r445, 16;
	// begin inline asm
	shfl.sync.down.b32 %r443, %r444, %r445, %r426, %r447;
	// end inline asm
	setp.gt.s32 	%p142, %r24, %r426;
	mov.b32 	%f435, %r443;
	add.f32 	%f436, %f434, %f435;
	selp.f32 	%f437, %f434, %f436, %p142;
	add.f32 	%f546, %f546, %f437;
	add.s32 	%r490, %r490, -32;
	bra.uni 	$L__BB8_15;
$L__BB8_20:
	@%p116 bra 	$L__BB8_22;
	add.f32 	%f418, %f24, %f546;
	mov.b32 	%r418, %f418;
	add.s64 	%rd46, %rd7, 256;
	mov.b32 	%r417, 101;
	// begin inline asm
	st.relaxed.gpu.v2.u32 [%rd46], {%r417, %r418};
	// end inline asm
	st.shared.f32 	[_ZZN3cub18CUB_300001_SM_10006detail4scan16DeviceScanKernelINS2_10policy_hubIfffmN4cuda3std3__44plusIvEEE10Policy1000EN6thrust24THRUST_300001_SM_1000_NS6detail15normal_iteratorINSD_10device_ptrIfEEEESI_NS0_13ScanTileStateIfLb1EEES9_NS0_8NullTypeEmfLb0ESL_EEvT0_T1_T2_iT3_T4_T5_E12temp_storage+4], %f546;
	st.shared.f32 	[_ZZN3cub18CUB_300001_SM_10006detail4scan16DeviceScanKernelINS2_10policy_hubIfffmN4cuda3std3__44plusIvEEE10Policy1000EN6thrust24THRUST_300001_SM_1000_NS6detail15normal_iteratorINSD_10device_ptrIfEEEESI_NS0_13ScanTileStateIfLb1EEES9_NS0_8NullTypeEmfLb0ESL_EEvT0_T1_T2_iT3_T4_T5_E12temp_storage+8], %f418;
$L__BB8_22:
	setp.ne.s32 	%p131, %r342, 0;
	mov.f32 	%f547, %f26;
	@%p131 bra 	$L__BB8_24;
	st.shared.f32 	[_ZZN3cub18CUB_300001_SM_10006detail4scan16DeviceScanKernelINS2_10policy_hubIfffmN4cuda3std3__44plusIvEEE10Policy1000EN6thrust24THRUST_300001_SM_1000_NS6detail15normal_iteratorINSD_10device_ptrIfEEEESI_NS0_13ScanTileStateIfLb1EEES9_NS0_8NullTypeEmfLb0ESL_EEvT0_T1_T2_iT3_T4_T5_E12temp_storage+84], %f546;
	mov.f32 	%f547, %f546;
$L__BB8_24:
	bar.sync 	0;
	setp.eq.s32 	%p132, %r2, 0;
	ld.shared.f32 	%f419, [_ZZN3cub18CUB_300001_SM_10006detail4scan16DeviceScanKernelINS2_10policy_hubIfffmN4cuda3std3__44plusIvEEE10Policy1000EN6thrust24THRUST_300001_SM_1000_NS6detail15normal_iteratorINSD_10device_ptrIfEEEESI_NS0_13ScanTileStateIfLb1EEES9_NS0_8NullTypeEmfLb0ESL_EEvT0_T1_T2_iT3_T4_T5_E12temp_storage+84];
	add.f32 	%f420, %f547, %f419;
	selp.f32 	%f421, %f547, %f420, %p132;
	add.f32 	%f548, %f1, %f421;
$L__BB8_25:
	add.f32 	%f509, %f548, %f2;
	add.f32 	%f510, %f509, %f3;
	add.f32 	%f511, %f510, %f4;
	add.f32 	%f512, %f511, %f5;
	add.f32 	%f513, %f512, %f6;
	add.f32 	%f514, %f513, %f7;
	add.f32 	%f515, %f514, %f8;
	add.f32 	%f516, %f515, %f9;
	add.f32 	%f517, %f516, %f10;
	add.f32 	%f518, %f517, %f11;
	add.f32 	%f519, %f518, %f12;
	add.f32 	%f520, %f519, %f13;
	add.f32 	%f521, %f520, %f14;
	add.f32 	%f522, %f521, %f15;
	add.f32 	%f523, %f522, %f16;
	add.f32 	%f524, %f523, %f17;
	add.f32 	%f525, %f524, %f18;
	add.f32 	%f526, %f525, %f19;
	bar.sync 	0;
	st.shared.f32 	[%r6], %f548;
	st.shared.f32 	[%r6+4], %f509;
	st.shared.f32 	[%r6+8], %f510;
	st.shared.f32 	[%r6+12], %f511;
	st.shared.f32 	[%r6+16], %f512;
	st.shared.f32 	[%r6+20], %f513;
	st.shared.f32 	[%r6+24], %f514;
	st.shared.f32 	[%r6+28], %f515;
	st.shared.f32 	[%r6+32], %f516;
	st.shared.f32 	[%r6+36], %f517;
	st.shared.f32 	[%r6+40], %f518;
	st.shared.f32 	[%r6+44], %f519;
	st.shared.f32 	[%r6+48], %f520;
	st.shared.f32 	[%r6+52], %f521;
	st.shared.f32 	[%r6+56], %f522;
	st.shared.f32 	[%r6+60], %f523;
	st.shared.f32 	[%r6+64], %f524;
	st.shared.f32 	[%r6+68], %f525;
	st.shared.f32 	[%r6+72], %f526;
	bar.warp.sync 	-1;
	ld.shared.f32 	%f527, [%r5];
	ld.shared.f32 	%f528, [%r5+128];
	ld.shared.f32 	%f529, [%r5+256];
	ld.shared.f32 	%f530, [%r5+384];
	ld.shared.f32 	%f531, [%r5+512];
	ld.shared.f32 	%f532, [%r5+640];
	ld.shared.f32 	%f533, [%r5+768];
	ld.shared.f32 	%f534, [%r5+896];
	ld.shared.f32 	%f535, [%r5+1024];
	ld.shared.f32 	%f536, [%r5+1152];
	ld.shared.f32 	%f537, [%r5+1280];
	ld.shared.f32 	%f538, [%r5+1408];
	ld.shared.f32 	%f539, [%r5+1536];
	ld.shared.f32 	%f540, [%r5+1664];
	ld.shared.f32 	%f541, [%r5+1792];
	ld.shared.f32 	%f542, [%r5+1920];
	ld.shared.f32 	%f543, [%r5+2048];
	ld.shared.f32 	%f544, [%r5+2176];
	ld.shared.f32 	%f545, [%r5+2304];
	add.s64 	%rd54, %rd3, %rd39;
	st.global.f32 	[%rd54], %f527;
	st.global.f32 	[%rd54+128], %f528;
	st.global.f32 	[%rd54+256], %f529;
	st.global.f32 	[%rd54+384], %f530;
	st.global.f32 	[%rd54+512], %f531;
	st.global.f32 	[%rd54+640], %f532;
	st.global.f32 	[%rd54+768], %f533;
	st.global.f32 	[%rd54+896], %f534;
	st.global.f32 	[%rd54+1024], %f535;
	st.global.f32 	[%rd54+1152], %f536;
	st.global.f32 	[%rd54+1280], %f537;
	st.global.f32 	[%rd54+1408], %f538;
	st.global.f32 	[%rd54+1536], %f539;
	st.global.f32 	[%rd54+1664], %f540;
	st.global.f32 	[%rd54+1792], %f541;
	st.global.f32 	[%rd54+1920], %f542;
	st.global.f32 	[%rd54+2048], %f543;
	st.global.f32 	[%rd54+2176], %f544;
	st.global.f32 	[%rd54+2304], %f545;
	bra.uni 	$L__BB8_128;
$L__BB8_26:
	setp.eq.s64 	%p2, %rd5, 0;
	@%p2 bra 	$L__BB8_128;
	cvt.u32.u64 	%r40, %rd5;
	shl.b64 	%rd19, %rd4, 2;
	add.s64 	%rd20, %rd2, %rd19;
	mov.u32 	%r41, %tid.x;
	ld.global.f32 	%f567, [%rd20];
	and.b32  	%r81, %r41, 31;
	and.b32  	%r82, %r41, 992;
	mul.lo.s32 	%r83, %r82, 19;
	or.b32  	%r42, %r83, %r81;
	setp.ge.u32 	%p3, %r42, %r40;
	shl.b32 	%r84, %r42, 2;
	cvt.u64.u32 	%rd21, %r84;
	add.s64 	%rd11, %rd20, %rd21;
	mov.f32 	%f549, %f567;
	@%p3 bra 	$L__BB8_29;
	ld.global.f32 	%f549, [%rd11];
$L__BB8_29:
	add.s32 	%r43, %r42, 32;
	setp.ge.u32 	%p4, %r43, %r40;
	mov.f32 	%f550, %f567;
	@%p4 bra 	$L__BB8_31;
	ld.global.f32 	%f550, [%rd11+128];
$L__BB8_31:
	add.s32 	%r85, %r42, 64;
	setp.ge.u32 	%p5, %r85, %r40;
	mov.f32 	%f551, %f567;
	@%p5 bra 	$L__BB8_33;
	ld.global.f32 	%f551, [%rd11+256];
$L__BB8_33:
	add.s32 	%r86, %r42, 96;
	setp.ge.u32 	%p6, %r86, %r40;
	mov.f32 	%f552, %f567;
	@%p6 bra 	$L__BB8_35;
	ld.global.f32 	%f552, [%rd11+384];
$L__BB8_35:
	add.s32 	%r87, %r42, 128;
	setp.ge.u32 	%p7, %r87, %r40;
	mov.f32 	%f553, %f567;
	@%p7 bra 	$L__BB8_37;
	ld.global.f32 	%f553, [%rd11+512];
$L__BB8_37:
	add.s32 	%r88, %r42, 160;
	setp.ge.u32 	%p8, %r88, %r40;
	mov.f32 	%f554, %f567;
	@%p8 bra 	$L__BB8_39;
	ld.global.f32 	%f554, [%rd11+640];
$L__BB8_39:
	add.s32 	%r89, %r42, 192;
	setp.ge.u32 	%p9, %r89, %r40;
	mov.f32 	%f555, %f567;
	@%p9 bra 	$L__BB8_41;
	ld.global.f32 	%f555, [%rd11+768];
$L__BB8_41:
	add.s32 	%r90, %r42, 224;
	setp.ge.u32 	%p10, %r90, %r40;
	mov.f32 	%f556, %f567;
	@%p10 bra 	$L__BB8_43;
	ld.global.f32 	%f556, [%rd11+896];
$L__BB8_43:
	add.s32 	%r91, %r42, 256;
	setp.ge.u32 	%p11, %r91, %r40;
	mov.f32 	%f557, %f567;
	@%p11 bra 	$L__BB8_45;
	ld.global.f32 	%f557, [%rd11+1024];
$L__BB8_45:
	add.s32 	%r92, %r42, 288;
	setp.ge.u32 	%p12, %r92, %r40;
	mov.f32 	%f558, %f567;
	@%p12 bra 	$L__BB8_47;
	ld.global.f32 	%f558, [%rd11+1152];
$L__BB8_47:
	add.s32 	%r93, %r42, 320;
	setp.ge.u32 	%p13, %r93, %r40;
	mov.f32 	%f559, %f567;
	@%p13 bra 	$L__BB8_49;
	ld.global.f32 	%f559, [%rd11+1280];
$L__BB8_49:
	add.s32 	%r94, %r42, 352;
	setp.ge.u32 	%p14, %r94, %r40;
	mov.f32 	%f560, %f567;
	@%p14 bra 	$L__BB8_51;
	ld.global.f32 	%f560, [%rd11+1408];
$L__BB8_51:
	add.s32 	%r95, %r42, 384;
	setp.ge.u32 	%p15, %r95, %r40;
	mov.f32 	%f561, %f567;
	@%p15 bra 	$L__BB8_53;
	ld.global.f32 	%f561, [%rd11+1536];
$L__BB8_53:
	add.s32 	%r96, %r42, 416;
	setp.ge.u32 	%p16, %r96, %r40;
	mov.f32 	%f562, %f567;
	@%p16 bra 	$L__BB8_55;
	ld.global.f32 	%f562, [%rd11+1664];
$L__BB8_55:
	add.s32 	%r97, %r42, 448;
	setp.ge.u32 	%p17, %r97, %r40;
	mov.f32 	%f563, %f567;
	@%p17 bra 	$L__BB8_57;
	ld.global.f32 	%f563, [%rd11+1792];
$L__BB8_57:
	add.s32 	%r98, %r42, 480;
	setp.ge.u32 	%p18, %r98, %r40;
	mov.f32 	%f564, %f567;
	@%p18 bra 	$L__BB8_59;
	ld.global.f32 	%f564, [%rd11+1920];
$L__BB8_59:
	add.s32 	%r99, %r42, 512;
	setp.ge.u32 	%p19, %r99, %r40;
	mov.f32 	%f565, %f567;
	@%p19 bra 	$L__BB8_61;
	ld.global.f32 	%f565, [%rd11+2048];
$L__BB8_61:
	add.s32 	%r100, %r42, 544;
	setp.ge.u32 	%p20, %r100, %r40;
	mov.f32 	%f566, %f567;
	@%p20 bra 	$L__BB8_63;
	ld.global.f32 	%f566, [%rd11+2176];
$L__BB8_63:
	add.s32 	%r44, %r42, 576;
	setp.ge.u32 	%p21, %r44, %r40;
	@%p21 bra 	$L__BB8_65;
	ld.global.f32 	%f567, [%rd11+2304];
$L__BB8_65:
	// begin inline asm
	mov.u32 %r101, %laneid;
	// end inline asm
	shr.u32 	%r46, %r41, 5;
	mad.lo.s32 	%r102, %r46, 608, %r101;
	shl.b32 	%r103, %r102, 2;
	mov.u32 	%r104, _ZZN3cub18CUB_300001_SM_10006detail4scan16DeviceScanKernelINS2_10policy_hubIfffmN4cuda3std3__44plusIvEEE10Policy1000EN6thrust24THRUST_300001_SM_1000_NS6detail15normal_iteratorINSD_10device_ptrIfEEEESI_NS0_13ScanTileStateIfLb1EEES9_NS0_8NullTypeEmfLb0ESL_EEvT0_T1_T2_iT3_T4_T5_E12temp_storage;
	add.s32 	%r47, %r104, %r103;
	st.shared.f32 	[%r47], %f549;
	st.shared.f32 	[%r47+128], %f550;
	st.shared.f32 	[%r47+256], %f551;
	st.shared.f32 	[%r47+384], %f552;
	st.shared.f32 	[%r47+512], %f553;
	st.shared.f32 	[%r47+640], %f554;
	st.shared.f32 	[%r47+768], %f555;
	st.shared.f32 	[%r47+896], %f556;
	st.shared.f32 	[%r47+1024], %f557;
	st.shared.f32 	[%r47+1152], %f558;
	st.shared.f32 	[%r47+1280], %f559;
	st.shared.f32 	[%r47+1408], %f560;
	st.shared.f32 	[%r47+1536], %f561;
	st.shared.f32 	[%r47+1664], %f562;
	st.shared.f32 	[%r47+1792], %f563;
	st.shared.f32 	[%r47+1920], %f564;
	st.shared.f32 	[%r47+2048], %f565;
	st.shared.f32 	[%r47+2176], %f566;
	st.shared.f32 	[%r47+2304], %f567;
	bar.warp.sync 	-1;
	mad.lo.s32 	%r48, %r101, 72, %r47;
	ld.shared.f32 	%f72, [%r48];
	ld.shared.f32 	%f73, [%r48+4];
	ld.shared.f32 	%f74, [%r48+8];
	ld.shared.f32 	%f75, [%r48+12];
	ld.shared.f32 	%f76, [%r48+16];
	ld.shared.f32 	%f77, [%r48+20];
	ld.shared.f32 	%f78, [%r48+24];
	ld.shared.f32 	%f79, [%r48+28];
	ld.shared.f32 	%f80, [%r48+32];
	ld.shared.f32 	%f81, [%r48+36];
	ld.shared.f32 	%f82, [%r48+40];
	ld.shared.f32 	%f83, [%r48+44];
	ld.shared.f32 	%f84, [%r48+48];
	ld.shared.f32 	%f85, [%r48+52];
	ld.shared.f32 	%f86, [%r48+56];
	ld.shared.f32 	%f87, [%r48+60];
	ld.shared.f32 	%f88, [%r48+64];
	ld.shared.f32 	%f89, [%r48+68];
	ld.shared.f32 	%f90, [%r48+72];
	bar.sync 	0;
	setp.ne.s32 	%p22, %r1, 0;
	@%p22 bra 	$L__BB8_69;
	add.f32 	%f241, %f72, %f73;
	add.f32 	%f242, %f74, %f75;
	add.f32 	%f243, %f76, %f77;
	add.f32 	%f244, %f78, %f79;
	add.f32 	%f245, %f80, %f81;
	add.f32 	%f246, %f82, %f83;
	add.f32 	%f247, %f84, %f85;
	add.f32 	%f248, %f86, %f87;
	add.f32 	%f249, %f88, %f89;
	add.f32 	%f250, %f241, %f242;
	add.f32 	%f251, %f243, %f244;
	add.f32 	%f252, %f245, %f246;
	add.f32 	%f253, %f247, %f248;
	add.f32 	%f254, %f249, %f90;
	add.f32 	%f255, %f250, %f251;
	add.f32 	%f256, %f252, %f253;
	add.f32 	%f257, %f255, %f256;
	add.f32 	%f228, %f257, %f254;
	mov.b32 	%r240, 1;
	mov.b32 	%r241, 0;
	mov.b32 	%r242, -1;
	// begin inline asm
	{  .reg .f32 r0;  .reg .pred p;  shfl.sync.up.b32 r0|p, %f228, %r240, %r241, %r242;  @p add.f32 r0, r0, %f228;  mov.f32 %f226, r0;}
	// end inline asm
	mov.b32 	%r226, 2;
	// begin inline asm
	{  .reg .f32 r0;  .reg .pred p;  shfl.sync.up.b32 r0|p, %f226, %r226, %r241, %r242;  @p add.f32 r0, r0, %f226;  mov.f32 %f229, r0;}
	// end inline asm
	mov.b32 	%r229, 4;
	// begin inline asm
	{  .reg .f32 r0;  .reg .pred p;  shfl.sync.up.b32 r0|p, %f229, %r229, %r241, %r242;  @p add.f32 r0, r0, %f229;  mov.f32 %f232, r0;}
	// end inline asm
	mov.b32 	%r232, 8;
	// begin inline asm
	{  .reg .f32 r0;  .reg .pred p;  shfl.sync.up.b32 r0|p, %f232, %r232, %r241, %r242;  @p add.f32 r0, r0, %f232;  mov.f32 %f235, r0;}
	// end inline asm
	mov.b32 	%r235, 16;
	// begin inline asm
	{  .reg .f32 r0;  .reg .pred p;  shfl.sync.up.b32 r0|p, %f235, %r235, %r241, %r242;  @p add.f32 r0, r0, %f235;  mov.f32 %f238, r0;}
	// end inline asm
	mov.b32 	%r239, %f238;
	// begin inline asm
	shfl.sync.up.b32 %r238, %r239, %r240, %r241, %r242;
	// end inline asm
	setp.ne.s32 	%p65, %r101, 31;
	@%p65 bra 	$L__BB8_68;
	shl.b32 	%r243, %r46, 2;
	mov.u32 	%r244, _ZZN3cub18CUB_300001_SM_10006detail4scan16DeviceScanKernelINS2_10policy_hubIfffmN4cuda3std3__44plusIvEEE10Policy1000EN6thrust24THRUST_300001_SM_1000_NS6detail15normal_iteratorINSD_10device_ptrIfEEEESI_NS0_13ScanTileStateIfLb1EEES9_NS0_8NullTypeEmfLb0ESL_EEvT0_T1_T2_iT3_T4_T5_E12temp_storage;
	add.s32 	%r245, %r244, %r243;
	st.shared.f32 	[%r245+16], %f238;
$L__BB8_68:
	mov.b32 	%f258, %r238;
	bar.sync 	0;
	ld.shared.v4.f32 	{%f259, %f260, %f261, %f262}, [_ZZN3cub18CUB_300001_SM_10006detail4scan16DeviceScanKernelINS2_10policy_hubIfffmN4cuda3std3__44plusIvEEE10Policy1000EN6thrust24THRUST_300001_SM_1000_NS6detail15normal_iteratorINSD_10device_ptrIfEEEESI_NS0_13ScanTileStateIfLb1EEES9_NS0_8NullTypeEmfLb0ESL_EEvT0_T1_T2_iT3_T4_T5_E12temp_storage+16];
	add.f32 	%f263, %f259, %f260;
	setp.eq.s32 	%p66, %r46, 2;
	selp.f32 	%f264, %f263, %f259, %p66;
	add.f32 	%f265, %f263, %f261;
	setp.eq.s32 	%p67, %r46, 3;
	selp.f32 	%f266, %f265, %f264, %p67;
	add.f32 	%f267, %f265, %f262;
	setp.eq.s32 	%p68, %r46, 4;
	selp.f32 	%f268, %f267, %f266, %p68;
	ld.shared.v4.f32 	{%f269, %f270, %f271, %f272}, [_ZZN3cub18CUB_300001_SM_10006detail4scan16DeviceScanKernelINS2_10policy_hubIfffmN4cuda3std3__44plusIvEEE10Policy1000EN6thrust24THRUST_300001_SM_1000_NS6detail15normal_iteratorINSD_10device_ptrIfEEEESI_NS0_13ScanTileStateIfLb1EEES9_NS0_8NullTypeEmfLb0ESL_EEvT0_T1_T2_iT3_T4_T5_E12temp_storage+32];
	add.f32 	%f273, %f267, %f269;
	setp.eq.s32 	%p69, %r46, 5;
	selp.f32 	%f274, %f273, %f268, %p69;
	add.f32 	%f275, %f273, %f270;
	setp.eq.s32 	%p70, %r46, 6;
	selp.f32 	%f276, %f275, %f274, %p70;
	add.f32 	%f277, %f275, %f271;
	setp.eq.s32 	%p71, %r46, 7;
	selp.f32 	%f278, %f277, %f276, %p71;
	add.f32 	%f279, %f277, %f272;
	setp.eq.s32 	%p72, %r46, 8;
	selp.f32 	%f280, %f279, %f278, %p72;
	ld.shared.v4.f32 	{%f281, %f282, %f283, %f284}, [_ZZN3cub18CUB_300001_SM_10006detail4scan16DeviceScanKernelINS2_10policy_hubIfffmN4cuda3std3__44plusIvEEE10Policy1000EN6thrust24THRUST_300001_SM_1000_NS6detail15normal_iteratorINSD_10device_ptrIfEEEESI_NS0_13ScanTileStateIfLb1EEES9_NS0_8NullTypeEmfLb0ESL_EEvT0_T1_T2_iT3_T4_T5_E12temp_storage+48];
	add.f32 	%f285, %f279, %f281;
	setp.eq.s32 	%p73, %r46, 9;
	selp.f32 	%f286, %f285, %f280, %p73;
	add.f32 	%f287, %f285, %f282;
	setp.eq.s32 	%p74, %r46, 10;
	selp.f32 	%f288, %f287, %f286, %p74;
	add.f32 	%f289, %f287, %f283;
	setp.eq.s32 	%p75, %r46, 11;
	selp.f32 	%f290, %f289, %f288, %p75;
	add.f32 	%f291, %f289, %f284;
	setp.eq.s32 	%p76, %r46, 12;
	selp.f32 	%f292, %f291, %f290, %p76;
	setp.lt.u32 	%p77, %r41, 32;
	add.f32 	%f293, %f292, %f258;
	setp.eq.s32 	%p78, %r101, 0;
	selp.f32 	%f294, %f292, %f293, %p78;
	selp.f32 	%f295, %f258, %f294, %p77;
	setp.eq.s32 	%p79, %r41, 0;
	add.f32 	%f296, %f72, %f295;
	selp.f32 	%f570, %f72, %f296, %p79;
	bra.uni 	$L__BB8_88;
$L__BB8_69:
	add.f32 	%f137, %f72, %f73;
	add.f32 	%f138, %f74, %f75;
	add.f32 	%f139, %f76, %f77;
	add.f32 	%f140, %f78, %f79;
	add.f32 	%f141, %f80, %f81;
	add.f32 	%f142, %f82, %f83;
	add.f32 	%f143, %f84, %f85;
	add.f32 	%f144, %f86, %f87;
	add.f32 	%f145, %f88, %f89;
	add.f32 	%f146, %f137, %f138;
	add.f32 	%f147, %f139, %f140;
	add.f32 	%f148, %f141, %f142;
	add.f32 	%f149, %f143, %f144;
	add.f32 	%f150, %f145, %f90;
	add.f32 	%f151, %f146, %f147;
	add.f32 	%f152, %f148, %f149;
	add.f32 	%f153, %f151, %f152;
	add.f32 	%f124, %f153, %f150;
	mov.b32 	%r122, 1;
	mov.b32 	%r123, 0;
	mov.b32 	%r124, -1;
	// begin inline asm
	{  .reg .f32 r0;  .reg .pred p;  shfl.sync.up.b32 r0|p, %f124, %r122, %r123, %r124;  @p add.f32 r0, r0, %f124;  mov.f32 %f122, r0;}
	// end inline asm
	mov.b32 	%r108, 2;
	// begin inline asm
	{  .reg .f32 r0;  .reg .pred p;  shfl.sync.up.b32 r0|p, %f122, %r108, %r123, %r124;  @p add.f32 r0, r0, %f122;  mov.f32 %f125, r0;}
	// end inline asm
	mov.b32 	%r111, 4;
	// begin inline asm
	{  .reg .f32 r0;  .reg .pred p;  shfl.sync.up.b32 r0|p, %f125, %r111, %r123, %r124;  @p add.f32 r0, r0, %f125;  mov.f32 %f128, r0;}
	// end inline asm
	mov.b32 	%r114, 8;
	// begin inline asm
	{  .reg .f32 r0;  .reg .pred p;  shfl.sync.up.b32 r0|p, %f128, %r114, %r123, %r124;  @p add.f32 r0, r0, %f128;  mov.f32 %f131, r0;}
	// end inline asm
	mov.b32 	%r117, 16;
	// begin inline asm
	{  .reg .f32 r0;  .reg .pred p;  shfl.sync.up.b32 r0|p, %f131, %r117, %r123, %r124;  @p add.f32 r0, r0, %f131;  mov.f32 %f134, r0;}
	// end inline asm
	mov.b32 	%r121, %f134;
	// begin inline asm
	shfl.sync.up.b32 %r120, %r121, %r122, %r123, %r124;
	// end inline asm
	setp.ne.s32 	%p23, %r101, 31;
	@%p23 bra 	$L__BB8_71;
	shl.b32 	%r125, %r46, 2;
	mov.u32 	%r126, _ZZN3cub18CUB_300001_SM_10006detail4scan16DeviceScanKernelINS2_10policy_hubIfffmN4cuda3std3__44plusIvEEE10Policy1000EN6thrust24THRUST_300001_SM_1000_NS6detail15normal_iteratorINSD_10device_ptrIfEEEESI_NS0_13ScanTileStateIfLb1EEES9_NS0_8NullTypeEmfLb0ESL_EEvT0_T1_T2_iT3_T4_T5_E12temp_storage;
	add.s32 	%r127, %r126, %r125;
	st.shared.f32 	[%r127+16], %f134;
$L__BB8_71:
	mov.b32 	%f154, %r120;
	bar.sync 	0;
	ld.shared.v4.f32 	{%f155, %f156, %f157, %f158}, [_ZZN3cub18CUB_300001_SM_10006detail4scan16DeviceScanKernelINS2_10policy_hubIfffmN4cuda3std3__44plusIvEEE10Policy1000EN6thrust24THRUST_300001_SM_1000_NS6detail15normal_iteratorINSD_10device_ptrIfEEEESI_NS0_13ScanTileStateIfLb1EEES9_NS0_8NullTypeEmfLb0ESL_EEvT0_T1_T2_iT3_T4_T5_E12temp_storage+16];
	add.f32 	%f159, %f155, %f156;
	setp.eq.s32 	%p24, %r46, 2;
	selp.f32 	%f160, %f159, %f155, %p24;
	add.f32 	%f161, %f159, %f157;
	setp.eq.s32 	%p25, %r46, 3;
	selp.f32 	%f162, %f161, %f160, %p25;
	add.f32 	%f163, %f161, %f158;
	setp.eq.s32 	%p26, %r46, 4;
	selp.f32 	%f164, %f163, %f162, %p26;
	ld.shared.v4.f32 	{%f165, %f166, %f167, %f168}, [_ZZN3cub18CUB_300001_SM_10006detail4scan16DeviceScanKernelINS2_10policy_hubIfffmN4cuda3std3__44plusIvEEE10Policy1000EN6thrust24THRUST_300001_SM_1000_NS6detail15normal_iteratorINSD_10device_ptrIfEEEESI_NS0_13ScanTileStateIfLb1EEES9_NS0_8NullTypeEmfLb0ESL_EEvT0_T1_T2_iT3_T4_T5_E12temp_storage+32];
	add.f32 	%f169, %f163, %f165;
	setp.eq.s32 	%p27, %r46, 5;
	selp.f32 	%f170, %f169, %f164, %p27;
	add.f32 	%f171, %f169, %f166;
	setp.eq.s32 	%p28, %r46, 6;
	selp.f32 	%f172, %f171, %f170, %p28;
	add.f32 	%f173, %f171, %f167;
	setp.eq.s32 	%p29, %r46, 7;
	selp.f32 	%f174, %f173, %f172, %p29;
	add.f32 	%f175, %f173, %f168;
	setp.eq.s32 	%p30, %r46, 8;
	selp.f32 	%f176, %f175, %f174, %p30;
	ld.shared.v4.f32 	{%f177, %f178, %f179, %f180}, [_ZZN3cub18CUB_300001_SM_10006detail4scan16DeviceScanKernelINS2_10policy_hubIfffmN4cuda3std3__44plusIvEEE10Policy1000EN6thrust24THRUST_300001_SM_1000_NS6detail15normal_iteratorINSD_10device_ptrIfEEEESI_NS0_13ScanTileStateIfLb1EEES9_NS0_8NullTypeEmfLb0ESL_EEvT0_T1_T2_iT3_T4_T5_E12temp_storage+48];
	add.f32 	%f181, %f175, %f177;
	setp.eq.s32 	%p31, %r46, 9;
	selp.f32 	%f182, %f181, %f176, %p31;
	add.f32 	%f183, %f181, %f178;
	setp.eq.s32 	%p32, %r46, 10;
	selp.f32 	%f184, %f183, %f182, %p32;
	add.f32 	%f185, %f183, %f179;
	setp.eq.s32 	%p33, %r46, 11;
	selp.f32 	%f186, %f185, %f184, %p33;
	add.f32 	%f187, %f185, %f180;
	setp.eq.s32 	%p34, %r46, 12;
	selp.f32 	%f188, %f187, %f186, %p34;
	ld.shared.f32 	%f189, [_ZZN3cub18CUB_300001_SM_10006detail4scan16DeviceScanKernelINS2_10policy_hubIfffmN4cuda3std3__44plusIvEEE10Policy1000EN6thrust24THRUST_300001_SM_1000_NS6detail15normal_iteratorINSD_10device_ptrIfEEEESI_NS0_13ScanTileStateIfLb1EEES9_NS0_8NullTypeEmfLb0ESL_EEvT0_T1_T2_iT3_T4_T5_E12temp_storage+64];
	add.f32 	%f94, %f187, %f189;
	setp.gt.u32 	%p35, %r41, 31;
	setp.lt.u32 	%p36, %r41, 32;
	add.f32 	%f190, %f188, %f154;
	setp.eq.s32 	%p37, %r101, 0;
	selp.f32 	%f569, %f188, %f190, %p37;
	selp.f32 	%f96, %f154, %f569, %p36;
	@%p35 bra 	$L__BB8_87;
	setp.ne.s32 	%p38, %r41, 0;
	mul.wide.s32 	%rd22, %r1, 8;
	add.s64 	%rd12, %rd1, %rd22;
	@%p38 bra 	$L__BB8_74;
	st.shared.f32 	[_ZZN3cub18CUB_300001_SM_10006detail4scan16DeviceScanKernelINS2_10policy_hubIfffmN4cuda3std3__44plusIvEEE10Policy1000EN6thrust24THRUST_300001_SM_1000_NS6detail15normal_iteratorINSD_10device_ptrIfEEEESI_NS0_13ScanTileStateIfLb1EEES9_NS0_8NullTypeEmfLb0ESL_EEvT0_T1_T2_iT3_T4_T5_E12temp_storage+12], %f94;
	mov.b32 	%r129, %f94;
	add.s64 	%rd23, %rd12, 256;
	mov.b32 	%r128, 100;
	// begin inline asm
	st.relaxed.gpu.v2.u32 [%rd23], {%r128, %r129};
	// end inline asm
$L__BB8_74:
	not.b32 	%r134, %r41;
	add.s32 	%r499, %r1, %r134;
	mov.b32 	%r130, 550;
	// begin inline asm
	nanosleep.u32 %r130;
	// end inline asm
	mul.wide.s32 	%rd25, %r499, 8;
	add.s64 	%rd26, %rd1, %rd25;
	add.s64 	%rd24, %rd26, 256;
	// begin inline asm
	ld.relaxed.gpu.v2.u32 {%r500, %r495}, [%rd24];
	// end inline asm
	mov.b32 	%r496, 478;
$L__BB8_75:
	setp.eq.s32 	%p39, %r500, 99;
	mov.b32 	%r135, -1;
	vote.sync.any.pred 	%p40, %p39, %r135;
	not.pred 	%p41, %p40;
	@%p41 bra 	$L__BB8_77;
	// begin inline asm
	nanosleep.u32 %r496;
	// end inline asm
	shr.u32 	%r496, %r496, 1;
	// begin inline asm
	ld.relaxed.gpu.v2.u32 {%r500, %r495}, [%rd24];
	// end inline asm
	bra.uni 	$L__BB8_75;
$L__BB8_77:
	mov.b32 	%f191, %r495;
	setp.eq.s32 	%p42, %r500, 101;
	mov.b32 	%r162, -1;
	vote.sync.ballot.b32 	%r164, %p42, %r162;
	// begin inline asm
	mov.u32 %r137, %lanemask_ge;
	// end inline asm
	and.b32  	%r165, %r164, %r137;
	or.b32  	%r166, %r165, -2147483648;
	add.s32 	%r167, %r166, -1;
	not.b32 	%r168, %r166;
	and.b32  	%r169, %r168, %r167;
	popc.b32 	%r141, %r169;
	mov.b32 	%r140, 1;
	// begin inline asm
	shfl.sync.down.b32 %r138, %r495, %r140, %r141, %r162;
	// end inline asm
	setp.lt.s32 	%p44, %r101, %r141;
	mov.b32 	%f192, %r138;
	add.f32 	%f193, %f191, %f192;
	selp.f32 	%f194, %f193, %f191, %p44;
	mov.b32 	%r144, %f194;
	mov.b32 	%r145, 2;
	// begin inline asm
	shfl.sync.down.b32 %r143, %r144, %r145, %r141, %r162;
	// end inline asm
	add.s32 	%r170, %r101, 2;
	setp.gt.s32 	%p45, %r170, %r141;
	mov.b32 	%f195, %r143;
	add.f32 	%f196, %f194, %f195;
	selp.f32 	%f197, %f194, %f196, %p45;
	mov.b32 	%r149, %f197;
	mov.b32 	%r150, 4;
	// begin inline asm
	shfl.sync.down.b32 %r148, %r149, %r150, %r141, %r162;
	// end inline asm
	add.s32 	%r171, %r101, 4;
	setp.gt.s32 	%p46, %r171, %r141;
	mov.b32 	%f198, %r148;
	add.f32 	%f199, %f197, %f198;
	selp.f32 	%f200, %f197, %f199, %p46;
	mov.b32 	%r154, %f200;
	mov.b32 	%r155, 8;
	// begin inline asm
	shfl.sync.down.b32 %r153, %r154, %r155, %r141, %r162;
	// end inline asm
	add.s32 	%r172, %r101, 8;
	setp.gt.s32 	%p47, %r172, %r141;
	mov.b32 	%f201, %r153;
	add.f32 	%f202, %f200, %f201;
	selp.f32 	%f203, %f200, %f202, %p47;
	mov.b32 	%r159, %f203;
	mov.b32 	%r160, 16;
	// begin inline asm
	shfl.sync.down.b32 %r158, %r159, %r160, %r141, %r162;
	// end inline asm
	add.s32 	%r173, %r101, 16;
	setp.gt.s32 	%p48, %r173, %r141;
	mov.b32 	%f204, %r158;
	add.f32 	%f205, %f203, %f204;
	selp.f32 	%f568, %f203, %f205, %p48;
	add.s64 	%rd13, %rd1, 256;
	mov.b32 	%r497, 478;
$L__BB8_78:
	setp.ne.s32 	%p49, %r500, 101;
	mov.b32 	%r174, -1;
	vote.sync.all.pred 	%p50, %p49, %r174;
	not.pred 	%p51, %p50;
	@%p51 bra 	$L__BB8_83;
	shr.u32 	%r497, %r497, 1;
	mul.wide.s32 	%rd29, %r499, 8;
	add.s64 	%rd30, %rd13, %rd29;
	add.s64 	%rd28, %rd30, -256;
	// begin inline asm
	ld.relaxed.gpu.v2.u32 {%r500, %r501}, [%rd28];
	// end inline asm
	mov.u32 	%r502, %r497;
$L__BB8_80:
	setp.eq.s32 	%p55, %r500, 99;
	mov.b32 	%r180, -1;
	vote.sync.any.pred 	%p56, %p55, %r180;
	not.pred 	%p57, %p56;
	@%p57 bra 	$L__BB8_82;
	// begin inline asm
	nanosleep.u32 %r502;
	// end inline asm
	shr.u32 	%r502, %r502, 1;
	// begin inline asm
	ld.relaxed.gpu.v2.u32 {%r500, %r501}, [%rd28];
	// end inline asm
	bra.uni 	$L__BB8_80;
$L__BB8_82:
	mov.b32 	%f210, %r501;
	setp.eq.s32 	%p58, %r500, 101;
	mov.b32 	%r206, -1;
	vote.sync.ballot.b32 	%r207, %p58, %r206;
	and.b32  	%r208, %r207, %r137;
	or.b32  	%r209, %r208, -2147483648;
	add.s32 	%r210, %r209, -1;
	not.b32 	%r211, %r209;
	and.b32  	%r212, %r211, %r210;
	popc.b32 	%r185, %r212;
	mov.b32 	%r184, 1;
	// begin inline asm
	shfl.sync.down.b32 %r182, %r501, %r184, %r185, %r206;
	// end inline asm
	setp.lt.s32 	%p60, %r101, %r185;
	mov.b32 	%f211, %r182;
	add.f32 	%f212, %f210, %f211;
	selp.f32 	%f213, %f212, %f210, %p60;
	mov.b32 	%r188, %f213;
	mov.b32 	%r189, 2;
	// begin inline asm
	shfl.sync.down.b32 %r187, %r188, %r189, %r185, %r206;
	// end inline asm
	add.s32 	%r213, %r101, 2;
	setp.gt.s32 	%p61, %r213, %r185;
	mov.b32 	%f214, %r187;
	add.f32 	%f215, %f213, %f214;
	selp.f32 	%f216, %f213, %f215, %p61;
	mov.b32 	%r193, %f216;
	mov.b32 	%r194, 4;
	// begin inline asm
	shfl.sync.down.b32 %r192, %r193, %r194, %r185, %r206;
	// end inline asm
	add.s32 	%r214, %r101, 4;
	setp.gt.s32 	%p62, %r214, %r185;
	mov.b32 	%f217, %r192;
	add.f32 	%f218, %f216, %f217;
	selp.f32 	%f219, %f216, %f218, %p62;
	mov.b32 	%r198, %f219;
	mov.b32 	%r199, 8;
	// begin inline asm
	shfl.sync.down.b32 %r197, %r198, %r199, %r185, %r206;
	// end inline asm
	add.s32 	%r215, %r101, 8;
	setp.gt.s32 	%p63, %r215, %r185;
	mov.b32 	%f220, %r197;
	add.f32 	%f221, %f219, %f220;
	selp.f32 	%f222, %f219, %f221, %p63;
	mov.b32 	%r203, %f222;
	mov.b32 	%r204, 16;
	// begin inline asm
	shfl.sync.down.b32 %r202, %r203, %r204, %r185, %r206;
	// end inline asm
	add.s32 	%r216, %r101, 16;
	setp.gt.s32 	%p64, %r216, %r185;
	mov.b32 	%f223, %r202;
	add.f32 	%f224, %f222, %f223;
	selp.f32 	%f225, %f222, %f224, %p64;
	add.f32 	%f568, %f568, %f225;
	add.s32 	%r499, %r499, -32;
	bra.uni 	$L__BB8_78;
$L__BB8_83:
	@%p38 bra 	$L__BB8_85;
	add.f32 	%f206, %f94, %f568;
	mov.b32 	%r177, %f206;
	add.s64 	%rd27, %rd12, 256;
	mov.b32 	%r176, 101;
	// begin inline asm
	st.relaxed.gpu.v2.u32 [%rd27], {%r176, %r177};
	// end inline asm
	st.shared.f32 	[_ZZN3cub18CUB_300001_SM_10006detail4scan16DeviceScanKernelINS2_10policy_hubIfffmN4cuda3std3__44plusIvEEE10Policy1000EN6thrust24THRUST_300001_SM_1000_NS6detail15normal_iteratorINSD_10device_ptrIfEEEESI_NS0_13ScanTileStateIfLb1EEES9_NS0_8NullTypeEmfLb0ESL_EEvT0_T1_T2_iT3_T4_T5_E12temp_storage+4], %f568;
	st.shared.f32 	[_ZZN3cub18CUB_300001_SM_10006detail4scan16DeviceScanKernelINS2_10policy_hubIfffmN4cuda3std3__44plusIvEEE10Policy1000EN6thrust24THRUST_300001_SM_1000_NS6detail15normal_iteratorINSD_10device_ptrIfEEEESI_NS0_13ScanTileStateIfLb1EEES9_NS0_8NullTypeEmfLb0ESL_EEvT0_T1_T2_iT3_T4_T5_E12temp_storage+8], %f206;
$L__BB8_85:
	setp.ne.s32 	%p53, %r101, 0;
	mov.f32 	%f569, %f96;
	@%p53 bra 	$L__BB8_87;
	st.shared.f32 	[_ZZN3cub18CUB_300001_SM_10006detail4scan16DeviceScanKernelINS2_10policy_hubIfffmN4cuda3std3__44plusIvEEE10Policy1000EN6thrust24THRUST_300001_SM_1000_NS6detail15normal_iteratorINSD_10device_ptrIfEEEESI_NS0_13ScanTileStateIfLb1EEES9_NS0_8NullTypeEmfLb0ESL_EEvT0_T1_T2_iT3_T4_T5_E12temp_storage+84], %f568;
	mov.f32 	%f569, %f568;
$L__BB8_87:
	bar.sync 	0;
	setp.eq.s32 	%p54, %r41, 0;
	ld.shared.f32 	%f207, [_ZZN3cub18CUB_300001_SM_10006detail4scan16DeviceScanKernelINS2_10policy_hubIfffmN4cuda3std3__44plusIvEEE10Policy1000EN6thrust24THRUST_300001_SM_1000_NS6detail15normal_iteratorINSD_10device_ptrIfEEEESI_NS0_13ScanTileStateIfLb1EEES9_NS0_8NullTypeEmfLb0ESL_EEvT0_T1_T2_iT3_T4_T5_E12temp_storage+84];
	add.f32 	%f208, %f569, %f207;
	selp.f32 	%f209, %f569, %f208, %p54;
	add.f32 	%f570, %f72, %f209;
$L__BB8_88:
	add.f32 	%f297, %f570, %f73;
	add.f32 	%f298, %f297, %f74;
	add.f32 	%f299, %f298, %f75;
	add.f32 	%f300, %f299, %f76;
	add.f32 	%f301, %f300, %f77;
	add.f32 	%f302, %f301, %f78;
	add.f32 	%f303, %f302, %f79;
	add.f32 	%f304, %f303, %f80;
	add.f32 	%f305, %f304, %f81;
	add.f32 	%f306, %f305, %f82;
	add.f32 	%f307, %f306, %f83;
	add.f32 	%f308, %f307, %f84;
	add.f32 	%f309, %f308, %f85;
	add.f32 	%f310, %f309, %f86;
	add.f32 	%f311, %f310, %f87;
	add.f32 	%f312, %f311, %f88;
	add.f32 	%f313, %f312, %f89;
	add.f32 	%f314, %f313, %f90;
	bar.sync 	0;
	st.shared.f32 	[%r48], %f570;
	st.shared.f32 	[%r48+4], %f297;
	st.shared.f32 	[%r48+8], %f298;
	st.shared.f32 	[%r48+12], %f299;
	st.shared.f32 	[%r48+16], %f300;
	st.shared.f32 	[%r48+20], %f301;
	st.shared.f32 	[%r48+24], %f302;
	st.shared.f32 	[%r48+28], %f303;
	st.shared.f32 	[%r48+32], %f304;
	st.shared.f32 	[%r48+36], %f305;
	st.shared.f32 	[%r48+40], %f306;
	st.shared.f32 	[%r48+44], %f307;
	st.shared.f32 	[%r48+48], %f308;
	st.shared.f32 	[%r48+52], %f309;
	st.shared.f32 	[%r48+56], %f310;
	st.shared.f32 	[%r48+60], %f311;
	st.shared.f32 	[%r48+64], %f312;
	st.shared.f32 	[%r48+68], %f313;
	st.shared.f32 	[%r48+72], %f314;
	bar.warp.sync 	-1;
	ld.shared.f32 	%f103, [%r47];
	ld.shared.f32 	%f104, [%r47+128];
	ld.shared.f32 	%f105, [%r47+256];
	ld.shared.f32 	%f106, [%r47+384];
	ld.shared.f32 	%f107, [%r47+512];
	ld.shared.f32 	%f108, [%r47+640];
	ld.shared.f32 	%f109, [%r47+768];
	ld.shared.f32 	%f110, [%r47+896];
	ld.shared.f32 	%f111, [%r47+1024];
	ld.shared.f32 	%f112, [%r47+1152];
	ld.shared.f32 	%f113, [%r47+1280];
	ld.shared.f32 	%f114, [%r47+1408];
	ld.shared.f32 	%f115, [%r47+1536];
	ld.shared.f32 	%f116, [%r47+1664];
	ld.shared.f32 	%f117, [%r47+1792];
	ld.shared.f32 	%f118, [%r47+1920];
	ld.shared.f32 	%f119, [%r47+2048];
	ld.shared.f32 	%f120, [%r47+2176];
	ld.shared.f32 	%f121, [%r47+2304];
	setp.ne.s32 	%p80, %r41, 0;
	@%p80 bra 	$L__BB8_90;
	st.volatile.shared.u32 	[_ZZN3cub18CUB_300001_SM_10006detail4scan16DeviceScanKernelINS2_10policy_hubIfffmN4cuda3std3__44plusIvEEE10Policy1000EN6thrust24THRUST_300001_SM_1000_NS6detail15normal_iteratorINSD_10device_ptrIfEEEESI_NS0_13ScanTileStateIfLb1EEES9_NS0_8NullTypeEmfLb0ESL_EEvT0_T1_T2_iT3_T4_T5_E12temp_storage+31616], %r40;
$L__BB8_90:
	bar.sync 	0;
	ld.volatile.shared.u32 	%r78, [_ZZN3cub18CUB_300001_SM_10006detail4scan16DeviceScanKernelINS2_10policy_hubIfffmN4cuda3std3__44plusIvEEE10Policy1000EN6thrust24THRUST_300001_SM_1000_NS6detail15normal_iteratorINSD_10device_ptrIfEEEESI_NS0_13ScanTileStateIfLb1EEES9_NS0_8NullTypeEmfLb0ESL_EEvT0_T1_T2_iT3_T4_T5_E12temp_storage+31616];
	cvt.u64.u32 	%rd35, %r42;
	add.s64 	%rd36, %rd4, %rd35;
	setp.ge.s32 	%p81, %r42, %r78;
	shl.b64 	%rd37, %rd36, 2;
	add.s64 	%rd15, %rd3, %rd37;
	@%p81 bra 	$L__BB8_92;
	st.global.f32 	[%rd15], %f103;
$L__BB8_92:
	setp.ge.s32 	%p82, %r43, %r78;
	@%p82 bra 	$L__BB8_94;
	st.global.f32 	[%rd15+128], %f104;
$L__BB8_94:
	mov.u32 	%r246, %tid.x;
	and.b32  	%r247, %r246, 992;
	mul.lo.s32 	%r248, %r247, 19;
	and.b32  	%r249, %r246, 31;
	or.b32  	%r250, %r248, %r249;
	add.s32 	%r251, %r250, 64;
	setp.ge.s32 	%p83, %r251, %r78;
	@%p83 bra 	$L__BB8_96;
	st.global.f32 	[%rd15+256], %f105;
$L__BB8_96:
	add.s32 	%r257, %r250, 96;
	setp.ge.s32 	%p84, %r257, %r78;
	@%p84 bra 	$L__BB8_98;
	st.global.f32 	[%rd15+384], %f106;
$L__BB8_98:
	add.s32 	%r263, %r250, 128;
	setp.ge.s32 	%p85, %r263, %r78;
	@%p85 bra 	$L__BB8_100;
	st.global.f32 	[%rd15+512], %f107;
$L__BB8_100:
	add.s32 	%r269, %r250, 160;
	setp.ge.s32 	%p86, %r269, %r78;
	@%p86 bra 	$L__BB8_102;
	st.global.f32 	[%rd15+640], %f108;
$L__BB8_102:
	add.s32 	%r275, %r250, 192;
	setp.ge.s32 	%p87, %r275, %r78;
	@%p87 bra 	$L__BB8_104;
	st.global.f32 	[%rd15+768], %f109;
$L__BB8_104:
	add.s32 	%r281, %r250, 224;
	setp.ge.s32 	%p88, %r281, %r78;
	@%p88 bra 	$L__BB8_106;
	st.global.f32 	[%rd15+896], %f110;
$L__BB8_106:
	add.s32 	%r287, %r250, 256;
	setp.ge.s32 	%p89, %r287, %r78;
	@%p89 bra 	$L__BB8_108;
	st.global.f32 	[%rd15+1024], %f111;
$L__BB8_108:
	add.s32 	%r293, %r250, 288;
	setp.ge.s32 	%p90, %r293, %r78;
	@%p90 bra 	$L__BB8_110;
	st.global.f32 	[%rd15+1152], %f112;
$L__BB8_110:
	add.s32 	%r299, %r250, 320;
	setp.ge.s32 	%p91, %r299, %r78;
	@%p91 bra 	$L__BB8_112;
	st.global.f32 	[%rd15+1280], %f113;
$L__BB8_112:
	add.s32 	%r305, %r250, 352;
	setp.ge.s32 	%p92, %r305, %r78;
	@%p92 bra 	$L__BB8_114;
	st.global.f32 	[%rd15+1408], %f114;
$L__BB8_114:
	add.s32 	%r311, %r250, 384;
	setp.ge.s32 	%p93, %r311, %r78;
	@%p93 bra 	$L__BB8_116;
	st.global.f32 	[%rd15+1536], %f115;
$L__BB8_116:
	add.s32 	%r317, %r250, 416;
	setp.ge.s32 	%p94, %r317, %r78;
	@%p94 bra 	$L__BB8_118;
	st.global.f32 	[%rd15+1664], %f116;
$L__BB8_118:
	add.s32 	%r323, %r250, 448;
	setp.ge.s32 	%p95, %r323, %r78;
	@%p95 bra 	$L__BB8_120;
	st.global.f32 	[%rd15+1792], %f117;
$L__BB8_120:
	add.s32 	%r329, %r250, 480;
	setp.ge.s32 	%p96, %r329, %r78;
	@%p96 bra 	$L__BB8_122;
	st.global.f32 	[%rd15+1920], %f118;
$L__BB8_122:
	add.s32 	%r335, %r250, 512;
	setp.ge.s32 	%p97, %r335, %r78;
	@%p97 bra 	$L__BB8_124;
	st.global.f32 	[%rd15+2048], %f119;
$L__BB8_124:
	add.s32 	%r341, %r250, 544;
	setp.ge.s32 	%p98, %r341, %r78;
	@%p98 bra 	$L__BB8_126;
	st.global.f32 	[%rd15+2176], %f120;
$L__BB8_126:
	setp.ge.s32 	%p99, %r44, %r78;
	@%p99 bra 	$L__BB8_128;
	st.global.f32 	[%rd15+2304], %f121;
$L__BB8_128:
	ret;

}


// ===== COMPILED SASS (sm_100) =====

	.target	sm_100

	.elftype	@"ET_EXEC"


//--------------------- .note.nv.tkinfo           --------------------------
	.section	.note.nv.tkinfo,"",@"SHT_NOTE"
	.sectionflags	@"SHF_NOTE_NV_TKINFO"
	.tkinfo
        /*0018*/ 	.word	0x00000002
        /*0030*/ 	.string	""
        /*0030*/ 	.string	"ptxas"
        /*0030*/ 	.string	"Cuda compilation tools, release 13.0, V13.0.88"
        /*0030*/ 	.string	"Build cuda_13.0.r13.0/compiler.36424714_0"
        /*0030*/ 	.string	"-arch sm_100 -m 64 "



//--------------------- .note.nv.cuinfo           --------------------------
	.section	.note.nv.cuinfo,"",@"SHT_NOTE"
	.sectionflags	@"SHF_NOTE_NV_CUINFO"
        /*0018*/ 	.short	0x0002
        /*001a*/ 	.short	0x0064
        /*001c*/ 	.short	0x0082
	.zero		2


//--------------------- .nv.info                  --------------------------
	.section	.nv.info,"",@"SHT_CUDA_INFO"
	.align	4


	//----- nvinfo : EIATTR_REGCOUNT
	.align		4
        /*0000*/ 	.byte	0x04, 0x2f
        /*0002*/ 	.short	(.L_44 - .L_43)
	.align		4
.L_43:
        /*0004*/ 	.word	index@(_Z11warp_reducePfS_i)
        /*0008*/ 	.word	0x0000000e


	//----- nvinfo : EIATTR_FRAME_SIZE
	.align		4
.L_44:
        /*000c*/ 	.byte	0x04, 0x11
        /*000e*/ 	.short	(.L_46 - .L_45)
	.align		4
.L_45:
        /*0010*/ 	.word	index@(_Z11warp_reducePfS_i)
        /*0014*/ 	.word	0x00000000


	//----- nvinfo : EIATTR_REGCOUNT
	.align		4
.L_46:
        /*0018*/ 	.byte	0x04, 0x2f
        /*001a*/ 	.short	(.L_48 - .L_47)
	.align		4
.L_47:
        /*001c*/ 	.word	index@(_Z13warp_reduce_2PfS_i)
        /*0020*/ 	.word	0x0000000d


	//----- nvinfo : EIATTR_FRAME_SIZE
	.align		4
.L_48:
        /*0024*/ 	.byte	0x04, 0x11
        /*0026*/ 	.short	(.L_50 - .L_49)
	.align		4
.L_49:
        /*0028*/ 	.word	index@(_Z13warp_reduce_2PfS_i)
        /*002c*/ 	.word	0x00000000


	//----- nvinfo : EIATTR_REGCOUNT
	.align		4
.L_50:
        /*0030*/ 	.byte	0x04, 0x2f
        /*0032*/ 	.short	(.L_52 - .L_51)
	.align		4
.L_51:
        /*0034*/ 	.word	index@(_Z16scan_multikernelILi1024EEvPfS0_iS0_)
        /*0038*/ 	.word	0x00000015


	//----- nvinfo : EIATTR_FRAME_SIZE
	.align		4
.L_52:
        /*003c*/ 	.byte	0x04, 0x11
        /*003e*/ 	.short	(.L_54 - .L_53)
	.align		4
.L_53:
        /*0040*/ 	.word	index@(_Z16scan_multikernelILi1024EEvPfS0_iS0_)
        /*0044*/ 	.word	0x00000000


	//----- nvinfo : EIATTR_REGCOUNT
	.align		4
.L_54:
        /*0048*/ 	.byte	0x04, 0x2f
        /*004a*/ 	.short	(.L_56 - .L_55)
	.align		4
.L_55:
        /*004c*/ 	.word	index@(_Z8scan_addILi1024EEvPfS0_iS0_)
        /*0050*/ 	.word	0x0000000a


	//----- nvinfo : EIATTR_FRAME_SIZE
	.align		4
.L_56:
        /*0054*/ 	.byte	0x04, 0x11
        /*0056*/ 	.short	(.L_58 - .L_57)
	.align		4
.L_57:
        /*0058*/ 	.word	index@(_Z8scan_addILi1024EEvPfS0_iS0_)
        /*005c*/ 	.word	0x00000000


	//----- nvinfo : EIATTR_REGCOUNT
	.align		4
.L_58:
        /*0060*/ 	.byte	0x04, 0x2f
        /*0062*/ 	.short	(.L_60 - .L_59)
	.align		4
.L_59:
        /*0064*/ 	.word	index@(_ZN3cub18CUB_300001_SM_10006detail11EmptyKernelIvEEvv)
        /*0068*/ 	.word	0x00000004


	//----- nvinfo : EIATTR_FRAME_SIZE
	.align		4
.L_60:
        /*006c*/ 	.byte	0x04, 0x11
        /*006e*/ 	.short	(.L_62 - .L_61)
	.align		4
.L_61:
        /*0070*/ 	.word	index@(_ZN3cub18CUB_300001_SM_10006detail11EmptyKernelIvEEvv)
        /*0074*/ 	.word	0x00000000


	//----- nvinfo : EIATTR_REGCOUNT
	.align		4
.L_62:
        /*0078*/ 	.byte	0x04, 0x2f
        /*007a*/ 	.short	(.L_64 - .L_63)
	.align		4
.L_63:
        /*007c*/ 	.word	index@(_ZN3cub18CUB_300001_SM_10006detail8for_each13static_kernelINS2_12policy_hub_t12policy_500_tEmN6thrust24THRUST_300001_SM_1000_NS8cuda_cub20__uninitialized_fill7functorINS7_10device_ptrIfEEfEEEEvT0_T1_)
        /*0080*/ 	.word	0x00000008


	//----- nvinfo : EIATTR_FRAME_SIZE
	.align		4
.L_64:
        /*0084*/ 	.byte	0x04, 0x11
        /*0086*/ 	.short	(.L_66 - .L_65)
	.align		4
.L_65:
        /*0088*/ 	.word	index@(_ZN3cub18CUB_300001_SM_10006detail8for_each13static_kernelINS2_12policy_hub_t12policy_500_tEmN6thrust24THRUST_300001_SM_1000_NS8cuda_cub20__uninitialized_fill7functorINS7_10device_ptrIfEEfEEEEvT0_T1_)
        /*008c*/ 	.word	0x00000000


	//----- nvinfo : EIATTR_REGCOUNT
	.align		4
.L_66:
        /*0090*/ 	.byte	0x04, 0x2f
        /*0092*/ 	.short	(.L_68 - .L_67)
	.align		4
.L_67:
        /*0094*/ 	.word	index@(_ZN3cub18CUB_300001_SM_10006detail4scan20DeviceScanInitKernelINS0_13ScanTileStateIfLb1EEEEEvT_i)
        /*0098*/ 	.word	0x00000008


	//----- nvinfo : EIATTR_FRAME_SIZE
	.align		4
.L_68:
        /*009c*/ 	.byte	0x04, 0x11
        /*009e*/ 	.short	(.L_70 - .L_69)
	.align		4
.L_69:
        /*00a0*/ 	.word	index@(_ZN3cub18CUB_300001_SM_10006detail4scan20DeviceScanInitKernelINS0_13ScanTileStateIfLb1EEEEEvT_i)
        /*00a4*/ 	.word	0x00000000


	//----- nvinfo : EIATTR_REGCOUNT
	.align		4
.L_70:
        /*00a8*/ 	.byte	0x04, 0x2f
        /*00aa*/ 	.short	(.L_72 - .L_71)
	.align		4
.L_71:
        /*00ac*/ 	.word	index@(_ZN3cub18CUB_300001_SM_10006detail4scan16DeviceScanKernelINS2_10policy_hubIfffjN4cuda3std3__44plusIvEEE10Policy1000EN6thrust24THRUST_300001_SM_1000_NS6detail15normal_iteratorINSD_10device_ptrIfEEEESI_NS0_13ScanTileStateIfLb1EEES9_NS0_8NullTypeEjfLb0ESL_EEvT0_T1_T2_iT3_T4_T5_)
        /*00b0*/ 	.word	0x00000038


	//----- nvinfo : EIATTR_FRAME_SIZE
	.align		4
.L_72:
        /*00b4*/ 	.byte	0x04, 0x11
        /*00b6*/ 	.short	(.L_74 - .L_73)
	.align		4
.L_73:
        /*00b8*/ 	.word	index@(_ZN3cub18CUB_300001_SM_10006detail4scan16DeviceScanKernelINS2_10policy_hubIfffjN4cuda3std3__44plusIvEEE10Policy1000EN6thrust24THRUST_300001_SM_1000_NS6detail15normal_iteratorINSD_10device_ptrIfEEEESI_NS0_13ScanTileStateIfLb1EEES9_NS0_8NullTypeEjfLb0ESL_EEvT0_T1_T2_iT3_T4_T5_)
        /*00bc*/ 	.word	0x00000000


	//----- nvinfo : EIATTR_REGCOUNT
	.align		4
.L_74:
        /*00c0*/ 	.byte	0x04, 0x2f
        /*00c2*/ 	.short	(.L_76 - .L_75)
	.align		4
.L_75:
        /*00c4*/ 	.word	index@(_ZN3cub18CUB_300001_SM_10006detail4scan16DeviceScanKernelINS2_10policy_hubIfffmN4cuda3std3__44plusIvEEE10Policy1000EN6thrust24THRUST_300001_SM_1000_NS6detail15normal_iteratorINSD_10device_ptrIfEEEESI_NS0_13ScanTileStateIfLb1EEES9_NS0_8NullTypeEmfLb0ESL_EEvT0_T1_T2_iT3_T4_T5_)
        /*00c8*/ 	.word	0x00000030


	//----- nvinfo : EIATTR_FRAME_SIZE
	.align		4
.L_76:
        /*00cc*/ 	.byte	0x04, 0x11
        /*00ce*/ 	.short	(.L_78 - .L_77)
	.align		4
.L_77:
        /*00d0*/ 	.word	index@(_ZN3cub18CUB_300001_SM_10006detail4scan16DeviceScanKernelINS2_10policy_hubIfffmN4cuda3std3__44plusIvEEE10Policy1000EN6thrust24THRUST_300001_SM_1000_NS6detail15normal_iteratorINSD_10device_ptrIfEEEESI_NS0_13ScanTileStateIfLb1EEES9_NS0_8NullTypeEmfLb0ESL_EEvT0_T1_T2_iT3_T4_T5_)
        /*00d4*/ 	.word	0x00000000


	//----- nvinfo : EIATTR_MIN_STACK_SIZE
	.align		4
.L_78:
        /*00d8*/ 	.byte	0x04, 0x12
        /*00da*/ 	.short	(.L_80 - .L_79)
	.align		4
.L_79:
        /*00dc*/ 	.word	index@(_ZN3cub18CUB_300001_SM_10006detail4scan16DeviceScanKernelINS2_10policy_hubIfffmN4cuda3std3__44plusIvEEE10Policy1000EN6thrust24THRUST_300001_SM_1000_NS6detail15normal_iteratorINSD_10device_ptrIfEEEESI_NS0_13ScanTileStateIfLb1EEES9_NS0_8NullTypeEmfLb0ESL_EEvT0_T1_T2_iT3_T4_T5_)
        /*00e0*/ 	.word	0x00000000


	//----- nvinfo : EIATTR_MIN_STACK_SIZE
	.align		4
.L_80:
        /*00e4*/ 	.byte	0x04, 0x12
        /*00e6*/ 	.short	(.L_82 - .L_81)
	.align		4
.L_81:
        /*00e8*/ 	.word	index@(_ZN3cub18CUB_300001_SM_10006detail4scan16DeviceScanKernelINS2_10policy_hubIfffjN4cuda3std3__44plusIvEEE10Policy1000EN6thrust24THRUST_300001_SM_1000_NS6detail15normal_iteratorINSD_10device_ptrIfEEEESI_NS0_13ScanTileStateIfLb1EEES9_NS0_8NullTypeEjfLb0ESL_EEvT0_T1_T2_iT3_T4_T5_)
        /*00ec*/ 	.word	0x00000000


	//----- nvinfo : EIATTR_MIN_STACK_SIZE
	.align		4
.L_82:
        /*00f0*/ 	.byte	0x04, 0x12
        /*00f2*/ 	.short	(.L_84 - .L_83)
	.align		4
.L_83:
        /*00f4*/ 	.word	index@(_ZN3cub18CUB_300001_SM_10006detail4scan20DeviceScanInitKernelINS0_13ScanTileStateIfLb1EEEEEvT_i)
        /*00f8*/ 	.word	0x00000000


	//----- nvinfo : EIATTR_MIN_STACK_SIZE
	.align		4
.L_84:
        /*00fc*/ 	.byte	0x04, 0x12
        /*00fe*/ 	.short	(.L_86 - .L_85)
	.align		4
.L_85:
        /*0100*/ 	.word	index@(_ZN3cub18CUB_300001_SM_10006detail8for_each13static_kernelINS2_12policy_hub_t12policy_500_tEmN6thrust24THRUST_300001_SM_1000_NS8cuda_cub20__uninitialized_fill7functorINS7_10device_ptrIfEEfEEEEvT0_T1_)
        /*0104*/ 	.word	0x00000000


	//----- nvinfo : EIATTR_MIN_STACK_SIZE
	.align		4
.L_86:
        /*0108*/ 	.byte	0x04, 0x12
        /*010a*/ 	.short	(.L_88 - .L_87)
	.align		4
.L_87:
        /*010c*/ 	.word	index@(_ZN3cub18CUB_300001_SM_10006detail11EmptyKernelIvEEvv)
        /*0110*/ 	.word	0x00000000


	//----- nvinfo : EIATTR_MIN_STACK_SIZE
	.align		4
.L_88:
        /*0114*/ 	.byte	0x04, 0x12
        /*0116*/ 	.short	(.L_90 - .L_89)
	.align		4
.L_89:
        /*0118*/ 	.word	index@(_Z8scan_addILi1024EEvPfS0_iS0_)
        /*011c*/ 	.word	0x00000000


	//----- nvinfo : EIATTR_MIN_STACK_SIZE
	.align		4
.L_90:
        /*0120*/ 	.byte	0x04, 0x12
        /*0122*/ 	.short	(.L_92 - .L_91)
	.align		4
.L_91:
        /*0124*/ 	.word	index@(_Z16scan_multikernelILi1024EEvPfS0_iS0_)
        /*0128*/ 	.word	0x00000000


	//----- nvinfo : EIATTR_MIN_STACK_SIZE
	.align		4
.L_92:
        /*012c*/ 	.byte	0x04, 0x12
        /*012e*/ 	.short	(.L_94 - .L_93)
	.align		4
.L_93:
        /*0130*/ 	.word	index@(_Z13warp_reduce_2PfS_i)
        /*0134*/ 	.word	0x00000000


	//----- nvinfo : EIATTR_MIN_STACK_SIZE
	.align		4
.L_94:
        /*0138*/ 	.byte	0x04, 0x12
        /*013a*/ 	.short	(.L_96 - .L_95)
	.align		4
.L_95:
        /*013c*/ 	.word	index@(_Z11warp_reducePfS_i)
        /*0140*/ 	.word	0x00000000
.L_96:


//--------------------- .nv.compat                --------------------------
	.section	.nv.compat,"",@"SHT_CUDA_COMPAT_INFO"
	.align	4
        /*0000*/ 	.byte	0x02, 0x09, 0x00, 0x00, 0x02, 0x02, 0x01, 0x00, 0x02, 0x05, 0x05, 0x00, 0x03, 0x07, 0x01, 0x01
        /*0010*/ 	.byte	0x02, 0x03, 0x00, 0x00, 0x02, 0x06, 0x01, 0x00, 0x04, 0x0b, 0x08, 0x00, 0x09, 0x00, 0x00, 0x00
        /*0020*/ 	.byte	0x00, 0x00, 0x00, 0x00


//--------------------- .nv.info._ZN3cub18CUB_300001_SM_10006detail4scan16DeviceScanKernelINS2_10policy_hubIfffmN4cuda3std3__44plusIvEEE10Policy1000EN6thrust24THRUST_300001_SM_1000_NS6detail15normal_iteratorINSD_10device_ptrIfEEEESI_NS0_13ScanTileStateIfLb1EEES9_NS0_8NullTypeEmfLb0ESL_EEvT0_T1_T2_iT3_T4_T5_ --------------------------
	.section	.nv.info._ZN3cub18CUB_300001_SM_10006detail4scan16DeviceScanKernelINS2_10policy_hubIfffmN4cuda3std3__44plusIvEEE10Policy1000EN6thrust24THRUST_300001_SM_1000_NS6detail15normal_iteratorINSD_10device_ptrIfEEEESI_NS0_13ScanTileStateIfLb1EEES9_NS0_8NullTypeEmfLb0ESL_EEvT0_T1_T2_iT3_T4_T5_,"",@"SHT_CUDA_INFO"
	.sectionflags	@""
	.align	4


	//----- nvinfo : EIATTR_CUDA_API_VERSION
	.align		4
        /*0000*/ 	.byte	0x04, 0x37
        /*0002*/ 	.short	(.L_98 - .L_97)
.L_97:
        /*0004*/ 	.word	0x00000082


	//----- nvinfo : EIATTR_KPARAM_INFO
	.align		4
.L_98:
        /*0008*/ 	.byte	0x04, 0x17
        /*000a*/ 	.short	(.L_100 - .L_99)
.L_99:
        /*000c*/ 	.word	0x00000000
        /*0010*/ 	.short	0x0006
        /*0012*/ 	.short	0x0020
        /*0014*/ 	.byte	0x00, 0xf0, 0x21, 0x00


	//----- nvinfo : EIATTR_KPARAM_INFO
	.align		4
.L_100:
        /*0018*/ 	.byte	0x04, 0x17
        /*001a*/ 	.short	(.L_102 - .L_101)
.L_101:
        /*001c*/ 	.word	0x00000000
        /*0020*/ 	.short	0x0005
        /*0022*/ 	.short	0x001d
        /*0024*/ 	.byte	0x00, 0xf0, 0x05, 0x00


	//----- nvinfo : EIATTR_KPARAM_INFO
	.align		4
.L_102:
        /*0028*/ 	.byte	0x04, 0x17
        /*002a*/ 	.short	(.L_104 - .L_103)
.L_103:
        /*002c*/ 	.word	0x00000000
        /*0030*/ 	.short	0x0004
        /*0032*/ 	.short	0x001c
        /*0034*/ 	.byte	0x00, 0xf0, 0x05, 0x00


	//----- nvinfo : EIATTR_KPARAM_INFO
	.align		4
.L_104:
        /*0038*/ 	.byte	0x04, 0x17
        /*003a*/ 	.short	(.L_106 - .L_105)
.L_105:
        /*003c*/ 	.word	0x00000000
        /*0040*/ 	.short	0x0003
        /*0042*/ 	.short	0x0018
        /*0044*/ 	.byte	0x00, 0xf0, 0x11, 0x00


	//----- nvinfo : EIATTR_KPARAM_INFO
	.align		4
.L_106:
        /*0048*/ 	.byte	0x04, 0x17
        /*004a*/ 	.short	(.L_108 - .L_107)
.L_107:
        /*004c*/ 	.word	0x00000000
        /*0050*/ 	.short	0x0002
        /*0052*/ 	.short	0x0010
        /*0054*/ 	.byte	0x00, 0xf0, 0x21, 0x00


	//----- nvinfo : EIATTR_KPARAM_INFO
	.align		4
.L_108:
        /*0058*/ 	.byte	0x04, 0x17
        /*005a*/ 	.short	(.L_110 - .L_109)
.L_109:
        /*005c*/ 	.word	0x00000000
        /*0060*/ 	.short	0x0001
        /*0062*/ 	.short	0x0008
        /*0064*/ 	.byte	0x00, 0xf0, 0x21, 0x00


	//----- nvinfo : EIATTR_KPARAM_INFO
	.align		4
.L_110:
        /*0068*/ 	.byte	0x04, 0x17
        /*006a*/ 	.short	(.L_112 - .L_111)
.L_111:
        /*006c*/ 	.word	0x00000000
        /*0070*/ 	.short	0x0000
        /*0072*/ 	.short	0x0000
        /*0074*/ 	.byte	0x00, 0xf0, 0x21, 0x00


	//----- nvinfo : EIATTR_SPARSE_MMA_MASK
	.align		4
.L_112:
        /*0078*/ 	.byte	0x03, 0x50
        /*007a*/ 	.short	0x0000


	//----- nvinfo : EIATTR_MAXREG_COUNT
	.align		4
        /*007c*/ 	.byte	0x03, 0x1b
        /*007e*/ 	.short	0x0080


	//----- nvinfo : EIATTR_NUM_BARRIERS
	.align		4
        /*0080*/ 	.byte	0x02, 0x4c
        /*0082*/ 	.byte	0x01
	.zero		1


	//----- nvinfo : EIATTR_MERCURY_ISA_VERSION
	.align		4
        /*0084*/ 	.byte	0x03, 0x5f
        /*0086*/ 	.short	0x0101


	//----- nvinfo : EIATTR_COOP_GROUP_MASK_REGIDS
	.align		4
        /*0088*/ 	.byte	0x04, 0x29
        /*008a*/ 	.short	(.L_114 - .L_113)


	//   ....[0]....
.L_113:
        /*008c*/ 	.word	0xffffffff


	//   ....[1]....
        /*0090*/ 	.word	0xffffffff


	//   ....[2]....
        /*0094*/ 	.word	0xffffffff


	//   ....[3]....
        /*0098*/ 	.word	0xffffffff


	//   ....[4]....
        /*009c*/ 	.word	0xffffffff


	//   ....[5]....
        /*00a0*/ 	.word	0xffffffff


	//   ....[6]....
        /*00a4*/ 	.word	0xffffffff


	//   ....[7]....
        /*00a8*/ 	.word	0xffffffff


	//   ....[8]....
        /*00ac*/ 	.word	0xffffffff


	//   ....[9]....
        /*00b0*/ 	.word	0xffffffff


	//   ....[10]....
        /*00b4*/ 	.word	0xffffffff


	//   ....[11]....
        /*00b8*/ 	.word	0xffffffff


	//   ....[12]....
        /*00bc*/ 	.word	0xffffffff


	//   ....[13]....
        /*00c0*/ 	.word	0xffffffff


	//   ....[14]....
        /*00c4*/ 	.word	0xffffffff


	//   ....[15]....
        /*00c8*/ 	.word	0xffffffff


	//   ....[16]....
        /*00cc*/ 	.word	0xffffffff


	//   ....[17]....
        /*00d0*/ 	.word	0xffffffff


	//   ....[18]....
        /*00d4*/ 	.word	0xffffffff


	//   ....[19]....
        /*00d8*/ 	.word	0xffffffff


	//   ....[20]....
        /*00dc*/ 	.word	0xffffffff


	//   ....[21]....
        /*00e0*/ 	.word	0xffffffff


	//   ....[22]....
        /*00e4*/ 	.word	0xffffffff


	//   ....[23]....
        /*00e8*/ 	.word	0xffffffff


	//   ....[24]....
        /*00ec*/ 	.word	0xffffffff


	//   ....[25]....
        /*00f0*/ 	.word	0xffffffff


	//   ....[26]....
        /*00f4*/ 	.word	0xffffffff


	//   ....[27]....
        /*00f8*/ 	.word	0xffffffff


	//   ....[28]....
        /*00fc*/ 	.word	0xffffffff


	//   ....[29]....
        /*0100*/ 	.word	0xffffffff


	//   ....[30]....
        /*0104*/ 	.word	0xffffffff


	//   ....[31]....
        /*0108*/ 	.word	0xffffffff


	//   ....[32]....
        /*010c*/ 	.word	0xffffffff


	//   ....[33]....
        /*0110*/ 	.word	0xffffffff


	//   ....[34]....
        /*0114*/ 	.word	0xffffffff


	//   ....[35]....
        /*0118*/ 	.word	0xffffffff


	//   ....[36]....
        /*011c*/ 	.word	0xffffffff


	//   ....[37]....
        /*0120*/ 	.word	0xffffffff


	//   ....[38]....
        /*0124*/ 	.word	0xffffffff


	//   ....[39]....
        /*0128*/ 	.word	0xffffffff


	//   ....[40]....
        /*012c*/ 	.word	0xffffffff


	//   ....[41]....
        /*0130*/ 	.word	0xffffffff


	//   ....[42]....
        /*0134*/ 	.word	0xffffffff


	//   ....[43]....
        /*0138*/ 	.word	0xffffffff


	//   ....[44]....
        /*013c*/ 	.word	0xffffffff


	//   ....[45]....
        /*0140*/ 	.word	0xffffffff


	//   ....[46]....
        /*0144*/ 	.word	0xffffffff


	//   ....[47]....
        /*0148*/ 	.word	0xffffffff


	//   ....[48]....
        /*014c*/ 	.word	0xffffffff


	//   ....[49]....
        /*0150*/ 	.word	0xffffffff


	//   ....[50]....
        /*0154*/ 	.word	0xffffffff


	//   ....[51]....
        /*0158*/ 	.word	0xffffffff


	//   ....[52]....
        /*015c*/ 	.word	0xffffffff


	//   ....[53]....
        /*0160*/ 	.word	0xffffffff


	//   ....[54]....
        /*0164*/ 	.word	0xffffffff


	//   ....[55]....
        /*0168*/ 	.word	0xffffffff


	//   ....[56]....
        /*016c*/ 	.word	0xffffffff


	//   ....[57]....
        /*0170*/ 	.word	0xffffffff


	//   ....[58]....
        /*0174*/ 	.word	0xffffffff


	//   ....[59]....
        /*0178*/ 	.word	0xffffffff


	//   ....[60]....
        /*017c*/ 	.word	0xffffffff


	//   ....[61]....
        /*0180*/ 	.word	0xffffffff


	//   ....[62]....
        /*0184*/ 	.word	0xffffffff


	//   ....[63]....
        /*0188*/ 	.word	0xffffffff


	//   ....[64]....
        /*018c*/ 	.word	0x05000008


	//   ....[65]....
        /*0190*/ 	.word	0x05000008


	//   ....[66]....
        /*0194*/ 	.word	0x05000008


	//   ....[67]....
        /*0198*/ 	.word	0x05000008


	//   ....[68]....
        /*019c*/ 	.word	0x05000008


	//   ....[69]....
        /*01a0*/ 	.word	0x05000008


	//   ....[70]....
        /*01a4*/ 	.word	0x05000008


	//   ....[71]....
        /*01a8*/ 	.word	0x05000008


	//   ....[72]....
        /*01ac*/ 	.word	0x05000008


	//   ....[73]....
        /*01b0*/ 	.word	0x05000008


	//   ....[74]....
        /*01b4*/ 	.word	0x05000008


	//   ....[75]....
        /*01b8*/ 	.word	0x05000008


	//   ....[76]....
        /*01bc*/ 	.word	0x05000008


	//   ....[77]....
        /*01c0*/ 	.word	0x05000008


	//   ....[78]....
        /*01c4*/ 	.word	0x05000008


	//   ....[79]....
        /*01c8*/ 	.word	0x05000008


	//   ....[80]....
        /*01cc*/ 	.word	0x05000008


	//   ....[81]....
        /*01d0*/ 	.word	0x05000008


	//   ....[82]....
        /*01d4*/ 	.word	0x05000008


	//   ....[83]....
        /*01d8*/ 	.word	0x05000008


	//   ....[84]....
        /*01dc*/ 	.word	0x05000008


	//   ....[85]....
        /*01e0*/ 	.word	0x05000008


	//   ....[86]....
        /*01e4*/ 	.word	0x05000008


	//   ....[87]....
        /*01e8*/ 	.word	0x05000008


	//   ....[88]....
        /*01ec*/ 	.word	0x05000008


	//   ....[89]....
        /*01f0*/ 	.word	0x05000008


	//   ....[90]....
        /*01f4*/ 	.word	0x05000008


	//   ....[91]....
        /*01f8*/ 	.word	0x05000008


	//   ....[92]....
        /*01fc*/ 	.word	0x05000008


	//   ....[93]....
        /*0200*/ 	.word	0x05000008


	//   ....[94]....
        /*0204*/ 	.word	0x05000008


	//   ....[95]....
        /*0208*/ 	.word	0x05000008


	//   ....[96]....
        /*020c*/ 	.word	0x05000008


	//   ....[97]....
        /*0210*/ 	.word	0x05000008


	//   ....[98]....
        /*0214*/ 	.word	0x05000008


	//   ....[99]....
        /*0218*/ 	.word	0x05000008


	//----- nvinfo : EIATTR_COOP_GROUP_INSTR_OFFSETS
	.align		4
.L_114:
        /*021c*/ 	.byte	0x04, 0x28
        /*021e*/ 	.short	(.L_116 - .L_115)


	//   ....[0]....
.L_115:
        /*0220*/ 	.word	0x00000470


	//   ....[1]....
        /*0224*/ 	.word	0x00000720


	//   ....[2]....
        /*0228*/ 	.word	0x00000740


	//   ....[3]....
        /*022c*/ 	.word	0x00000760


	//   ....[4]....
        /*0230*/ 	.word	0x00000780


	//   ....[5]....
        /*0234*/ 	.word	0x000007a0


	//   ....[6]....
        /*0238*/ 	.word	0x00000800


	//   ....[7]....
        /*023c*/ 	.word	0x00000c50


	//   ....[8]....
        /*0240*/ 	.word	0x00000c70


	//   ....[9]....
        /*0244*/ 	.word	0x00000c90


	//   ....[10]....
        /*0248*/ 	.word	0x00000cb0


	//   ....[11]....
        /*024c*/ 	.word	0x00000cd0


	//   ....[12]....
        /*0250*/ 	.word	0x00000d30


	//   ....[13]....
        /*0254*/ 	.word	0x000010c0


	//   ....[14]....
        /*0258*/ 	.word	0x00001150


	//   ....[15]....
        /*025c*/ 	.word	0x000011c0


	//   ....[16]....
        /*0260*/ 	.word	0x00001260


	//   ....[17]....
        /*0264*/ 	.word	0x000012d0


	//   ....[18]....
        /*0268*/ 	.word	0x00001300


	//   ....[19]....
        /*026c*/ 	.word	0x00001330


	//   ....[20]....
        /*0270*/ 	.word	0x00001360


	//   ....[21]....
        /*0274*/ 	.word	0x00001370


	//   ....[22]....
        /*0278*/ 	.word	0x00001440


	//   ....[23]....
        /*027c*/ 	.word	0x000014d0


	//   ....[24]....
        /*0280*/ 	.word	0x00001530


	//   ....[25]....
        /*0284*/ 	.word	0x00001590


	//   ....[26]....
        /*0288*/ 	.word	0x000015e0


	//   ....[27]....
        /*028c*/ 	.word	0x00001610


	//   ....[28]....
        /*0290*/ 	.word	0x00001640


	//   ....[29]....
        /*0294*/ 	.word	0x00001670


	//   ....[30]....
        /*0298*/ 	.word	0x00001680


	//   ....[31]....
        /*029c*/ 	.word	0x00001af0


	//   ....[32]....
        /*02a0*/ 	.word	0x000024b0


	//   ....[33]....
        /*02a4*/ 	.word	0x00002770


	//   ....[34]....
        /*02a8*/ 	.word	0x00002790


	//   ....[35]....
        /*02ac*/ 	.word	0x000027b0


	//   ....[36]....
        /*02b0*/ 	.word	0x000027d0


	//   ....[37]....
        /*02b4*/ 	.word	0x000027f0


	//   ....[38]....
        /*02b8*/ 	.word	0x00002850


	//   ....[39]....
        /*02bc*/ 	.word	0x00002c20


	//   ....[40]....
        /*02c0*/ 	.word	0x00002c40


	//   ....[41]....
        /*02c4*/ 	.word	0x00002c60


	//   ....[42]....
        /*02c8*/ 	.word	0x00002c80


	//   ....[43]....
        /*02cc*/ 	.word	0x00002ca0


	//   ....[44]....
        /*02d0*/ 	.word	0x00002d00


	//   ....[45]....
        /*02d4*/ 	.word	0x00003090


	//   ....[46]....
        /*02d8*/ 	.word	0x00003120


	//   ....[47]....
        /*02dc*/ 	.word	0x00003180


	//   ....[48]....
        /*02e0*/ 	.word	0x000031f0


	//   ....[49]....
        /*02e4*/ 	.word	0x00003250


	//   ....[50]....
        /*02e8*/ 	.word	0x00003290


	//   ....[51]....
        /*02ec*/ 	.word	0x000032d0


	//   ....[52]....
        /*02f0*/ 	.word	0x00003320


	//   ....[53]....
        /*02f4*/ 	.word	0x00003330


	//   ....[54]....
        /*02f8*/ 	.word	0x00003410


	//   ....[55]....
        /*02fc*/ 	.word	0x000034a0


	//   ....[56]....
        /*0300*/ 	.word	0x00003500


	//   ....[57]....
        /*0304*/ 	.word	0x00003570


	//   ....[58]....
        /*0308*/ 	.word	0x000035c0


	//   ....[59]....
        /*030c*/ 	.word	0x00003600


	//   ....[60]....
        /*0310*/ 	.word	0x00003640


	//   ....[61]....
        /*0314*/ 	.word	0x00003680


	//   ....[62]....
        /*0318*/ 	.word	0x00003690


	//   ....[63]....
        /*031c*/ 	.word	0x00003b00


	//   ....[64]....
        /*0320*/ 	.word	0x000040a0


	//   ....[65]....
        /*0324*/ 	.word	0x00004120


	//   ....[66]....
        /*0328*/ 	.word	0x000041c0


	//   ....[67]....
        /*032c*/ 	.word	0x000042b0


	//   ....[68]....
        /*0330*/ 	.word	0x00004330


	//   ....[69]....
        /*0334*/ 	.word	0x000043b0


	//   ....[70]....
        /*0338*/ 	.word	0x00004430


	//   ....[71]....
        /*033c*/ 	.word	0x000044b0


	//   ....[72]....
        /*0340*/ 	.word	0x00004550


	//   ....[73]....
        /*0344*/ 	.word	0x000045c0


	//   ....[74]....
        /*0348*/ 	.word	0x00004640


	//   ....[75]....
        /*034c*/ 	.word	0x000046c0


	//   ....[76]....
        /*0350*/ 	.word	0x00004770


	//   ....[77]....
        /*0354*/ 	.word	0x000047e0


	//   ....[78]....
        /*0358*/ 	.word	0x00004840


	//   ....[79]....
        /*035c*/ 	.word	0x000048a0


	//   ....[80]....
        /*0360*/ 	.word	0x00004900


	//   ....[81]....
        /*0364*/ 	.word	0x00004960


	//   ....[82]....
        /*0368*/ 	.word	0x000049d0


	//   ....[83]....
        /*036c*/ 	.word	0x00004a50


	//   ....[84]....
        /*0370*/ 	.word	0x00004af0


	//   ....[85]....
        /*0374*/ 	.word	0x00004ba0


	//   ....[86]....
        /*0378*/ 	.word	0x00004c40


	//   ....[87]....
        /*037c*/ 	.word	0x00004cd0


	//   ....[88]....
        /*0380*/ 	.word	0x00004d60


	//   ....[89]....
        /*0384*/ 	.word	0x00004dd0


	//   ....[90]....
        /*0388*/ 	.word	0x00004e90


	//   ....[91]....
        /*038c*/ 	.word	0x00004f00


	//   ....[92]....
        /*0390*/ 	.word	0x00004f80


	//   ....[93]....
        /*0394*/ 	.word	0x00005000


	//   ....[94]....
        /*0398*/ 	.word	0x000050d0


	//   ....[95]....
        /*039c*/ 	.word	0x00005160


	//   ....[96]....
        /*03a0*/ 	.word	0x000051e0


	//   ....[97]....
        /*03a4*/ 	.word	0x00005260


	//   ....[98]....
        /*03a8*/ 	.word	0x000052d0


	//   ....[99]....
        /*03ac*/ 	.word	0x00005330


	//----- nvinfo : EIATTR_VRC_CTA_INIT_COUNT
	.align		4
.L_116:
        /*03b0*/ 	.byte	0x02, 0x4a
	.zero		1
	.zero		1


	//----- nvinfo : EIATTR_EXIT_INSTR_OFFSETS
	.align		4
        /*03b4*/ 	.byte	0x04, 0x1c
        /*03b6*/ 	.short	(.L_118 - .L_117)


	//   ....[0]....
.L_117:
        /*03b8*/ 	.word	0x00001d60


	//   ....[1]....
        /*03bc*/ 	.word	0x00001d90


	//   ....[2]....
        /*03c0*/ 	.word	0x00004030


	//   ....[3]....
        /*03c4*/ 	.word	0x00004050


	//----- nvinfo : EIATTR_MAX_THREADS
	.align		4
.L_118:
        /*03c8*/ 	.byte	0x04, 0x05
        /*03ca*/ 	.short	(.L_120 - .L_119)
.L_119:
        /*03cc*/ 	.word	0x000001a0
        /*03d0*/ 	.word	0x00000001
        /*03d4*/ 	.word	0x00000001


	//----- nvinfo : EIATTR_CRS_STACK_SIZE
	.align		4
.L_120:
        /*03d8*/ 	.byte	0x04, 0x1e
        /*03da*/ 	.short	(.L_122 - .L_121)
.L_121:
        /*03dc*/ 	.word	0x00000000


	//----- nvinfo : EIATTR_CBANK_PARAM_SIZE
	.align		4
.L_122:
        /*03e0*/ 	.byte	0x03, 0x19
        /*03e2*/ 	.short	0x0028


	//----- nvinfo : EIATTR_PARAM_CBANK
	.align		4
        /*03e4*/ 	.byte	0x04, 0x0a
        /*03e6*/ 	.short	(.L_124 - .L_123)
	.align		4
.L_123:
        /*03e8*/ 	.word	index@(.nv.constant0._ZN3cub18CUB_300001_SM_10006detail4scan16DeviceScanKernelINS2_10policy_hubIfffmN4cuda3std3__44plusIvEEE10Policy1000EN6thrust24THRUST_300001_SM_1000_NS6detail15normal_iteratorINSD_10device_ptrIfEEEESI_NS0_13ScanTileStateIfLb1EEES9_NS0_8NullTypeEmfLb0ESL_EEvT0_T1_T2_iT3_T4_T5_)
        /*03ec*/ 	.short	0x0380
        /*03ee*/ 	.short	0x0028


	//----- nvinfo : EIATTR_SW_WAR
	.align		4
.L_124:
        /*03f0*/ 	.byte	0x04, 0x36
        /*03f2*/ 	.short	(.L_126 - .L_125)
.L_125:
        /*03f4*/ 	.word	0x00000008
.L_126:


//--------------------- .nv.info._ZN3cub18CUB_300001_SM_10006detail4scan16DeviceScanKernelINS2_10policy_hubIfffjN4cuda3std3__44plusIvEEE10Policy1000EN6thrust24THRUST_300001_SM_1000_NS6detail15normal_iteratorINSD_10device_ptrIfEEEESI_NS0_13ScanTileStateIfLb1EEES9_NS0_8NullTypeEjfLb0ESL_EEvT0_T1_T2_iT3_T4_T5_ --------------------------
	.section	.nv.info._ZN3cub18CUB_300001_SM_10006detail4scan16DeviceScanKernelINS2_10policy_hubIfffjN4cuda3std3__44plusIvEEE10Policy1000EN6thrust24THRUST_300001_SM_1000_NS6detail15normal_iteratorINSD_10device_ptrIfEEEESI_NS0_13ScanTileStateIfLb1EEES9_NS0_8NullTypeEjfLb0ESL_EEvT0_T1_T2_iT3_T4_T5_,"",@"SHT_CUDA_INFO"
	.sectionflags	@""
	.align	4


	//----- nvinfo : EIATTR_CUDA_API_VERSION
	.align		4
        /*0000*/ 	.byte	0x04, 0x37
        /*0002*/ 	.short	(.L_128 - .L_127)
.L_127:
        /*0004*/ 	.word	0x00000082


	//----- nvinfo : EIATTR_KPARAM_INFO
	.align		4
.L_128:
        /*0008*/ 	.byte	0x04, 0x17
        /*000a*/ 	.short	(.L_130 - .L_129)
.L_129:
        /*000c*/ 	.word	0x00000000
        /*0010*/ 	.short	0x0006
        /*0012*/ 	.short	0x0020
        /*0014*/ 	.byte	0x00, 0xf0, 0x11, 0x00


	//----- nvinfo : EIATTR_KPARAM_INFO
	.align		4
.L_130:
        /*0018*/ 	.byte	0x04, 0x17
        /*001a*/ 	.short	(.L_132 - .L_131)
.L_131:
        /*001c*/ 	.word	0x00000000
        /*0020*/ 	.short	0x0005
        /*0022*/ 	.short	0x001d
        /*0024*/ 	.byte	0x00, 0xf0, 0x05, 0x00


	//----- nvinfo : EIATTR_KPARAM_INFO
	.align		4
.L_132:
        /*0028*/ 	.byte	0x04, 0x17
        /*002a*/ 	.short	(.L_134 - .L_133)
.L_133:
        /*002c*/ 	.word	0x00000000
        /*0030*/ 	.short	0x0004
        /*0032*/ 	.short	0x001c
        /*0034*/ 	.byte	0x00, 0xf0, 0x05, 0x00


	//----- nvinfo : EIATTR_KPARAM_INFO
	.align		4
.L_134:
        /*0038*/ 	.byte	0x04, 0x17
        /*003a*/ 	.short	(.L_136 - .L_135)
.L_135:
        /*003c*/ 	.word	0x00000000
        /*0040*/ 	.short	0x0003
        /*0042*/ 	.short	0x0018
        /*0044*/ 	.byte	0x00, 0xf0, 0x11, 0x00


	//----- nvinfo : EIATTR_KPARAM_INFO
	.align		4
.L_136:
        /*0048*/ 	.byte	0x04, 0x17
        /*004a*/ 	.short	(.L_138 - .L_137)
.L_137:
        /*004c*/ 	.word	0x00000000
        /*0050*/ 	.short	0x0002
        /*0052*/ 	.short	0x0010
        /*0054*/ 	.byte	0x00, 0xf0, 0x21, 0x00


	//----- nvinfo : EIATTR_KPARAM_INFO
	.align		4
.L_138:
        /*0058*/ 	.byte	0x04, 0x17
        /*005a*/ 	.short	(.L_140 - .L_139)
.L_139:
        /*005c*/ 	.word	0x00000000
        /*0060*/ 	.short	0x0001
        /*0062*/ 	.short	0x0008
        /*0064*/ 	.byte	0x00, 0xf0, 0x21, 0x00


	//----- nvinfo : EIATTR_KPARAM_INFO
	.align		4
.L_140:
        /*0068*/ 	.byte	0x04, 0x17
        /*006a*/ 	.short	(.L_142 - .L_141)
.L_141:
        /*006c*/ 	.word	0x00000000
        /*0070*/ 	.short	0x0000
        /*0072*/ 	.short	0x0000
        /*0074*/ 	.byte	0x00, 0xf0, 0x21, 0x00


	//----- nvinfo : EIATTR_SPARSE_MMA_MASK
	.align		4
.L_142:
        /*0078*/ 	.byte	0x03, 0x50
        /*007a*/ 	.short	0x0000


	//----- nvinfo : EIATTR_MAXREG_COUNT
	.align		4
        /*007c*/ 	.byte	0x03, 0x1b
        /*007e*/ 	.short	0x00a8


	//----- nvinfo : EIATTR_NUM_BARRIERS
	.align		4
        /*0080*/ 	.byte	0x02, 0x4c
        /*0082*/ 	.byte	0x01
	.zero		1


	//----- nvinfo : EIATTR_MERCURY_ISA_VERSION
	.align		4
        /*0084*/ 	.byte	0x03, 0x5f
        /*0086*/ 	.short	0x0101


	//----- nvinfo : EIATTR_UNUSED_LOAD_BYTE_OFFSET
	.align		4
        /*0088*/ 	.byte	0x04, 0x44
        /*008a*/ 	.short	(.L_144 - .L_143)


	//   ....[0]....
.L_143:
        /*008c*/ 	.word	0x00002b70
        /*0090*/ 	.word	0x00000fff


	//----- nvinfo : EIATTR_COOP_GROUP_MASK_REGIDS
	.align		4
.L_144:
        /*0094*/ 	.byte	0x04, 0x29
        /*0096*/ 	.short	(.L_146 - .L_145)


	//   ....[0]....
.L_145:
        /*0098*/ 	.word	0xffffffff


	//   ....[1]....
        /*009c*/ 	.word	0xffffffff


	//   ....[2]....
        /*00a0*/ 	.word	0xffffffff


	//   ....[3]....
        /*00a4*/ 	.word	0xffffffff


	//   ....[4]....
        /*00a8*/ 	.word	0xffffffff


	//   ....[5]....
        /*00ac*/ 	.word	0xffffffff


	//   ....[6]....
        /*00b0*/ 	.word	0xffffffff


	//   ....[7]....
        /*00b4*/ 	.word	0xffffffff


	//   ....[8]....
        /*00b8*/ 	.word	0xffffffff


	//   ....[9]....
        /*00bc*/ 	.word	0xffffffff


	//   ....[10]....
        /*00c0*/ 	.word	0xffffffff


	//   ....[11]....
        /*00c4*/ 	.word	0xffffffff


	//   ....[12]....
        /*00c8*/ 	.word	0xffffffff


	//   ....[13]....
        /*00cc*/ 	.word	0xffffffff


	//   ....[14]....
        /*00d0*/ 	.word	0xffffffff


	//   ....[15]....
        /*00d4*/ 	.word	0xffffffff


	//   ....[16]....
        /*00d8*/ 	.word	0xffffffff


	//   ....[17]....
        /*00dc*/ 	.word	0xffffffff


	//   ....[18]....
        /*00e0*/ 	.word	0xffffffff


	//   ....[19]....
        /*00e4*/ 	.word	0xffffffff


	//   ....[20]....
        /*00e8*/ 	.word	0xffffffff


	//   ....[21]....
        /*00ec*/ 	.word	0xffffffff


	//   ....[22]....
        /*00f0*/ 	.word	0xffffffff


	//   ....[23]....
        /*00f4*/ 	.word	0xffffffff


	//   ....[24]....
        /*00f8*/ 	.word	0xffffffff


	//   ....[25]....
        /*00fc*/ 	.word	0xffffffff


	//   ....[26]....
        /*0100*/ 	.word	0xffffffff


	//   ....[27]....
        /*0104*/ 	.word	0xffffffff


	//   ....[28]....
        /*0108*/ 	.word	0xffffffff


	//   ....[29]....
        /*010c*/ 	.word	0xffffffff


	//   ....[30]....
        /*0110*/ 	.word	0xffffffff


	//   ....[31]....
        /*0114*/ 	.word	0xffffffff


	//   ....[32]....
        /*0118*/ 	.word	0xffffffff


	//   ....[33]....
        /*011c*/ 	.word	0xffffffff


	//   ....[34]....
        /*0120*/ 	.word	0xffffffff


	//   ....[35]....
        /*0124*/ 	.word	0xffffffff


	//   ....[36]....
        /*0128*/ 	.word	0xffffffff


	//   ....[37]....
        /*012c*/ 	.word	0xffffffff


	//   ....[38]....
        /*0130*/ 	.word	0xffffffff


	//   ....[39]....
        /*0134*/ 	.word	0xffffffff


	//   ....[40]....
        /*0138*/ 	.word	0xffffffff


	//   ....[41]....
        /*013c*/ 	.word	0xffffffff


	//   ....[42]....
        /*0140*/ 	.word	0xffffffff


	//   ....[43]....
        /*0144*/ 	.word	0xffffffff


	//   ....[44]....
        /*0148*/ 	.word	0xffffffff


	//   ....[45]....
        /*014c*/ 	.word	0xffffffff


	//   ....[46]....
        /*0150*/ 	.word	0xffffffff


	//   ....[47]....
        /*0154*/ 	.word	0xffffffff


	//   ....[48]....
        /*0158*/ 	.word	0xffffffff


	//   ....[49]....
        /*015c*/ 	.word	0xffffffff


	//   ....[50]....
        /*0160*/ 	.word	0xffffffff


	//   ....[51]....
        /*0164*/ 	.word	0xffffffff


	//   ....[52]....
        /*0168*/ 	.word	0xffffffff


	//   ....[53]....
        /*016c*/ 	.word	0xffffffff


	//   ....[54]....
        /*0170*/ 	.word	0xffffffff


	//   ....[55]....
        /*0174*/ 	.word	0xffffffff


	//   ....[56]....
        /*0178*/ 	.word	0xffffffff


	//   ....[57]....
        /*017c*/ 	.word	0xffffffff


	//   ....[58]....
        /*0180*/ 	.word	0xffffffff


	//   ....[59]....
        /*0184*/ 	.word	0xffffffff


	//   ....[60]....
        /*0188*/ 	.word	0xffffffff


	//   ....[61]....
        /*018c*/ 	.word	0xffffffff


	//   ....[62]....
        /*0190*/ 	.word	0xffffffff


	//   ....[63]....
        /*0194*/ 	.word	0xffffffff


	//   ....[64]....
        /*0198*/ 	.word	0x05000015


	//   ....[65]....
        /*019c*/ 	.word	0x05000015


	//   ....[66]....
        /*01a0*/ 	.word	0x05000015


	//   ....[67]....
        /*01a4*/ 	.word	0x05000015


	//   ....[68]....
        /*01a8*/ 	.word	0x05000015


	//   ....[69]....
        /*01ac*/ 	.word	0x05000015


	//   ....[70]....
        /*01b0*/ 	.word	0x05000015


	//   ....[71]....
        /*01b4*/ 	.word	0x05000015


	//   ....[72]....
        /*01b8*/ 	.word	0x05000015


	//   ....[73]....
        /*01bc*/ 	.word	0x05000015


	//   ....[74]....
        /*01c0*/ 	.word	0x05000015


	//   ....[75]....
        /*01c4*/ 	.word	0x05000015


	//   ....[76]....
        /*01c8*/ 	.word	0x05000015


	//   ....[77]....
        /*01cc*/ 	.word	0x05000015


	//   ....[78]....
        /*01d0*/ 	.word	0x05000015


	//   ....[79]....
        /*01d4*/ 	.word	0x05000015


	//   ....[80]....
        /*01d8*/ 	.word	0x05000015


	//   ....[81]....
        /*01dc*/ 	.word	0x05000015


	//   ....[82]....
        /*01e0*/ 	.word	0x05000015


	//   ....[83]....
        /*01e4*/ 	.word	0x05000015


	//   ....[84]....
        /*01e8*/ 	.word	0x05000015


	//   ....[85]....
        /*01ec*/ 	.word	0x05000015


	//   ....[86]....
        /*01f0*/ 	.word	0x05000015


	//   ....[87]....
        /*01f4*/ 	.word	0x05000015


	//   ....[88]....
        /*01f8*/ 	.word	0x05000015


	//   ....[89]....
        /*01fc*/ 	.word	0x05000015


	//   ....[90]....
        /*0200*/ 	.word	0x05000015


	//   ....[91]....
        /*0204*/ 	.word	0x05000015


	//   ....[92]....
        /*0208*/ 	.word	0x05000015


	//   ....[93]....
        /*020c*/ 	.word	0x05000015


	//   ....[94]....
        /*0210*/ 	.word	0x05000015


	//   ....[95]....
        /*0214*/ 	.word	0x05000015


	//   ....[96]....
        /*0218*/ 	.word	0x05000015


	//   ....[97]....
        /*021c*/ 	.word	0x05000015


	//   ....[98]....
        /*0220*/ 	.word	0x05000015


	//   ....[99]....
        /*0224*/ 	.word	0x05000015


	//----- nvinfo : EIATTR_COOP_GROUP_INSTR_OFFSETS
	.align		4
.L_146:
        /*0228*/ 	.byte	0x04, 0x28
        /*022a*/ 	.short	(.L_148 - .L_147)


	//   ....[0]....
.L_147:
        /*022c*/ 	.word	0x000004b0


	//   ....[1]....
        /*0230*/ 	.word	0x00000700


	//   ....[2]....
        /*0234*/ 	.word	0x00000730


	//   ....[3]....
        /*0238*/ 	.word	0x00000750


	//   ....[4]....
        /*023c*/ 	.word	0x00000770


	//   ....[5]....
        /*0240*/ 	.word	0x00000790


	//   ....[6]....
        /*0244*/ 	.word	0x000007f0


	//   ....[7]....
        /*0248*/ 	.word	0x00000c20


	//   ....[8]....
        /*024c*/ 	.word	0x00000c50


	//   ....[9]....
        /*0250*/ 	.word	0x00000c70


	//   ....[10]....
        /*0254*/ 	.word	0x00000c90


	//   ....[11]....
        /*0258*/ 	.word	0x00000cb0


	//   ....[12]....
        /*025c*/ 	.word	0x00000d10


	//   ....[13]....
        /*0260*/ 	.word	0x00001050


	//   ....[14]....
        /*0264*/ 	.word	0x00001220


	//   ....[15]....
        /*0268*/ 	.word	0x00001290


	//   ....[16]....
        /*026c*/ 	.word	0x00001330


	//   ....[17]....
        /*0270*/ 	.word	0x000013a0


	//   ....[18]....
        /*0274*/ 	.word	0x000013d0


	//   ....[19]....
        /*0278*/ 	.word	0x00001400


	//   ....[20]....
        /*027c*/ 	.word	0x00001430


	//   ....[21]....
        /*0280*/ 	.word	0x00001440


	//   ....[22]....
        /*0284*/ 	.word	0x000014f0


	//   ....[23]....
        /*0288*/ 	.word	0x000016c0


	//   ....[24]....
        /*028c*/ 	.word	0x00001710


	//   ....[25]....
        /*0290*/ 	.word	0x00001770


	//   ....[26]....
        /*0294*/ 	.word	0x000017c0


	//   ....[27]....
        /*0298*/ 	.word	0x000017f0


	//   ....[28]....
        /*029c*/ 	.word	0x00001820


	//   ....[29]....
        /*02a0*/ 	.word	0x00001850


	//   ....[30]....
        /*02a4*/ 	.word	0x00001860


	//   ....[31]....
        /*02a8*/ 	.word	0x00001d10


	//   ....[32]....
        /*02ac*/ 	.word	0x000027f0


	//   ....[33]....
        /*02b0*/ 	.word	0x00002a50


	//   ....[34]....
        /*02b4*/ 	.word	0x00002a80


	//   ....[35]....
        /*02b8*/ 	.word	0x00002aa0


	//   ....[36]....
        /*02bc*/ 	.word	0x00002ac0


	//   ....[37]....
        /*02c0*/ 	.word	0x00002ae0


	//   ....[38]....
        /*02c4*/ 	.word	0x00002b40


	//   ....[39]....
        /*02c8*/ 	.word	0x00002f00


	//   ....[40]....
        /*02cc*/ 	.word	0x00002f30


	//   ....[41]....
        /*02d0*/ 	.word	0x00002f50


	//   ....[42]....
        /*02d4*/ 	.word	0x00002f70


	//   ....[43]....
        /*02d8*/ 	.word	0x00002f90


	//   ....[44]....
        /*02dc*/ 	.word	0x00003110


	//   ....[45]....
        /*02e0*/ 	.word	0x00003330


	//   ....[46]....
        /*02e4*/ 	.word	0x00003500


	//   ....[47]....
        /*02e8*/ 	.word	0x00003570


	//   ....[48]....
        /*02ec*/ 	.word	0x000035e0


	//   ....[49]....
        /*02f0*/ 	.word	0x00003630


	//   ....[50]....
        /*02f4*/ 	.word	0x00003670


	//   ....[51]....
        /*02f8*/ 	.word	0x000036c0


	//   ....[52]....
        /*02fc*/ 	.word	0x00003710


	//   ....[53]....
        /*0300*/ 	.word	0x00003720


	//   ....[54]....
        /*0304*/ 	.word	0x000037d0


	//   ....[55]....
        /*0308*/ 	.word	0x000039a0


	//   ....[56]....
        /*030c*/ 	.word	0x000039f0


	//   ....[57]....
        /*0310*/ 	.word	0x00003a70


	//   ....[58]....
        /*0314*/ 	.word	0x00003ac0


	//   ....[59]....
        /*0318*/ 	.word	0x00003af0


	//   ....[60]....
        /*031c*/ 	.word	0x00003b30


	//   ....[61]....
        /*0320*/ 	.word	0x00003b70


	//   ....[62]....
        /*0324*/ 	.word	0x00003b80


	//   ....[63]....
        /*0328*/ 	.word	0x00004000


	//   ....[64]....
        /*032c*/ 	.word	0x00004680


	//   ....[65]....
        /*0330*/ 	.word	0x00004700


	//   ....[66]....
        /*0334*/ 	.word	0x00004790


	//   ....[67]....
        /*0338*/ 	.word	0x000048b0


	//   ....[68]....
        /*033c*/ 	.word	0x00004920


	//   ....[69]....
        /*0340*/ 	.word	0x00004990


	//   ....[70]....
        /*0344*/ 	.word	0x00004a00


	//   ....[71]....
        /*0348*/ 	.word	0x00004a80


	//   ....[72]....
        /*034c*/ 	.word	0x00004ab0


	//   ....[73]....
        /*0350*/ 	.word	0x00004b50


	//   ....[74]....
        /*0354*/ 	.word	0x00004bd0


	//   ....[75]....
        /*0358*/ 	.word	0x00004c50


	//   ....[76]....
        /*035c*/ 	.word	0x00004d10


	//   ....[77]....
        /*0360*/ 	.word	0x00004d90


	//   ....[78]....
        /*0364*/ 	.word	0x00004e00


	//   ....[79]....
        /*0368*/ 	.word	0x00004e70


	//   ....[80]....
        /*036c*/ 	.word	0x00004ee0


	//   ....[81]....
        /*0370*/ 	.word	0x00004f40


	//   ....[82]....
        /*0374*/ 	.word	0x00004fb0


	//   ....[83]....
        /*0378*/ 	.word	0x00005030


	//   ....[84]....
        /*037c*/ 	.word	0x000050c0


	//   ....[85]....
        /*0380*/ 	.word	0x00005190


	//   ....[86]....
        /*0384*/ 	.word	0x00005210


	//   ....[87]....
        /*0388*/ 	.word	0x00005290


	//   ....[88]....
        /*038c*/ 	.word	0x00005330


	//   ....[89]....
        /*0390*/ 	.word	0x000053b0


	//   ....[90]....
        /*0394*/ 	.word	0x000053e0


	//   ....[91]....
        /*0398*/ 	.word	0x00005480


	//   ....[92]....
        /*039c*/ 	.word	0x00005500


	//   ....[93]....
        /*03a0*/ 	.word	0x00005580


	//   ....[94]....
        /*03a4*/ 	.word	0x00005650


	//   ....[95]....
        /*03a8*/ 	.word	0x000056e0


	//   ....[96]....
        /*03ac*/ 	.word	0x00005760


	//   ....[97]....
        /*03b0*/ 	.word	0x000057e0


	//   ....[98]....
        /*03b4*/ 	.word	0x00005850


	//   ....[99]....
        /*03b8*/ 	.word	0x000058b0


	//----- nvinfo : EIATTR_VRC_CTA_INIT_COUNT
	.align		4
.L_148:
        /*03bc*/ 	.byte	0x02, 0x4a
	.zero		1
	.zero		1


	//----- nvinfo : EIATTR_EXIT_INSTR_OFFSETS
	.align		4
        /*03c0*/ 	.byte	0x04, 0x1c
        /*03c2*/ 	.short	(.L_150 - .L_149)


	//   ....[0]....
.L_149:
        /*03c4*/ 	.word	0x00001fe0


	//   ....[1]....
        /*03c8*/ 	.word	0x00002000


	//   ....[2]....
        /*03cc*/ 	.word	0x00004610


	//   ....[3]....
        /*03d0*/ 	.word	0x00004630


	//----- nvinfo : EIATTR_MAX_THREADS
	.align		4
.L_150:
        /*03d4*/ 	.byte	0x04, 0x05
        /*03d6*/ 	.short	(.L_152 - .L_151)
.L_151:
        /*03d8*/ 	.word	0x00000180
        /*03dc*/ 	.word	0x00000001
        /*03e0*/ 	.word	0x00000001


	//----- nvinfo : EIATTR_CRS_STACK_SIZE
	.align		4
.L_152:
        /*03e4*/ 	.byte	0x04, 0x1e
        /*03e6*/ 	.short	(.L_154 - .L_153)
.L_153:
        /*03e8*/ 	.word	0x00000000


	//----- nvinfo : EIATTR_CBANK_PARAM_SIZE
	.align		4
.L_154:
        /*03ec*/ 	.byte	0x03, 0x19
        /*03ee*/ 	.short	0x0024


	//----- nvinfo : EIATTR_PARAM_CBANK
	.align		4
        /*03f0*/ 	.byte	0x04, 0x0a
        /*03f2*/ 	.short	(.L_156 - .L_155)
	.align		4
.L_155:
        /*03f4*/ 	.word	index@(.nv.constant0._ZN3cub18CUB_300001_SM_10006detail4scan16DeviceScanKernelINS2_10policy_hubIfffjN4cuda3std3__44plusIvEEE10Policy1000EN6thrust24THRUST_300001_SM_1000_NS6detail15normal_iteratorINSD_10device_ptrIfEEEESI_NS0_13ScanTileStateIfLb1EEES9_NS0_8NullTypeEjfLb0ESL_EEvT0_T1_T2_iT3_T4_T5_)
        /*03f8*/ 	.short	0x0380
        /*03fa*/ 	.short	0x0024


	//----- nvinfo : EIATTR_SW_WAR
	.align		4
.L_156:
        /*03fc*/ 	.byte	0x04, 0x36
        /*03fe*/ 	.short	(.L_158 - .L_157)
.L_157:
        /*0400*/ 	.word	0x00000008
.L_158:


//--------------------- .nv.info._ZN3cub18CUB_300001_SM_10006detail4scan20DeviceScanInitKernelINS0_13ScanTileStateIfLb1EEEEEvT_i --------------------------
	.section	.nv.info._ZN3cub18CUB_300001_SM_10006detail4scan20DeviceScanInitKernelINS0_13ScanTileStateIfLb1EEEEEvT_i,"",@"SHT_CUDA_INFO"
	.sectionflags	@""
	.align	4


	//----- nvinfo : EIATTR_CUDA_API_VERSION
	.align		4
        /*0000*/ 	.byte	0x04, 0x37
        /*0002*/ 	.short	(.L_160 - .L_159)
.L_159:
        /*0004*/ 	.word	0x00000082


	//----- nvinfo : EIATTR_KPARAM_INFO
	.align		4
.L_160:
        /*0008*/ 	.byte	0x04, 0x17
        /*000a*/ 	.short	(.L_162 - .L_161)
.L_161:
        /*000c*/ 	.word	0x00000000
        /*0010*/ 	.short	0x0001
        /*0012*/ 	.short	0x0008
        /*0014*/ 	.byte	0x00, 0xf0, 0x11, 0x00


	//----- nvinfo : EIATTR_KPARAM_INFO
	.align		4
.L_162:
        /*0018*/ 	.byte	0x04, 0x17
        /*001a*/ 	.short	(.L_164 - .L_163)
.L_163:
        /*001c*/ 	.word	0x00000000
        /*0020*/ 	.short	0x0000
        /*0022*/ 	.short	0x0000
        /*0024*/ 	.byte	0x00, 0xf0, 0x21, 0x00


	//----- nvinfo : EIATTR_SPARSE_MMA_MASK
	.align		4
.L_164:
        /*0028*/ 	.byte	0x03, 0x50
        /*002a*/ 	.short	0x0000


	//----- nvinfo : EIATTR_MAXREG_COUNT
	.align		4
        /*002c*/ 	.byte	0x03, 0x1b
        /*002e*/ 	.short	0x00ff


	//----- nvinfo : EIATTR_MERCURY_ISA_VERSION
	.align		4
        /*0030*/ 	.byte	0x03, 0x5f
        /*0032*/ 	.short	0x0101


	//----- nvinfo : EIATTR_VRC_CTA_INIT_COUNT
	.align		4
        /*0034*/ 	.byte	0x02, 0x4a
	.zero		1
	.zero		1


	//----- nvinfo : EIATTR_EXIT_INSTR_OFFSETS
	.align		4
        /*0038*/ 	.byte	0x04, 0x1c
        /*003a*/ 	.short	(.L_166 - .L_165)


	//   ....[0]....
.L_165:
        /*003c*/ 	.word	0x000000f0


	//   ....[1]....
        /*0040*/ 	.word	0x00000130


	//----- nvinfo : EIATTR_CBANK_PARAM_SIZE
	.align		4
.L_166:
        /*0044*/ 	.byte	0x03, 0x19
        /*0046*/ 	.short	0x000c


	//----- nvinfo : EIATTR_PARAM_CBANK
	.align		4
        /*0048*/ 	.byte	0x04, 0x0a
        /*004a*/ 	.short	(.L_168 - .L_167)
	.align		4
.L_167:
        /*004c*/ 	.word	index@(.nv.constant0._ZN3cub18CUB_300001_SM_10006detail4scan20DeviceScanInitKernelINS0_13ScanTileStateIfLb1EEEEEvT_i)
        /*0050*/ 	.short	0x0380
        /*0052*/ 	.short	0x000c


	//----- nvinfo : EIATTR_SW_WAR
	.align		4
.L_168:
        /*0054*/ 	.byte	0x04, 0x36
        /*0056*/ 	.short	(.L_170 - .L_169)
.L_169:
        /*0058*/ 	.word	0x00000008
.L_170:


//--------------------- .nv.info._ZN3cub18CUB_300001_SM_10006detail8for_each13static_kernelINS2_12policy_hub_t12policy_500_tEmN6thrust24THRUST_300001_SM_1000_NS8cuda_cub20__uninitialized_fill7functorINS7_10device_ptrIfEEfEEEEvT0_T1_ --------------------------
	.section	.nv.info._ZN3cub18CUB_300001_SM_10006detail8for_each13static_kernelINS2_12policy_hub_t12policy_500_tEmN6thrust24THRUST_300001_SM_1000_NS8cuda_cub20__uninitialized_fill7functorINS7_10device_ptrIfEEfEEEEvT0_T1_,"",@"SHT_CUDA_INFO"
	.sectionflags	@""
	.align	4


	//----- nvinfo : EIATTR_CUDA_API_VERSION
	.align		4
        /*0000*/ 	.byte	0x04, 0x37
        /*0002*/ 	.short	(.L_172 - .L_171)
.L_171:
        /*0004*/ 	.word	0x00000082


	//----- nvinfo : EIATTR_KPARAM_INFO
	.align		4
.L_172:
        /*0008*/ 	.byte	0x04, 0x17
        /*000a*/ 	.short	(.L_174 - .L_173)
.L_173:
        /*000c*/ 	.word	0x00000000
        /*0010*/ 	.short	0x0001
        /*0012*/ 	.short	0x0008
        /*0014*/ 	.byte	0x00, 0xf0, 0x41, 0x00


	//----- nvinfo : EIATTR_KPARAM_INFO
	.align		4
.L_174:
        /*0018*/ 	.byte	0x04, 0x17
        /*001a*/ 	.short	(.L_176 - .L_175)
.L_175:
        /*001c*/ 	.word	0x00000000
        /*0020*/ 	.short	0x0000
        /*0022*/ 	.short	0x0000
        /*0024*/ 	.byte	0x00, 0xf0, 0x21, 0x00


	//----- nvinfo : EIATTR_SPARSE_MMA_MASK
	.align		4
.L_176:
        /*0028*/ 	.byte	0x03, 0x50
        /*002a*/ 	.short	0x0000


	//----- nvinfo : EIATTR_MAXREG_COUNT
	.align		4
        /*002c*/ 	.byte	0x03, 0x1b
        /*002e*/ 	.short	0x00ff


	//----- nvinfo : EIATTR_MERCURY_ISA_VERSION
	.align		4
        /*0030*/ 	.byte	0x03, 0x5f
        /*0032*/ 	.short	0x0101


	//----- nvinfo : EIATTR_VRC_CTA_INIT_COUNT
	.align		4
        /*0034*/ 	.byte	0x02, 0x4a
	.zero		1
	.zero		1


	//----- nvinfo : EIATTR_EXIT_INSTR_OFFSETS
	.align		4
        /*0038*/ 	.byte	0x04, 0x1c
        /*003a*/ 	.short	(.L_178 - .L_177)


	//   ....[0]....
.L_177:
        /*003c*/ 	.word	0x00000130


	//   ....[1]....
        /*0040*/ 	.word	0x00000230


	//   ....[2]....
        /*0044*/ 	.word	0x00000260


	//----- nvinfo : EIATTR_MAX_THREADS
	.align		4
.L_178:
        /*0048*/ 	.byte	0x04, 0x05
        /*004a*/ 	.short	(.L_180 - .L_179)
.L_179:
        /*004c*/ 	.word	0x00000100
        /*0050*/ 	.word	0x00000001
        /*0054*/ 	.word	0x00000001


	//----- nvinfo : EIATTR_CBANK_PARAM_SIZE
	.align		4
.L_180:
        /*0058*/ 	.byte	0x03, 0x19
        /*005a*/ 	.short	0x0018


	//----- nvinfo : EIATTR_PARAM_CBANK
	.align		4
        /*005c*/ 	.byte	0x04, 0x0a
        /*005e*/ 	.short	(.L_182 - .L_181)
	.align		4
.L_181:
        /*0060*/ 	.word	index@(.nv.constant0._ZN3cub18CUB_300001_SM_10006detail8for_each13static_kernelINS2_12policy_hub_t12policy_500_tEmN6thrust24THRUST_300001_SM_1000_NS8cuda_cub20__uninitialized_fill7functorINS7_10device_ptrIfEEfEEEEvT0_T1_)
        /*0064*/ 	.short	0x0380
        /*0066*/ 	.short	0x0018


	//----- nvinfo : EIATTR_SW_WAR
	.align		4
.L_182:
        /*0068*/ 	.byte	0x04, 0x36
        /*006a*/ 	.short	(.L_184 - .L_183)
.L_183:
        /*006c*/ 	.word	0x00000008
.L_184:


//--------------------- .nv.info._ZN3cub18CUB_300001_SM_10006detail11EmptyKernelIvEEvv --------------------------
	.section	.nv.info._ZN3cub18CUB_300001_SM_10006detail11EmptyKernelIvEEvv,"",@"SHT_CUDA_INFO"
	.sectionflags	@""
	.align	4


	//----- nvinfo : EIATTR_CUDA_API_VERSION
	.align		4
        /*0000*/ 	.byte	0x04, 0x37
        /*0002*/ 	.short	(.L_186 - .L_185)
.L_185:
        /*0004*/ 	.word	0x00000082


	//----- nvinfo : EIATTR_SPARSE_MMA_MASK
	.align		4
.L_186:
        /*0008*/ 	.byte	0x03, 0x50
        /*000a*/ 	.short	0x0000


	//----- nvinfo : EIATTR_MAXREG_COUNT
	.align		4
        /*000c*/ 	.byte	0x03, 0x1b
        /*000e*/ 	.short	0x00ff


	//----- nvinfo : EIATTR_MERCURY_ISA_VERSION
	.align		4
        /*0010*/ 	.byte	0x03, 0x5f
        /*0012*/ 	.short	0x0101


	//----- nvinfo : EIATTR_VRC_CTA_INIT_COUNT
	.align		4
        /*0014*/ 	.byte	0x02, 0x4a
	.zero		1
	.zero		1


	//----- nvinfo : EIATTR_EXIT_INSTR_OFFSETS
	.align		4
        /*0018*/ 	.byte	0x04, 0x1c
        /*001a*/ 	.short	(.L_188 - .L_187)


	//   ....[0]....
.L_187:
        /*001c*/ 	.word	0x00000010


	//----- nvinfo : EIATTR_SW_WAR
	.align		4
.L_188:
        /*0020*/ 	.byte	0x04, 0x36
        /*0022*/ 	.short	(.L_190 - .L_189)
.L_189:
        /*0024*/ 	.word	0x00000008
.L_190:


//--------------------- .nv.info._Z8scan_addILi1024EEvPfS0_iS0_ --------------------------
	.section	.nv.info._Z8scan_addILi1024EEvPfS0_iS0_,"",@"SHT_CUDA_INFO"
	.sectionflags	@""
	.align	4


	//----- nvinfo : EIATTR_CUDA_API_VERSION
	.align		4
        /*0000*/ 	.byte	0x04, 0x37
        /*0002*/ 	.short	(.L_192 - .L_191)
.L_191:
        /*0004*/ 	.word	0x00000082


	//----- nvinfo : EIATTR_KPARAM_INFO
	.align		4
.L_192:
        /*0008*/ 	.byte	0x04, 0x17
        /*000a*/ 	.short	(.L_194 - .L_193)
.L_193:
        /*000c*/ 	.word	0x00000000
        /*0010*/ 	.short	0x0003
        /*0012*/ 	.short	0x0018
        /*0014*/ 	.byte	0x00, 0xf5, 0x21, 0x00


	//----- nvinfo : EIATTR_KPARAM_INFO
	.align		4
.L_194:
        /*0018*/ 	.byte	0x04, 0x17
        /*001a*/ 	.short	(.L_196 - .L_195)
.L_195:
        /*001c*/ 	.word	0x00000000
        /*0020*/ 	.short	0x0002
        /*0022*/ 	.short	0x0010
        /*0024*/ 	.byte	0x00, 0xf0, 0x11, 0x00


	//----- nvinfo : EIATTR_KPARAM_INFO
	.align		4
.L_196:
        /*0028*/ 	.byte	0x04, 0x17
        /*002a*/ 	.short	(.L_198 - .L_197)
.L_197:
        /*002c*/ 	.word	0x00000000
        /*0030*/ 	.short	0x0001
        /*0032*/ 	.short	0x0008
        /*0034*/ 	.byte	0x00, 0xf5, 0x21, 0x00


	//----- nvinfo : EIATTR_KPARAM_INFO
	.align		4
.L_198:
        /*0038*/ 	.byte	0x04, 0x17
        /*003a*/ 	.short	(.L_200 - .L_199)
.L_199:
        /*003c*/ 	.word	0x00000000
        /*0040*/ 	.short	0x0000
        /*0042*/ 	.short	0x0000
        /*0044*/ 	.byte	0x00, 0xf5, 0x21, 0x00


	//----- nvinfo : EIATTR_SPARSE_MMA_MASK
	.align		4
.L_200:
        /*0048*/ 	.byte	0x03, 0x50
        /*004a*/ 	.short	0x0000


	//----- nvinfo : EIATTR_MAXREG_COUNT
	.align		4
        /*004c*/ 	.byte	0x03, 0x1b
        /*004e*/ 	.short	0x00ff


	//----- nvinfo : EIATTR_NUM_BARRIERS
	.align		4
        /*0050*/ 	.byte	0x02, 0x4c
        /*0052*/ 	.byte	0x01
	.zero		1


	//----- nvinfo : EIATTR_MERCURY_ISA_VERSION
	.align		4
        /*0054*/ 	.byte	0x03, 0x5f
        /*0056*/ 	.short	0x0101


	//----- nvinfo : EIATTR_VRC_CTA_INIT_COUNT
	.align		4
        /*0058*/ 	.byte	0x02, 0x4a
	.zero		1
	.zero		1


	//----- nvinfo : EIATTR_EXIT_INSTR_OFFSETS
	.align		4
        /*005c*/ 	.byte	0x04, 0x1c
        /*005e*/ 	.short	(.L_202 - .L_201)


	//   ....[0]....
.L_201:
        /*0060*/ 	.word	0x00000180


	//   ....[1]....
        /*0064*/ 	.word	0x00000210


	//----- nvinfo : EIATTR_CRS_STACK_SIZE
	.align		4
.L_202:
        /*0068*/ 	.byte	0x04, 0x1e
        /*006a*/ 	.short	(.L_204 - .L_203)
.L_203:
        /*006c*/ 	.word	0x00000000


	//----- nvinfo : EIATTR_CBANK_PARAM_SIZE
	.align		4
.L_204:
        /*0070*/ 	.byte	0x03, 0x19
        /*0072*/ 	.short	0x0020


	//----- nvinfo : EIATTR_PARAM_CBANK
	.align		4
        /*0074*/ 	.byte	0x04, 0x0a
        /*0076*/ 	.short	(.L_206 - .L_205)
	.align		4
.L_205:
        /*0078*/ 	.word	index@(.nv.constant0._Z8scan_addILi1024EEvPfS0_iS0_)
        /*007c*/ 	.short	0x0380
        /*007e*/ 	.short	0x0020


	//----- nvinfo : EIATTR_SW_WAR
	.align		4
.L_206:
        /*0080*/ 	.byte	0x04, 0x36
        /*0082*/ 	.short	(.L_208 - .L_207)
.L_207:
        /*0084*/ 	.word	0x00000008
.L_208:


//--------------------- .nv.info._Z16scan_multikernelILi1024EEvPfS0_iS0_ --------------------------
	.section	.nv.info._Z16scan_multikernelILi1024EEvPfS0_iS0_,"",@"SHT_CUDA_INFO"
	.sectionflags	@""
	.align	4


	//----- nvinfo : EIATTR_CUDA_API_VERSION
	.align		4
        /*0000*/ 	.byte	0x04, 0x37
        /*0002*/ 	.short	(.L_210 - .L_209)
.L_209:
        /*0004*/ 	.word	0x00000082


	//----- nvinfo : EIATTR_KPARAM_INFO
	.align		4
.L_210:
        /*0008*/ 	.byte	0x04, 0x17
        /*000a*/ 	.short	(.L_212 - .L_211)
.L_211:
        /*000c*/ 	.word	0x00000000
        /*0010*/ 	.short	0x0003
        /*0012*/ 	.short	0x0018
        /*0014*/ 	.byte	0x00, 0xf5, 0x21, 0x00


	//----- nvinfo : EIATTR_KPARAM_INFO
	.align		4
.L_212:
        /*0018*/ 	.byte	0x04, 0x17
        /*001a*/ 	.short	(.L_214 - .L_213)
.L_213:
        /*001c*/ 	.word	0x00000000
        /*0020*/ 	.short	0x0002
        /*0022*/ 	.short	0x0010
        /*0024*/ 	.byte	0x00, 0xf0, 0x11, 0x00


	//----- nvinfo : EIATTR_KPARAM_INFO
	.align		4
.L_214:
        /*0028*/ 	.byte	0x04, 0x17
        /*002a*/ 	.short	(.L_216 - .L_215)
.L_215:
        /*002c*/ 	.word	0x00000000
        /*0030*/ 	.short	0x0001
        /*0032*/ 	.short	0x0008
        /*0034*/ 	.byte	0x00, 0xf5, 0x21, 0x00


	//----- nvinfo : EIATTR_KPARAM_INFO
	.align		4
.L_216:
        /*0038*/ 	.byte	0x04, 0x17
        /*003a*/ 	.short	(.L_218 - .L_217)
.L_217:
        /*003c*/ 	.word	0x00000000
        /*0040*/ 	.short	0x0000
        /*0042*/ 	.short	0x0000
        /*0044*/ 	.byte	0x00, 0xf5, 0x21, 0x00


	//----- nvinfo : EIATTR_SPARSE_MMA_MASK
	.align		4
.L_218:
        /*0048*/ 	.byte	0x03, 0x50
        /*004a*/ 	.short	0x0000


	//----- nvinfo : EIATTR_MAXREG_COUNT
	.align		4
        /*004c*/ 	.byte	0x03, 0x1b
        /*004e*/ 	.short	0x00ff


	//----- nvinfo : EIATTR_NUM_BARRIERS
	.align		4
        /*0050*/ 	.byte	0x02, 0x4c
        /*0052*/ 	.byte	0x01
	.zero		1


	//----- nvinfo : EIATTR_MERCURY_ISA_VERSION
	.align		4
        /*0054*/ 	.byte	0x03, 0x5f
        /*0056*/ 	.short	0x0101


	//----- nvinfo : EIATTR_COOP_GROUP_MASK_REGIDS
	.align		4
        /*0058*/ 	.byte	0x04, 0x29
        /*005a*/ 	.short	(.L_220 - .L_219)


	//   ....[0]....
.L_219:
        /*005c*/ 	.word	0xffffffff


	//   ....[1]....
        /*0060*/ 	.word	0xffffffff


	//   ....[2]....
        /*0064*/ 	.word	0xffffffff


	//   ....[3]....
        /*0068*/ 	.word	0xffffffff


	//   ....[4]....
        /*006c*/ 	.word	0xffffffff


	//   ....[5]....
        /*0070*/ 	.word	0xffffffff


	//   ....[6]....
        /*0074*/ 	.word	0xffffffff


	//   ....[7]....
        /*0078*/ 	.word	0xffffffff


	//   ....[8]....
        /*007c*/ 	.word	0xffffffff


	//   ....[9]....
        /*0080*/ 	.word	0xffffffff


	//   ....[10]....
        /*0084*/ 	.word	0x0500000d


	//   ....[11]....
        /*0088*/ 	.word	0x0500000d


	//   ....[12]....
        /*008c*/ 	.word	0x0500000d


	//   ....[13]....
        /*0090*/ 	.word	0x0500000d


	//   ....[14]....
        /*0094*/ 	.word	0x0500000d


	//----- nvinfo : EIATTR_COOP_GROUP_INSTR_OFFSETS
	.align		4
.L_220:
        /*0098*/ 	.byte	0x04, 0x28
        /*009a*/ 	.short	(.L_222 - .L_221)


	//   ....[0]....
.L_221:
        /*009c*/ 	.word	0x00000150


	//   ....[1]....
        /*00a0*/ 	.word	0x00000190


	//   ....[2]....
        /*00a4*/ 	.word	0x000001e0


	//   ....[3]....
        /*00a8*/ 	.word	0x00000220


	//   ....[4]....
        /*00ac*/ 	.word	0x00000270


	//   ....[5]....
        /*00b0*/ 	.word	0x00000340


	//   ....[6]....
        /*00b4*/ 	.word	0x00000380


	//   ....[7]....
        /*00b8*/ 	.word	0x000003c0


	//   ....[8]....
        /*00bc*/ 	.word	0x00000400


	//   ....[9]....
        /*00c0*/ 	.word	0x00000440


	//   ....[10]....
        /*00c4*/ 	.word	0x00000600


	//   ....[11]....
        /*00c8*/ 	.word	0x00000690


	//   ....[12]....
        /*00cc*/ 	.word	0x00000710


	//   ....[13]....
        /*00d0*/ 	.word	0x000007a0


	//   ....[14]....
        /*00d4*/ 	.word	0x00000830


	//----- nvinfo : EIATTR_VRC_CTA_INIT_COUNT
	.align		4
.L_222:
        /*00d8*/ 	.byte	0x02, 0x4a
	.zero		1
	.zero		1


	//----- nvinfo : EIATTR_EXIT_INSTR_OFFSETS
	.align		4
        /*00dc*/ 	.byte	0x04, 0x1c
        /*00de*/ 	.short	(.L_224 - .L_223)


	//   ....[0]....
.L_223:
        /*00e0*/ 	.word	0x00000560


	//   ....[1]....
        /*00e4*/ 	.word	0x000005a0


	//----- nvinfo : EIATTR_CRS_STACK_SIZE
	.align		4
.L_224:
        /*00e8*/ 	.byte	0x04, 0x1e
        /*00ea*/ 	.short	(.L_226 - .L_225)
.L_225:
        /*00ec*/ 	.word	0x00000000


	//----- nvinfo : EIATTR_CBANK_PARAM_SIZE
	.align		4
.L_226:
        /*00f0*/ 	.byte	0x03, 0x19
        /*00f2*/ 	.short	0x0020


	//----- nvinfo : EIATTR_PARAM_CBANK
	.align		4
        /*00f4*/ 	.byte	0x04, 0x0a
        /*00f6*/ 	.short	(.L_228 - .L_227)
	.align		4
.L_227:
        /*00f8*/ 	.word	index@(.nv.constant0._Z16scan_multikernelILi1024EEvPfS0_iS0_)
        /*00fc*/ 	.short	0x0380
        /*00fe*/ 	.short	0x0020


	//----- nvinfo : EIATTR_SW_WAR
	.align		4
.L_228:
        /*0100*/ 	.byte	0x04, 0x36
        /*0102*/ 	.short	(.L_230 - .L_229)
.L_229:
        /*0104*/ 	.word	0x00000008
.L_230:


//--------------------- .nv.info._Z13warp_reduce_2PfS_i --------------------------
	.section	.nv.info._Z13warp_reduce_2PfS_i,"",@"SHT_CUDA_INFO"
	.sectionflags	@""
	.align	4


	//----- nvinfo : EIATTR_CUDA_API_VERSION
	.align		4
        /*0000*/ 	.byte	0x04, 0x37
        /*0002*/ 	.short	(.L_232 - .L_231)
.L_231:
        /*0004*/ 	.word	0x00000082


	//----- nvinfo : EIATTR_KPARAM_INFO
	.align		4
.L_232:
        /*0008*/ 	.byte	0x04, 0x17
        /*000a*/ 	.short	(.L_234 - .L_233)
.L_233:
        /*000c*/ 	.word	0x00000000
        /*0010*/ 	.short	0x0002
        /*0012*/ 	.short	0x0010
        /*0014*/ 	.byte	0x00, 0xf0, 0x11, 0x00


	//----- nvinfo : EIATTR_KPARAM_INFO
	.align		4
.L_234:
        /*0018*/ 	.byte	0x04, 0x17
        /*001a*/ 	.short	(.L_236 - .L_235)
.L_235:
        /*001c*/ 	.word	0x00000000
        /*0020*/ 	.short	0x0001
        /*0022*/ 	.short	0x0008
        /*0024*/ 	.byte	0x00, 0xf5, 0x21, 0x00


	//----- nvinfo : EIATTR_KPARAM_INFO
	.align		4
.L_236:
        /*0028*/ 	.byte	0x04, 0x17
        /*002a*/ 	.short	(.L_238 - .L_237)
.L_237:
        /*002c*/ 	.word	0x00000000
        /*0030*/ 	.short	0x0000
        /*0032*/ 	.short	0x0000
        /*0034*/ 	.byte	0x00, 0xf5, 0x21, 0x00


	//----- nvinfo : EIATTR_SPARSE_MMA_MASK
	.align		4
.L_238:
        /*0038*/ 	.byte	0x03, 0x50
        /*003a*/ 	.short	0x0000


	//----- nvinfo : EIATTR_MAXREG_COUNT
	.align		4
        /*003c*/ 	.byte	0x03, 0x1b
        /*003e*/ 	.short	0x00ff


	//----- nvinfo : EIATTR_NUM_BARRIERS
	.align		4
        /*0040*/ 	.byte	0x02, 0x4c
        /*0042*/ 	.byte	0x01
	.zero		1


	//----- nvinfo : EIATTR_MERCURY_ISA_VERSION
	.align		4
        /*0044*/ 	.byte	0x03, 0x5f
        /*0046*/ 	.short	0x0101


	//----- nvinfo : EIATTR_COOP_GROUP_MASK_REGIDS
	.align		4
        /*0048*/ 	.byte	0x04, 0x29
        /*004a*/ 	.short	(.L_240 - .L_239)


	//   ....[0]....
.L_239:
        /*004c*/ 	.word	0xffffffff


	//   ....[1]....
        /*0050*/ 	.word	0xffffffff


	//   ....[2]....
        /*0054*/ 	.word	0xffffffff


	//   ....[3]....
        /*0058*/ 	.word	0xffffffff


	//   ....[4]....
        /*005c*/ 	.word	0xffffffff


	//   ....[5]....
        /*0060*/ 	.word	0xffffffff


	//   ....[6]....
        /*0064*/ 	.word	0xffffffff


	//   ....[7]....
        /*0068*/ 	.word	0xffffffff


	//   ....[8]....
        /*006c*/ 	.word	0xffffffff


	//   ....[9]....
        /*0070*/ 	.word	0xffffffff


	//----- nvinfo : EIATTR_COOP_GROUP_INSTR_OFFSETS
	.align		4
.L_240:
        /*0074*/ 	.byte	0x04, 0x28
        /*0076*/ 	.short	(.L_242 - .L_241)


	//   ....[0]....
.L_241:
        /*0078*/ 	.word	0x000000f0


	//   ....[1]....
        /*007c*/ 	.word	0x00000150


	//   ....[2]....
        /*0080*/ 	.word	0x000001b0


	//   ....[3]....
        /*0084*/ 	.word	0x00000210


	//   ....[4]....
        /*0088*/ 	.word	0x000002a0


	//   ....[5]....
        /*008c*/ 	.word	0x00000370


	//   ....[6]....
        /*0090*/ 	.word	0x000003d0


	//   ....[7]....
        /*0094*/ 	.word	0x00000420


	//   ....[8]....
        /*0098*/ 	.word	0x00000470


	//   ....[9]....
        /*009c*/ 	.word	0x000004c0


	//----- nvinfo : EIATTR_VRC_CTA_INIT_COUNT
	.align		4
.L_242:
        /*00a0*/ 	.byte	0x02, 0x4a
	.zero		1
	.zero		1


	//----- nvinfo : EIATTR_EXIT_INSTR_OFFSETS
	.align		4
        /*00a4*/ 	.byte	0x04, 0x1c
        /*00a6*/ 	.short	(.L_244 - .L_243)


	//   ....[0]....
.L_243:
        /*00a8*/ 	.word	0x000004e0


	//   ....[1]....
        /*00ac*/ 	.word	0x00000550


	//----- nvinfo : EIATTR_CBANK_PARAM_SIZE
	.align		4
.L_244:
        /*00b0*/ 	.byte	0x03, 0x19
        /*00b2*/ 	.short	0x0014


	//----- nvinfo : EIATTR_PARAM_CBANK
	.align		4
        /*00b4*/ 	.byte	0x04, 0x0a
        /*00b6*/ 	.short	(.L_246 - .L_245)
	.align		4
.L_245:
        /*00b8*/ 	.word	index@(.nv.constant0._Z13warp_reduce_2PfS_i)
        /*00bc*/ 	.short	0x0380
        /*00be*/ 	.short	0x0014


	//----- nvinfo : EIATTR_SW_WAR
	.align		4
.L_246:
        /*00c0*/ 	.byte	0x04, 0x36
        /*00c2*/ 	.short	(.L_248 - .L_247)
.L_247:
        /*00c4*/ 	.word	0x00000008
.L_248:


//--------------------- .nv.info._Z11warp_reducePfS_i --------------------------
	.section	.nv.info._Z11warp_reducePfS_i,"",@"SHT_CUDA_INFO"
	.sectionflags	@""
	.align	4


	//----- nvinfo : EIATTR_CUDA_API_VERSION
	.align		4
        /*0000*/ 	.byte	0x04, 0x37
        /*0002*/ 	.short	(.L_250 - .L_249)
.L_249:
        /*0004*/ 	.word	0x00000082


	//----- nvinfo : EIATTR_KPARAM_INFO
	.align		4
.L_250:
        /*0008*/ 	.byte	0x04, 0x17
        /*000a*/ 	.short	(.L_252 - .L_251)
.L_251:
        /*000c*/ 	.word	0x00000000
        /*0010*/ 	.short	0x0002
        /*0012*/ 	.short	0x0010
        /*0014*/ 	.byte	0x00, 0xf0, 0x11, 0x00


	//----- nvinfo : EIATTR_KPARAM_INFO
	.align		4
.L_252:
        /*0018*/ 	.byte	0x04, 0x17
        /*001a*/ 	.short	(.L_254 - .L_253)
.L_253:
        /*001c*/ 	.word	0x00000000
        /*0020*/ 	.short	0x0001
        /*0022*/ 	.short	0x0008
        /*0024*/ 	.byte	0x00, 0xf5, 0x21, 0x00


	//----- nvinfo : EIATTR_KPARAM_INFO
	.align		4
.L_254:
        /*0028*/ 	.byte	0x04, 0x17
        /*002a*/ 	.short	(.L_256 - .L_255)
.L_255:
        /*002c*/ 	.word	0x00000000
        /*0030*/ 	.short	0x0000
        /*0032*/ 	.short	0x0000
        /*0034*/ 	.byte	0x00, 0xf5, 0x21, 0x00


	//----- nvinfo : EIATTR_SPARSE_MMA_MASK
	.align		4
.L_256:
        /*0038*/ 	.byte	0x03, 0x50
        /*003a*/ 	.short	0x0000


	//----- nvinfo : EIATTR_MAXREG_COUNT
	.align		4
        /*003c*/ 	.byte	0x03, 0x1b
        /*003e*/ 	.short	0x00ff


	//----- nvinfo : EIATTR_NUM_BARRIERS
	.align		4
        /*0040*/ 	.byte	0x02, 0x4c
        /*0042*/ 	.byte	0x01
	.zero		1


	//----- nvinfo : EIATTR_MERCURY_ISA_VERSION
	.align		4
        /*0044*/ 	.byte	0x03, 0x5f
        /*0046*/ 	.short	0x0101


	//----- nvinfo : EIATTR_COOP_GROUP_MASK_REGIDS
	.align		4
        /*0048*/ 	.byte	0x04, 0x29
        /*004a*/ 	.short	(.L_258 - .L_257)


	//   ....[0]....
.L_257:
        /*004c*/ 	.word	0xffffffff


	//   ....[1]....
        /*0050*/ 	.word	0xffffffff


	//   ....[2]....
        /*0054*/ 	.word	0xffffffff


	//   ....[3]....
        /*0058*/ 	.word	0xffffffff


	//   ....[4]....
        /*005c*/ 	.word	0xffffffff


	//   ....[5]....
        /*0060*/ 	.word	0xffffffff


	//   ....[6]....
        /*0064*/ 	.word	0xffffffff


	//   ....[7]....
        /*0068*/ 	.word	0xffffffff


	//   ....[8]....
        /*006c*/ 	.word	0xffffffff


	//   ....[9]....
        /*0070*/ 	.word	0xffffffff


	//----- nvinfo : EIATTR_COOP_GROUP_INSTR_OFFSETS
	.align		4
.L_258:
        /*0074*/ 	.byte	0x04, 0x28
        /*0076*/ 	.short	(.L_260 - .L_259)


	//   ....[0]....
.L_259:
        /*0078*/ 	.word	0x00000110


	//   ....[1]....
        /*007c*/ 	.word	0x00000170


	//   ....[2]....
        /*0080*/ 	.word	0x000001c0


	//   ....[3]....
        /*0084*/ 	.word	0x00000210


	//   ....[4]....
        /*0088*/ 	.word	0x00000280


	//   ....[5]....
        /*008c*/ 	.word	0x00000340


	//   ....[6]....
        /*0090*/ 	.word	0x000003b0


	//   ....[7]....
        /*0094*/ 	.word	0x00000400


	//   ....[8]....
        /*0098*/ 	.word	0x00000450


	//   ....[9]....
        /*009c*/ 	.word	0x000004b0


	//----- nvinfo : EIATTR_VRC_CTA_INIT_COUNT
	.align		4
.L_260:
        /*00a0*/ 	.byte	0x02, 0x4a
	.zero		1
	.zero		1


	//----- nvinfo : EIATTR_EXIT_INSTR_OFFSETS
	.align		4
        /*00a4*/ 	.byte	0x04, 0x1c
        /*00a6*/ 	.short	(.L_262 - .L_261)


	//   ....[0]....
.L_261:
        /*00a8*/ 	.word	0x00000510


	//----- nvinfo : EIATTR_CRS_STACK_SIZE
	.align		4
.L_262:
        /*00ac*/ 	.byte	0x04, 0x1e
        /*00ae*/ 	.short	(.L_264 - .L_263)
.L_263:
        /*00b0*/ 	.word	0x00000000


	//----- nvinfo : EIATTR_CBANK_PARAM_SIZE
	.align		4
.L_264:
        /*00b4*/ 	.byte	0x03, 0x19
        /*00b6*/ 	.short	0x0014


	//----- nvinfo : EIATTR_PARAM_CBANK
	.align		4
        /*00b8*/ 	.byte	0x04, 0x0a
        /*00ba*/ 	.short	(.L_266 - .L_265)
	.align		4
.L_265:
        /*00bc*/ 	.word	index@(.nv.constant0._Z11warp_reducePfS_i)
        /*00c0*/ 	.short	0x0380
        /*00c2*/ 	.short	0x0014


	//----- nvinfo : EIATTR_SW_WAR
	.align		4
.L_266:
        /*00c4*/ 	.byte	0x04, 0x36
        /*00c6*/ 	.short	(.L_268 - .L_267)
.L_267:
        /*00c8*/ 	.word	0x00000008
.L_268:


//--------------------- .nv.callgraph             --------------------------
	.section	.nv.callgraph,"",@"SHT_CUDA_CALLGRAPH"
	.align	4
	.sectionentsize	8
	.align		4
        /*0000*/ 	.word	0x00000000
	.align		4
        /*0004*/ 	.word	0xffffffff
	.align		4
        /*0008*/ 	.word	0x00000000
	.align		4
        /*000c*/ 	.word	0xfffffffe
	.align		4
        /*0010*/ 	.word	0x00000000
	.align		4
        /*0014*/ 	.word	0xfffffffd
	.align		4
        /*0018*/ 	.word	0x00000000
	.align		4
        /*001c*/ 	.word	0xfffffffc


//--------------------- .nv.constant4             --------------------------
	.section	.nv.constant4,"a",@progbits
	.align	8
	.align		8
.nv.constant4:
        /*0000*/ 	.dword	_ZN34_INTERNAL_a665b3ab_4_k_cu_6f467f814cuda3std3__45__cpo5beginE
	.align		8
        /*0008*/ 	.dword	_ZN34_INTERNAL_a665b3ab_4_k_cu_6f467f814cuda3std3__45__cpo3endE
	.align		8
        /*0010*/ 	.dword	_ZN34_INTERNAL_a665b3ab_4_k_cu_6f467f814cuda3std3__45__cpo6cbeginE
	.align		8
        /*0018*/ 	.dword	_ZN34_INTERNAL_a665b3ab_4_k_cu_6f467f814cuda3std3__45__cpo4cendE
	.align		8
        /*0020*/ 	.dword	_ZN34_INTERNAL_a665b3ab_4_k_cu_6f467f814cuda3std3__45__cpo6rbeginE
	.align		8
        /*0028*/ 	.dword	_ZN34_INTERNAL_a665b3ab_4_k_cu_6f467f814cuda3std3__45__cpo4rendE
	.align		8
        /*0030*/ 	.dword	_ZN34_INTERNAL_a665b3ab_4_k_cu_6f467f814cuda3std3__45__cpo7crbeginE
	.align		8
        /*0038*/ 	.dword	_ZN34_INTERNAL_a665b3ab_4_k_cu_6f467f814cuda3std3__45__cpo5crendE
	.align		8
        /*0040*/ 	.dword	_ZN34_INTERNAL_a665b3ab_4_k_cu_6f467f814cuda3std3__436_GLOBAL__N__a665b3ab_4_k_cu_6f467f816ignoreE
	.align		8
        /*0048*/ 	.dword	_ZN34_INTERNAL_a665b3ab_4_k_cu_6f467f814cuda3std3__419piecewise_constructE
	.align		8
        /*0050*/ 	.dword	_ZN34_INTERNAL_a665b3ab_4_k_cu_6f467f814cuda3std3__48in_placeE
	.align		8
        /*0058*/ 	.dword	_ZN34_INTERNAL_a665b3ab_4_k_cu_6f467f814cuda3std3__420unreachable_sentinelE
	.align		8
        /*0060*/ 	.dword	_ZN34_INTERNAL_a665b3ab_4_k_cu_6f467f814cuda3std3__47nulloptE
	.align		8
        /*0068*/ 	.dword	_ZN34_INTERNAL_a665b3ab_4_k_cu_6f467f814cuda3std3__48unexpectE
	.align		8
        /*0070*/ 	.dword	_ZN34_INTERNAL_a665b3ab_4_k_cu_6f467f814cuda3std6ranges3__45__cpo4swapE
	.align		8
        /*0078*/ 	.dword	_ZN34_INTERNAL_a665b3ab_4_k_cu_6f467f814cuda3std6ranges3__45__cpo9iter_moveE
	.align		8
        /*0080*/ 	.dword	_ZN34_INTERNAL_a665b3ab_4_k_cu_6f467f814cuda3std6ranges3__45__cpo5beginE
	.align		8
        /*0088*/ 	.dword	_ZN34_INTERNAL_a665b3ab_4_k_cu_6f467f814cuda3std6ranges3__45__cpo3endE
	.align		8
        /*0090*/ 	.dword	_ZN34_INTERNAL_a665b3ab_4_k_cu_6f467f814cuda3std6ranges3__45__cpo6cbeginE
	.align		8
        /*0098*/ 	.dword	_ZN34_INTERNAL_a665b3ab_4_k_cu_6f467f814cuda3std6ranges3__45__cpo4cendE
	.align		8
        /*00a0*/ 	.dword	_ZN34_INTERNAL_a665b3ab_4_k_cu_6f467f814cuda3std6ranges3__45__cpo7advanceE
	.align		8
        /*00a8*/ 	.dword	_ZN34_INTERNAL_a665b3ab_4_k_cu_6f467f814cuda3std6ranges3__45__cpo9iter_swapE
	.align		8
        /*00b0*/ 	.dword	_ZN34_INTERNAL_a665b3ab_4_k_cu_6f467f814cuda3std6ranges3__45__cpo4nextE
	.align		8
        /*00b8*/ 	.dword	_ZN34_INTERNAL_a665b3ab_4_k_cu_6f467f814cuda3std6ranges3__45__cpo4prevE
	.align		8
        /*00c0*/ 	.dword	_ZN34_INTERNAL_a665b3ab_4_k_cu_6f467f814cuda3std6ranges3__45__cpo4dataE
	.align		8
        /*00c8*/ 	.dword	_ZN34_INTERNAL_a665b3ab_4_k_cu_6f467f814cuda3std6ranges3__45__cpo5cdataE
	.align		8
        /*00d0*/ 	.dword	_ZN34_INTERNAL_a665b3ab_4_k_cu_6f467f814cuda3std6ranges3__45__cpo4sizeE
	.align		8
        /*00d8*/ 	.dword	_ZN34_INTERNAL_a665b3ab_4_k_cu_6f467f814cuda3std6ranges3__45__cpo5ssizeE
	.align		8
        /*00e0*/ 	.dword	_ZN34_INTERNAL_a665b3ab_4_k_cu_6f467f814cuda3std6ranges3__45__cpo8distanceE
	.align		8
        /*00e8*/ 	.dword	_ZN34_INTERNAL_a665b3ab_4_k_cu_6f467f816thrust24THRUST_300001_SM_1000_NS8cuda_cub3parE
	.align		8
        /*00f0*/ 	.dword	_ZN34_INTERNAL_a665b3ab_4_k_cu_6f467f816thrust24THRUST_300001_SM_1000_NS8cuda_cub10par_nosyncE
	.align		8
        /*00f8*/ 	.dword	_ZN34_INTERNAL_a665b3ab_4_k_cu_6f467f816thrust24THRUST_300001_SM_1000_NS6system6detail10sequential3seqE
	.align		8
        /*0100*/ 	.dword	_ZN34_INTERNAL_a665b3ab_4_k_cu_6f467f816thrust24THRUST_300001_SM_1000_NS12placeholders2_1E
	.align		8
        /*0108*/ 	.dword	_ZN34_INTERNAL_a665b3ab_4_k_cu_6f467f816thrust24THRUST_300001_SM_1000_NS12placeholders2_2E
	.align		8
        /*0110*/ 	.dword	_ZN34_INTERNAL_a665b3ab_4_k_cu_6f467f816thrust24THRUST_300001_SM_1000_NS12placeholders2_3E
	.align		8
        /*0118*/ 	.dword	_ZN34_INTERNAL_a665b3ab_4_k_cu_6f467f816thrust24THRUST_300001_SM_1000_NS12placeholders2_4E
	.align		8
        /*0120*/ 	.dword	_ZN34_INTERNAL_a665b3ab_4_k_cu_6f467f816thrust24THRUST_300001_SM_1000_NS12placeholders2_5E
	.align		8
        /*0128*/ 	.dword	_ZN34_INTERNAL_a665b3ab_4_k_cu_6f467f816thrust24THRUST_300001_SM_1000_NS12placeholders2_6E
	.align		8
        /*0130*/ 	.dword	_ZN34_INTERNAL_a665b3ab_4_k_cu_6f467f816thrust24THRUST_300001_SM_1000_NS12placeholders2_7E
	.align		8
        /*0138*/ 	.dword	_ZN34_INTERNAL_a665b3ab_4_k_cu_6f467f816thrust24THRUST_300001_SM_1000_NS12placeholders2_8E
	.align		8
        /*0140*/ 	.dword	_ZN34_INTERNAL_a665b3ab_4_k_cu_6f467f816thrust24THRUST_300001_SM_1000_NS12placeholders2_9E
	.align		8
        /*0148*/ 	.dword	_ZN34_INTERNAL_a665b3ab_4_k_cu_6f467f816thrust24THRUST_300001_SM_1000_NS12placeholders3_10E
	.align		8
        /*0150*/ 	.dword	_ZN34_INTERNAL_a665b3ab_4_k_cu_6f467f816thrust24THRUST_300001_SM_1000_NS3seqE


//--------------------- .text._ZN3cub18CUB_300001_SM_10006detail4scan16DeviceScanKernelINS2_10policy_hubIfffmN4cuda3std3__44plusIvEEE10Policy1000EN6thrust24THRUST_300001_SM_1000_NS6detail15normal_iteratorINSD_10device_ptrIfEEEESI_NS0_13ScanTileStateIfLb1EEES9_NS0_8NullTypeEmfLb0ESL_EEvT0_T1_T2_iT3_T4_T5_ --------------------------
	.section	.text._ZN3cub18CUB_300001_SM_10006detail4scan16DeviceScanKernelINS2_10policy_hubIfffmN4cuda3std3__44plusIvEEE10Policy1000EN6thrust24THRUST_300001_SM_1000_NS6detail15normal_iteratorINSD_10device_ptrIfEEEESI_NS0_13ScanTileStateIfLb1EEES9_NS0_8NullTypeEmfLb0ESL_EEvT0_T1_T2_iT3_T4_T5_,"ax",@progbits
	.align	128
        .global         _ZN3cub18CUB_300001_SM_10006detail4scan16DeviceScanKernelINS2_10policy_hubIfffmN4cuda3std3__44plusIvEEE10Policy1000EN6thrust24THRUST_300001_SM_1000_NS6detail15normal_iteratorINSD_10device_ptrIfEEEESI_NS0_13ScanTileStateIfLb1EEES9_NS0_8NullTypeEmfLb0ESL_EEvT0_T1_T2_iT3_T4_T5_
        .type           _ZN3cub18CUB_300001_SM_10006detail4scan16DeviceScanKernelINS2_10policy_hubIfffmN4cuda3std3__44plusIvEEE10Policy1000EN6thrust24THRUST_300001_SM_1000_NS6detail15normal_iteratorINSD_10device_ptrIfEEEESI_NS0_13ScanTileStateIfLb1EEES9_NS0_8NullTypeEmfLb0ESL_EEvT0_T1_T2_iT3_T4_T5_,@function
        .size           _ZN3cub18CUB_300001_SM_10006detail4scan16DeviceScanKernelINS2_10policy_hubIfffmN4cuda3std3__44plusIvEEE10Policy1000EN6thrust24THRUST_300001_SM_1000_NS6detail15normal_iteratorINSD_10device_ptrIfEEEESI_NS0_13ScanTileStateIfLb1EEES9_NS0_8NullTypeEmfLb0ESL_EEvT0_T1_T2_iT3_T4_T5_,(.L_x_206 - _ZN3cub18CUB_300001_SM_10006detail4scan16DeviceScanKernelINS2_10policy_hubIfffmN4cuda3std3__44plusIvEEE10Policy1000EN6thrust24THRUST_300001_SM_1000_NS6detail15normal_iteratorINSD_10device_ptrIfEEEESI_NS0_13ScanTileStateIfLb1EEES9_NS0_8NullTypeEmfLb0ESL_EEvT0_T1_T2_iT3_T4_T5_)
        .other          _ZN3cub18CUB_300001_SM_10006detail4scan16DeviceScanKernelINS2_10policy_hubIfffmN4cuda3std3__44plusIvEEE10Policy1000EN6thrust24THRUST_300001_SM_1000_NS6detail15normal_iteratorINSD_10device_ptrIfEEEESI_NS0_13ScanTileStateIfLb1EEES9_NS0_8NullTypeEmfLb0ESL_EEvT0_T1_T2_iT3_T4_T5_,@"STO_CUDA_ENTRY STV_DEFAULT"
_ZN3cub18CUB_300001_SM_10006detail4scan16DeviceScanKernelINS2_10policy_hubIfffmN4cuda3std3__44plusIvEEE10Policy1000EN6thrust24THRUST_300001_SM_1000_NS6detail15normal_iteratorINSD_10device_ptrIfEEEESI_NS0_13ScanTileStateIfLb1EEES9_NS0_8NullTypeEmfLb0ESL_EEvT0_T1_T2_iT3_T4_T5_:
.text._ZN3cub18CUB_300001_SM_10006detail4scan16DeviceScanKernelINS2_10policy_hubIfffmN4cuda3std3__44plusIvEEE10Policy1000EN6thrust24THRUST_300001_SM_1000_NS6detail15normal_iteratorINSD_10device_ptrIfEEEESI_NS0_13ScanTileStateIfLb1EEES9_NS0_8NullTypeEmfLb0ESL_EEvT0_T1_T2_iT3_T4_T5_:
[----:B------:R-:W-:Y:S08]  /*0000*/  LDC R1, c[0x0][0x37c] ;  /* 0x0000df00ff017b82 */ /* 0x000ff00000000800 */
[----:B------:R-:W0:Y:S01]  /*0010*/  S2UR UR6, SR_CTAID.X ;  /* 0x00000000000679c3 */ /* 0x000e220000002500 */
[----:B------:R-:W0:Y:S01]  /*0020*/  LDCU UR4, c[0x0][0x398] ;  /* 0x00007300ff0477ac */ /* 0x000e220008000800 */
[----:B------:R-:W1:Y:S01]  /*0030*/  LDCU.64 UR8, c[0x0][0x3a0] ;  /* 0x00007400ff0877ac */ /* 0x000e620008000a00 */
[----:B------:R-:W2:Y:S01]  /*0040*/  LDCU.64 UR12, c[0x0][0x358] ;  /* 0x00006b00ff0c77ac */ /* 0x000ea20008000a00 */
[----:B0-----:R-:W-:-:S04]  /*0050*/  UIADD3 UR6, UPT, UPT, UR6, UR4, URZ ;  /* 0x0000000406067290 */ /* 0x001fc8000fffe0ff */
[----:B------:R-:W-:-:S04]  /*0060*/  UIMAD.WIDE UR10, UR6, 0x1ee0, URZ ;  /* 0x00001ee0060a78a5 */ /* 0x000fc8000f8e02ff */
[----:B-1----:R-:W-:-:S04]  /*0070*/  UIADD3 UR7, UP0, UPT, -UR10, UR8, URZ ;  /* 0x000000080a077290 */ /* 0x002fc8000ff1e1ff */
[----:B------:R-:W-:Y:S02]  /*0080*/  UIADD3.X UR4, UPT, UPT, ~UR11, UR9, URZ, UP0, !UPT ;  /* 0x000000090b047290 */ /* 0x000fe400087fe5ff */
[----:B------:R-:W-:-:S04]  /*0090*/  UISETP.GE.U32.AND UP0, UPT, UR7, 0x1ee1, UPT ;  /* 0x00001ee10700788c */ /* 0x000fc8000bf06070 */
[----:B------:R-:W-:-:S09]  /*00a0*/  UISETP.GE.U32.AND.EX UP0, UPT, UR4, URZ, UPT, UP0 ;  /* 0x000000ff0400728c */ /* 0x000fd2000bf06100 */
[----:B--2---:R-:W-:Y:S05]  /*00b0*/  BRA.U !UP0, `(.L_x_0) ;  /* 0x0000001d082c7547 */ /* 0x004fea000b800000 */
[----:B------:R-:W0:Y:S01]  /*00c0*/  S2R R38, SR_TID.X ;  /* 0x0000000000267919 */ /* 0x000e220000002100 */
[----:B------:R-:W1:Y:S01]  /*00d0*/  LDCU.64 UR4, c[0x0][0x380] ;  /* 0x00007000ff0477ac */ /* 0x000e620008000a00 */
[C---:B0-----:R-:W-:Y:S02]  /*00e0*/  LOP3.LUT R0, R38.reuse, 0x1f, RZ, 0xc0, !PT ;  /* 0x0000001f26007812 */ /* 0x041fe400078ec0ff */
[----:B------:R-:W-:-:S05]  /*00f0*/  LOP3.LUT R3, R38, 0x3e0, RZ, 0xc0, !PT ;  /* 0x000003e026037812 */ /* 0x000fca00078ec0ff */
[----:B------:R-:W-:-:S05]  /*0100*/  IMAD R0, R3, 0x13, R0 ;  /* 0x0000001303007824 */ /* 0x000fca00078e0200 */
[----:B------:R-:W-:-:S05]  /*0110*/  IADD3 R0, P0, PT, R0, UR10, RZ ;  /* 0x0000000a00007c10 */ /* 0x000fca000ff1e0ff */
[----:B------:R-:W-:Y:S02]  /*0120*/  IMAD.X R41, RZ, RZ, UR11, P0 ;  /* 0x0000000bff297e24 */ /* 0x000fe400080e06ff */
[----:B------:R-:W-:-:S03]  /*0130*/  IMAD.SHL.U32 R42, R0, 0x4, RZ ;  /* 0x00000004002a7824 */ /* 0x000fc600078e00ff */
[----:B------:R-:W-:Y:S02]  /*0140*/  SHF.L.U64.HI R41, R0, 0x2, R41 ;  /* 0x0000000200297819 */ /* 0x000fe40000010229 */
[----:B-1----:R-:W-:-:S04]  /*0150*/  IADD3 R2, P0, PT, R42, UR4, RZ ;  /* 0x000000042a027c10 */ /* 0x002fc8000ff1e0ff */
[----:B------:R-:W-:-:S05]  /*0160*/  IADD3.X R3, PT, PT, R41, UR5, RZ, P0, !PT ;  /* 0x0000000529037c10 */ /* 0x000fca00087fe4ff */
[----:B------:R-:W2:Y:S04]  /*0170*/  LDG.E R5, desc[UR12][R2.64] ;  /* 0x0000000c02057981 */ /* 0x000ea8000c1e1900 */
[----:B------:R-:W3:Y:S04]  /*0180*/  LDG.E R7, desc[UR12][R2.64+0x80] ;  /* 0x0000800c02077981 */ /* 0x000ee8000c1e1900 */
[----:B------:R-:W4:Y:S04]  /*0190*/  LDG.E R9, desc[UR12][R2.64+0x100] ;  /* 0x0001000c02097981 */ /* 0x000f28000c1e1900 */
[----:B------:R-:W5:Y:S04]  /*01a0*/  LDG.E R11, desc[UR12][R2.64+0x180] ;  /* 0x0001800c020b7981 */ /* 0x000f68000c1e1900 */
        /* <DEDUP_REMOVED lines=14> */
[----:B------:R-:W5:Y:S01]  /*0290*/  LDG.E R0, desc[UR12][R2.64+0x900] ;  /* 0x0009000c02007981 */ /* 0x000f62000c1e1900 */
[----:B------:R-:W0:Y:S01]  /*02a0*/  S2UR UR5, SR_CgaCtaId ;  /* 0x00000000000579c3 */ /* 0x000e220000008800 */
[----:B------:R-:W-:Y:S01]  /*02b0*/  SHF.R.U32.HI R32, RZ, 0x5, R38 ;  /* 0x00000005ff207819 */ /* 0x000fe20000011626 */
[----:B------:R-:W-:Y:S01]  /*02c0*/  UMOV UR4, 0x400 ;  /* 0x0000040000047882 */ /* 0x000fe20000000000 */
[----:B------:R-:W1:Y:S01]  /*02d0*/  S2R R44, SR_LANEID ;  /* 0x00000000002c7919 */ /* 0x000e620000000000 */
[----:B------:R-:W-:Y:S01]  /*02e0*/  UISETP.NE.AND UP0, UPT, UR6, URZ, UPT ;  /* 0x000000ff0600728c */ /* 0x000fe2000bf05270 */
[----:B------:R-:W-:Y:S01]  /*02f0*/  BSSY.RECONVERGENT B0, `(.L_x_1) ;  /* 0x0000156000007945 */ /* 0x000fe20003800200 */
[----:B0-----:R-:W-:Y:S01]  /*0300*/  ULEA UR4, UR5, UR4, 0x18 ;  /* 0x0000000405047291 */ /* 0x001fe2000f8ec0ff */
[----:B-1----:R-:W-:-:S05]  /*0310*/  IMAD R28, R32, 0x260, R44 ;  /* 0x00000260201c7824 */ /* 0x002fca00078e022c */
[----:B------:R-:W-:-:S05]  /*0320*/  LEA R28, R28, UR4, 0x2 ;  /* 0x000000041c1c7c11 */ /* 0x000fca000f8e10ff */
[----:B------:R-:W-:Y:S01]  /*0330*/  IMAD R27, R44, 0x48, R28 ;  /* 0x000000482c1b7824 */ /* 0x000fe200078e021c */
[----:B--2---:R0:W-:Y:S04]  /*0340*/  STS [R28], R5 ;  /* 0x000000051c007388 */ /* 0x0041e80000000800 */
[----:B---3--:R0:W-:Y:S04]  /*0350*/  STS [R28+0x80], R7 ;  /* 0x000080071c007388 */ /* 0x0081e80000000800 */
[----:B----4-:R0:W-:Y:S04]  /*0360*/  STS [R28+0x100], R9 ;  /* 0x000100091c007388 */ /* 0x0101e80000000800 */
[----:B-----5:R0:W-:Y:S04]  /*0370*/  STS [R28+0x180], R11 ;  /* 0x0001800b1c007388 */ /* 0x0201e80000000800 */
[----:B------:R0:W-:Y:S04]  /*0380*/  STS [R28+0x200], R13 ;  /* 0x0002000d1c007388 */ /* 0x0001e80000000800 */
        /* <DEDUP_REMOVED lines=13> */
[----:B------:R0:W-:Y:S01]  /*0460*/  STS [R28+0x900], R0 ;  /* 0x000900001c007388 */ /* 0x0001e20000000800 */
[----:B------:R-:W-:-:S03]  /*0470*/  NOP ;  /* 0x0000000000007918 */ /* 0x000fc60000000000 */
[----:B------:R0:W1:Y:S04]  /*0480*/  LDS R26, [R27] ;  /* 0x000000001b1a7984 */ /* 0x0000680000000800 */
[----:B------:R0:W2:Y:S04]  /*0490*/  LDS R39, [R27+0x4] ;  /* 0x000004001b277984 */ /* 0x0000a80000000800 */
[----:B------:R0:W3:Y:S04]  /*04a0*/  LDS R31, [R27+0x8] ;  /* 0x000008001b1f7984 */ /* 0x0000e80000000800 */
[----:B------:R0:W4:Y:S04]  /*04b0*/  LDS R30, [R27+0xc] ;  /* 0x00000c001b1e7984 */ /* 0x0001280000000800 */
[----:B------:R0:W0:Y:S04]  /*04c0*/  LDS R29, [R27+0x10] ;  /* 0x000010001b1d7984 */ /* 0x0000280000000800 */
        /* <DEDUP_REMOVED lines=13> */
[----:B------:R0:W0:Y:S01]  /*05a0*/  LDS R40, [R27+0x48] ;  /* 0x000048001b287984 */ /* 0x0000220000000800 */
[----:B------:R-:W-:Y:S06]  /*05b0*/  BAR.SYNC.DEFER_BLOCKING 0x0 ;  /* 0x0000000000007b1d */ /* 0x000fec0000010000 */
[----:B-1234-:R-:W-:Y:S05]  /*05c0*/  BRA.U UP0, `(.L_x_2) ;  /* 0x00000005004c7547 */ /* 0x01efea000b800000 */
[----:B------:R-:W-:Y:S01]  /*05d0*/  FADD R8, R26, R39 ;  /* 0x000000271a087221 */ /* 0x000fe20000000000 */
[----:B0-----:R-:W-:Y:S01]  /*05e0*/  FADD R9, R31, R30 ;  /* 0x0000001e1f097221 */ /* 0x001fe20000000000 */
[----:B------:R-:W-:Y:S01]  /*05f0*/  FADD R10, R29, R25 ;  /* 0x000000191d0a7221 */ /* 0x000fe20000000000 */
        /* <DEDUP_REMOVED lines=11> */
[----:B------:R-:W-:Y:S01]  /*06b0*/  ISETP.NE.AND P1, PT, R44, 0x1f, PT ;  /* 0x0000001f2c00780c */ /* 0x000fe20003f25270 */
[----:B------:R-:W-:Y:S01]  /*06c0*/  FADD R15, R12, R15 ;  /* 0x0000000f0c0f7221 */ /* 0x000fe20000000000 */
[----:B------:R-:W-:Y:S01]  /*06d0*/  FADD R9, R40, R9 ;  /* 0x0000000928097221 */ /* 0x000fe20000000000 */
[----:B------:R-:W-:-:S02]  /*06e0*/  ISETP.NE.AND P2, PT, R44, RZ, PT ;  /* 0x000000ff2c00720c */ /* 0x000fc40003f45270 */
[----:B------:R-:W-:-:S04]  /*06f0*/  FADD R8, R8, R15 ;  /* 0x0000000f08087221 */ /* 0x000fc80000000000 */
[----:B------:R-:W-:-:S04]  /*0700*/  FADD R8, R9, R8 ;  /* 0x0000000809087221 */ /* 0x000fc80000000000 */
[----:B------:R-:W-:Y:S01]  /*0710*/  @!P1 LEA R36, R32, UR4, 0x2 ;  /* 0x0000000420249c11 */ /* 0x000fe2000f8e10ff */
[----:B------:R-:W0:Y:S02]  /*0720*/  SHFL.UP P0, R9, R8, 0x1, RZ ;  /* 0x0420000008097989 */ /* 0x000e2400000000ff */
[----:B0-----:R-:W-:-:S05]  /*0730*/  @P0 FADD R9, R8, R9 ;  /* 0x0000000908090221 */ /* 0x001fca0000000000 */
[----:B------:R-:W0:Y:S02]  /*0740*/  SHFL.UP P0, R12, R9, 0x2, RZ ;  /* 0x04400000090c7989 */ /* 0x000e2400000000ff */
[----:B0-----:R-:W-:-:S05]  /*0750*/  @P0 FADD R12, R9, R12 ;  /* 0x0000000c090c0221 */ /* 0x001fca0000000000 */
[----:B------:R-:W0:Y:S02]  /*0760*/  SHFL.UP P0, R35, R12, 0x4, RZ ;  /* 0x048000000c237989 */ /* 0x000e2400000000ff */
[----:B0-----:R-:W-:-:S05]  /*0770*/  @P0 FADD R35, R12, R35 ;  /* 0x000000230c230221 */ /* 0x001fca0000000000 */
[----:B------:R-:W0:Y:S02]  /*0780*/  SHFL.UP P0, R34, R35, 0x8, RZ ;  /* 0x0500000023227989 */ /* 0x000e2400000000ff */
[----:B0-----:R-:W-:-:S05]  /*0790*/  @P0 FADD R34, R35, R34 ;  /* 0x0000002223220221 */ /* 0x001fca0000000000 */
[----:B------:R-:W0:Y:S02]  /*07a0*/  SHFL.UP P0, R33, R34, 0x10, RZ ;  /* 0x0600000022217989 */ /* 0x000e2400000000ff */
[----:B0-----:R-:W-:Y:S01]  /*07b0*/  @P0 FADD R33, R34, R33 ;  /* 0x0000002122210221 */ /* 0x001fe20000000000 */
[----:B------:R-:W-:-:S04]  /*07c0*/  ISETP.NE.AND P0, PT, R32, 0x2, PT ;  /* 0x000000022000780c */ /* 0x000fc80003f05270 */
[----:B------:R-:W-:Y:S01]  /*07d0*/  @!P1 STS [R36+0x10], R33 ;  /* 0x0000102124009388 */ /* 0x000fe20000000800 */
[----:B------:R-:W-:Y:S01]  /*07e0*/  BAR.SYNC.DEFER_BLOCKING 0x0 ;  /* 0x0000000000007b1d */ /* 0x000fe20000010000 */
[----:B------:R-:W-:-:S05]  /*07f0*/  ISETP.NE.AND P1, PT, R32, 0x9, PT ;  /* 0x000000092000780c */ /* 0x000fca0003f25270 */
[----:B------:R-:W-:Y:S04]  /*0800*/  SHFL.UP PT, R33, R33, 0x1, RZ ;  /* 0x0420000021217989 */ /* 0x000fe800000e00ff */
[----:B------:R-:W0:Y:S04]  /*0810*/  LDS.128 R8, [UR4+0x10] ;  /* 0x00001004ff087984 */ /* 0x000e280008000c00 */
[----:B------:R-:W1:Y:S04]  /*0820*/  LDS.128 R12, [UR4+0x20] ;  /* 0x00002004ff0c7984 */ /* 0x000e680008000c00 */
[----:B------:R-:W2:Y:S01]  /*0830*/  LDS.128 R16, [UR4+0x30] ;  /* 0x00003004ff107984 */ /* 0x000ea20008000c00 */
[----:B0-----:R-:W-:-:S04]  /*0840*/  FADD R9, R8, R9 ;  /* 0x0000000908097221 */ /* 0x001fc80000000000 */
[----:B------:R-:W-:Y:S01]  /*0850*/  FADD R10, R10, R9 ;  /* 0x000000090a0a7221 */ /* 0x000fe20000000000 */
[----:B------:R-:W-:Y:S02]  /*0860*/  FSEL R8, R9, R8, !P0 ;  /* 0x0000000809087208 */ /* 0x000fe40004000000 */
[----:B------:R-:W-:Y:S01]  /*0870*/  ISETP.NE.AND P0, PT, R32, 0x3, PT ;  /* 0x000000032000780c */ /* 0x000fe20003f05270 */
[----:B------:R-:W-:-:S03]  /*0880*/  FADD R11, R11, R10 ;  /* 0x0000000a0b0b7221 */ /* 0x000fc60000000000 */
[----:B------:R-:W-:Y:S01]  /*0890*/  FSEL R8, R10, R8, !P0 ;  /* 0x000000080a087208 */ /* 0x000fe20004000000 */
[----:B-1----:R-:W-:Y:S01]  /*08a0*/  FADD R12, R11, R12 ;  /* 0x0000000c0b0c7221 */ /* 0x002fe20000000000 */
[----:B------:R-:W-:-:S03]  /*08b0*/  ISETP.NE.AND P0, PT, R32, 0x4, PT ;  /* 0x000000042000780c */ /* 0x000fc60003f05270 */
[----:B------:R-:W-:Y:S01]  /*08c0*/  FADD R13, R13, R12 ;  /* 0x0000000c0d0d7221 */ /* 0x000fe20000000000 */
[----:B------:R-:W-:Y:S02]  /*08d0*/  FSEL R8, R11, R8, !P0 ;  /* 0x000000080b087208 */ /* 0x000fe40004000000 */
[----:B------:R-:W-:Y:S01]  /*08e0*/  ISETP.NE.AND P0, PT, R32, 0x5, PT ;  /* 0x000000052000780c */ /* 0x000fe20003f05270 */
[----:B------:R-:W-:-:S03]  /*08f0*/  FADD R14, R14, R13 ;  /* 0x0000000d0e0e7221 */ /* 0x000fc60000000000 */
[----:B------:R-:W-:Y:S01]  /*0900*/  FSEL R8, R12, R8, !P0 ;  /* 0x000000080c087208 */ /* 0x000fe20004000000 */
[----:B------:R-:W-:Y:S01]  /*0910*/  FADD R15, R15, R14 ;  /* 0x0000000e0f0f7221 */ /* 0x000fe20000000000 */
[----:B------:R-:W-:-:S03]  /*0920*/  ISETP.NE.AND P0, PT, R32, 0x6, PT ;  /* 0x000000062000780c */ /* 0x000fc60003f05270 */
[----:B--2---:R-:W-:Y:S01]  /*0930*/  FADD R16, R15, R16 ;  /* 0x000000100f107221 */ /* 0x004fe20000000000 */
[----:B------:R-:W-:Y:S02]  /*0940*/  FSEL R8, R13, R8, !P0 ;  /* 0x000000080d087208 */ /* 0x000fe40004000000 */
[----:B------:R-:W-:Y:S01]  /*0950*/  ISETP.NE.AND P0, PT, R32, 0x7, PT ;  /* 0x000000072000780c */ /* 0x000fe20003f05270 */
[----:B------:R-:W-:-:S03]  /*0960*/  FADD R17, R17, R16 ;  /* 0x0000001011117221 */ /* 0x000fc60000000000 */
[----:B------:R-:W-:Y:S01]  /*0970*/  FSEL R8, R14, R8, !P0 ;  /* 0x000000080e087208 */ /* 0x000fe20004000000 */
[----:B------:R-:W-:Y:S01]  /*0980*/  FADD R18, R18, R17 ;  /* 0x0000001112127221 */ /* 0x000fe20000000000 */
[----:B------:R-:W-:-:S03]  /*0990*/  ISETP.NE.AND P0, PT, R32, 0x8, PT ;  /* 0x000000082000780c */ /* 0x000fc60003f05270 */
[----:B------:R-:W-:Y:S01]  /*09a0*/  FADD R19, R19, R18 ;  /* 0x0000001213137221 */ /* 0x000fe20000000000 */
[----:B------:R-:W-:Y:S02]  /*09b0*/  FSEL R8, R15, R8, !P0 ;  /* 0x000000080f087208 */ /* 0x000fe40004000000 */
[----:B------:R-:W-:Y:S02]  /*09c0*/  ISETP.NE.AND P0, PT, R32, 0xa, PT ;  /* 0x0000000a2000780c */ /* 0x000fe40003f05270 */
[----:B------:R-:W-:Y:S02]  /*09d0*/  FSEL R8, R16, R8, !P1 ;  /* 0x0000000810087208 */ /* 0x000fe40004800000 */
[C---:B------:R-:W-:Y:S02]  /*09e0*/  ISETP.NE.AND P1, PT, R32.reuse, 0xc, PT ;  /* 0x0000000c2000780c */ /* 0x040fe40003f25270 */
[----:B------:R-:W-:Y:S02]  /*09f0*/  FSEL R8, R17, R8, !P0 ;  /* 0x0000000811087208 */ /* 0x000fe40004000000 */
[----:B------:R-:W-:-:S04]  /*0a00*/  ISETP.NE.AND P0, PT, R32, 0xb, PT ;  /* 0x0000000b2000780c */ /* 0x000fc80003f05270 */
[----:B------:R-:W-:Y:S02]  /*0a10*/  FSEL R8, R18, R8, !P0 ;  /* 0x0000000812087208 */ /* 0x000fe40004000000 */
[C---:B------:R-:W-:Y:S02]  /*0a20*/  ISETP.GE.U32.AND P0, PT, R38.reuse, 0x20, PT ;  /* 0x000000202600780c */ /* 0x040fe40003f06070 */
[----:B------:R-:W-:Y:S02]  /*0a30*/  FSEL R8, R19, R8, !P1 ;  /* 0x0000000813087208 */ /* 0x000fe40004800000 */
[----:B------:R-:W-:-:S03]  /*0a40*/  ISETP.NE.AND P1, PT, R38, RZ, PT ;  /* 0x000000ff2600720c */ /* 0x000fc60003f25270 */
[----:B------:R-:W-:-:S05]  /*0a50*/  @P2 FADD R8, R33, R8 ;  /* 0x0000000821082221 */ /* 0x000fca0000000000 */
[----:B------:R-:W-:-:S05]  /*0a60*/  FSEL R33, R33, R8, !P0 ;  /* 0x0000000821217208 */ /* 0x000fca0004000000 */
[----:B------:R-:W-:Y:S01]  /*0a70*/  FADD R12, R26, R33 ;  /* 0x000000211a0c7221 */ /* 0x000fe20000000000 */
[----:B------:R-:W-:Y:S06]  /*0a80*/  @P1 BRA `(.L_x_3) ;  /* 0x0000000c00701947 */ /* 0x000fec0003800000 */
[----:B------:R-:W0:Y:S01]  /*0a90*/  LDS R12, [UR4+0x40] ;  /* 0x00004004ff0c7984 */ /* 0x000e220008000800 */
[----:B------:R-:W1:Y:S01]  /*0aa0*/  LDC.64 R10, c[0x0][0x390] ;  /* 0x0000e400ff0a7b82 */ /* 0x000e620000000a00 */
[----:B------:R-:W-:Y:S02]  /*0ab0*/  IMAD.MOV.U32 R8, RZ, RZ, 0x65 ;  /* 0x00000065ff087424 */ /* 0x000fe400078e00ff */
[----:B0-----:R-:W-:Y:S01]  /*0ac0*/  FADD R9, R19, R12 ;  /* 0x0000000c13097221 */ /* 0x001fe20000000000 */
[----:B------:R-:W-:-:S04]  /*0ad0*/  MOV R12, R26 ;  /* 0x0000001a000c7202 */ /* 0x000fc80000000f00 */
[----:B-1----:R0:W-:Y:S01]  /*0ae0*/  ST.E.64.STRONG.GPU desc[UR12][R10.64+0x100], R8 ;  /* 0x000100080a007985 */ /* 0x0021e2000c10fb0c */
[----:B------:R-:W-:Y:S05]  /*0af0*/  BRA `(.L_x_3) ;  /* 0x0000000c00547947 */ /* 0x000fea0003800000 */
.L_x_2:
        /* <DEDUP_REMOVED lines=50> */
[----:B------:R-:W-:Y:S01]  /*0e20*/  FADD R14, R14, R13 ;  /* 0x0000000d0e0e7221 */ /* 0x000fe20000000000 */
[----:B------:R-:W0:Y:S02]  /*0e30*/  LDS R11, [UR4+0x40] ;  /* 0x00004004ff0b7984 */ /* 0x000e240008000800 */
        /* <DEDUP_REMOVED lines=12> */
[----:B------:R-:W-:-:S04]  /*0f00*/  ISETP.NE.AND P0, PT, R32, 0x9, PT ;  /* 0x000000092000780c */ /* 0x000fc80003f05270 */
[----:B------:R-:W-:Y:S02]  /*0f10*/  FSEL R8, R16, R8, !P0 ;  /* 0x0000000810087208 */ /* 0x000fe40004000000 */
[----:B------:R-:W-:-:S04]  /*0f20*/  ISETP.NE.AND P0, PT, R32, 0xa, PT ;  /* 0x0000000a2000780c */ /* 0x000fc80003f05270 */
[----:B------:R-:W-:Y:S02]  /*0f30*/  FSEL R8, R17, R8, !P0 ;  /* 0x0000000811087208 */ /* 0x000fe40004000000 */
[----:B------:R-:W-:-:S04]  /*0f40*/  ISETP.NE.AND P0, PT, R32, 0xb, PT ;  /* 0x0000000b2000780c */ /* 0x000fc80003f05270 */
[----:B------:R-:W-:Y:S02]  /*0f50*/  FSEL R8, R18, R8, !P0 ;  /* 0x0000000812087208 */ /* 0x000fe40004000000 */
[C---:B------:R-:W-:Y:S01]  /*0f60*/  ISETP.GT.U32.AND P0, PT, R38.reuse, 0x1f, PT ;  /* 0x0000001f2600780c */ /* 0x040fe20003f04070 */
[C---:B0-----:R-:W-:Y:S01]  /*0f70*/  FADD R11, R19.reuse, R11 ;  /* 0x0000000b130b7221 */ /* 0x041fe20000000000 */
[----:B------:R-:W-:Y:S02]  /*0f80*/  FSEL R8, R19, R8, !P1 ;  /* 0x0000000813087208 */ /* 0x000fe40004800000 */
[----:B------:R-:W-:-:S03]  /*0f90*/  ISETP.GE.U32.AND P1, PT, R38, 0x20, PT ;  /* 0x000000202600780c */ /* 0x000fc60003f26070 */
[----:B------:R-:W-:-:S05]  /*0fa0*/  @P2 FADD R8, R33, R8 ;  /* 0x0000000821082221 */ /* 0x000fca0000000000 */
[----:B------:R-:W-:Y:S01]  /*0fb0*/  FSEL R43, R33, R8, !P1 ;  /* 0x00000008212b7208 */ /* 0x000fe20004800000 */
[----:B------:R-:W-:Y:S06]  /*0fc0*/  @P0 BRA `(.L_x_4) ;  /* 0x0000000400f80947 */ /* 0x000fec0003800000 */
[----:B------:R-:W0:Y:S01]  /*0fd0*/  LDC.64 R14, c[0x0][0x390] ;  /* 0x0000e400ff0e7b82 */ /* 0x000e220000000a00 */
[----:B------:R-:W-:Y:S01]  /*0fe0*/  ISETP.NE.AND P1, PT, R38, RZ, PT ;  /* 0x000000ff2600720c */ /* 0x000fe20003f25270 */
[----:B------:R-:W-:Y:S01]  /*0ff0*/  IMAD.U32 R13, RZ, RZ, UR6 ;  /* 0x00000006ff0d7e24 */ /* 0x000fe2000f8e00ff */
[----:B------:R-:W-:-:S05]  /*1000*/  LOP3.LUT R18, RZ, R38, RZ, 0x33, !PT ;  /* 0x00000026ff127212 */ /* 0x000fca00078e33ff */
[----:B------:R-:W-:-:S06]  /*1010*/  VIADD R18, R18, UR6 ;  /* 0x0000000612127c36 */ /* 0x000fcc0008000000 */
[----:B------:R-:W-:Y:S01]  /*1020*/  @!P1 IMAD.MOV.U32 R10, RZ, RZ, 0x64 ;  /* 0x00000064ff0a9424 */ /* 0x000fe200078e00ff */
[----:B------:R1:W-:Y:S01]  /*1030*/  @!P1 STS [UR4+0xc], R11 ;  /* 0x00000c0bff009988 */ /* 0x0003e20008000804 */
[----:B0-----:R-:W-:-:S04]  /*1040*/  IMAD.WIDE R12, R13, 0x8, R14 ;  /* 0x000000080d0c7825 */ /* 0x001fc800078e020e */
[----:B------:R-:W-:Y:S01]  /*1050*/  IMAD.WIDE R14, R18, 0x8, R14 ;  /* 0x00000008120e7825 */ /* 0x000fe200078e020e */
[----:B------:R1:W-:Y:S01]  /*1060*/  @!P1 ST.E.64.STRONG.GPU desc[UR12][R12.64+0x100], R10 ;  /* 0x0001000a0c009985 */ /* 0x0003e2000c10fb0c */
[----:B------:R-:W-:Y:S05]  /*1070*/  NANOSLEEP 0x226 ;  /* 0x000002260000795d */ /* 0x000fea0003800000 */
[----:B------:R-:W2:Y:S01]  /*1080*/  LD.E.64.STRONG.GPU R16, desc[UR12][R14.64+0x100] ;  /* 0x0001000c0e107980 */ /* 0x000ea2000c10fb00 */
[----:B------:R-:W-:Y:S01]  /*1090*/  UMOV UR5, 0xffffffff ;  /* 0xffffffff00057882 */ /* 0x000fe20000000000 */
[----:B--2---:R-:W-:Y:S02]  /*10a0*/  ISETP.NE.AND P0, PT, R16, 0x63, PT ;  /* 0x000000631000780c */ /* 0x004fe40003f05270 */
[----:B-1----:R-:W-:Y:S11]  /*10b0*/  BRA.DIV UR5, `(.L_x_5) ;  /* 0x0000002e05e87947 */ /* 0x002ff6000b800000 */
[----:B------:R-:W-:-:S13]  /*10c0*/  VOTE.ANY P0, !P0 ;  /* 0x0000000000ff7806 */ /* 0x000fda0004000100 */
.L_x_34:
[----:B------:R-:W-:Y:S05]  /*10d0*/  @!P0 BRA `(.L_x_6) ;  /* 0x0000000000248947 */ /* 0x000fea0003800000 */
[----:B------:R-:W-:-:S07]  /*10e0*/  HFMA2 R9, -RZ, RZ, 0, 2.849102020263671875e-05 ;  /* 0x000001deff097431 */ /* 0x000fce00000001ff */
.L_x_8:
[----:B------:R-:W-:Y:S05]  /*10f0*/  NANOSLEEP R9 ;  /* 0x000000090000735d */ /* 0x000fea0003800000 */
[----:B------:R-:W2:Y:S01]  /*1100*/  LD.E.64.STRONG.GPU R16, desc[UR12][R14.64+0x100] ;  /* 0x0001000c0e107980 */ /* 0x000ea2000c10fb00 */
[----:B------:R-:W-:Y:S01]  /*1110*/  UMOV UR5, 0xffffffff ;  /* 0xffffffff00057882 */ /* 0x000fe20000000000 */
[----:B------:R-:W-:Y:S02]  /*1120*/  SHF.R.U32.HI R9, RZ, 0x1, R9 ;  /* 0x00000001ff097819 */ /* 0x000fe40000011609 */
[----:B--2---:R-:W-:Y:S01]  /*1130*/  ISETP.NE.AND P0, PT, R16, 0x63, PT ;  /* 0x000000631000780c */ /* 0x004fe20003f05270 */
[----:B------:R-:W-:-:S12]  /*1140*/  BRA.DIV UR5, `(.L_x_7) ;  /* 0x0000002e05e47947 */ /* 0x000fd8000b800000 */
[----:B------:R-:W-:-:S13]  /*1150*/  VOTE.ANY P0, !P0 ;  /* 0x0000000000ff7806 */ /* 0x000fda0004000100 */
.L_x_37:
[----:B------:R-:W-:Y:S05]  /*1160*/  @P0 BRA `(.L_x_8) ;  /* 0xfffffffc00e00947 */ /* 0x000fea000383ffff */
.L_x_6:
[----:B------:R-:W-:Y:S01]  /*1170*/  UMOV UR5, 0xffffffff ;  /* 0xffffffff00057882 */ /* 0x000fe20000000000 */
[----:B------:R-:W-:Y:S01]  /*1180*/  ISETP.NE.AND P2, PT, R16, 0x65, PT ;  /* 0x000000651000780c */ /* 0x000fe20003f45270 */
[----:B------:R-:W-:Y:S01]  /*1190*/  IMAD.MOV.U32 R36, RZ, RZ, R17 ;  /* 0x000000ffff247224 */ /* 0x000fe200078e0011 */
[----:B------:R-:W-:Y:S11]  /*11a0*/  BRA.DIV UR5, `(.L_x_9) ;  /* 0x0000002e05ec7947 */ /* 0x000ff6000b800000 */
[----:B------:R-:W0:Y:S01]  /*11b0*/  S2R R45, SR_GEMASK ;  /* 0x00000000002d7919 */ /* 0x000e220000003c00 */
[----:B------:R-:W-:Y:S01]  /*11c0*/  VOTE.ANY R8, PT, !P2 ;  /* 0x0000000000087806 */ /* 0x000fe200050e0100 */
[C---:B------:R-:W-:Y:S01]  /*11d0*/  VIADD R33, R44.reuse, 0x2 ;  /* 0x000000022c217836 */ /* 0x040fe20000000000 */
[C---:B------:R-:W-:Y:S01]  /*11e0*/  IADD3 R32, PT, PT, R44.reuse, 0x4, RZ ;  /* 0x000000042c207810 */ /* 0x040fe20007ffe0ff */
[C---:B------:R-:W-:Y:S02]  /*11f0*/  VIADD R19, R44.reuse, 0x8 ;  /* 0x000000082c137836 */ /* 0x040fe40000000000 */
[----:B------:R-:W-:Y:S01]  /*1200*/  VIADD R34, R44, 0x10 ;  /* 0x000000102c227836 */ /* 0x000fe20000000000 */
[----:B0-----:R-:W-:-:S05]  /*1210*/  LOP3.LUT R8, R8, 0x80000000, R45, 0xec, !PT ;  /* 0x8000000008087812 */ /* 0x001fca00078eec2d */
[----:B------:R-:W-:-:S05]  /*1220*/  VIADD R9, R8, 0xffffffff ;  /* 0xffffffff08097836 */ /* 0x000fca0000000000 */
[----:B------:R-:W-:-:S04]  /*1230*/  LOP3.LUT R9, R8, R9, RZ, 0xc, !PT ;  /* 0x0000000908097212 */ /* 0x000fc800078e0cff */
[----:B------:R0:W1:Y:S02]  /*1240*/  POPC R15, R9 ;  /* 0x00000009000f7309 */ /* 0x0000640000000000 */
[----:B0-----:R-:W0:Y:S01]  /*1250*/  LDC.64 R8, c[0x0][0x390] ;  /* 0x0000e400ff087b82 */ /* 0x001e220000000a00 */
[----:B-1----:R-:W1:Y:S01]  /*1260*/  SHFL.DOWN PT, R17, R36, 0x1, R15 ;  /* 0x0820000024117989 */ /* 0x002e6200000e000f */
[-C--:B------:R-:W-:Y:S02]  /*1270*/  ISETP.GE.AND P0, PT, R44, R15.reuse, PT ;  /* 0x0000000f2c00720c */ /* 0x080fe40003f06270 */
[----:B------:R-:W-:Y:S02]  /*1280*/  ISETP.GT.AND P2, PT, R34, R15, PT ;  /* 0x0000000f2200720c */ /* 0x000fe40003f44270 */
[----:B0-----:R-:W-:-:S09]  /*1290*/  IADD3 R35, P3, PT, R8, 0x100, RZ ;  /* 0x0000010008237810 */ /* 0x001fd20007f7e0ff */
[----:B-1----:R-:W-:Y:S01]  /*12a0*/  @!P0 FADD R36, R17, R36 ;  /* 0x0000002411248221 */ /* 0x002fe20000000000 */
[----:B------:R-:W-:Y:S01]  /*12b0*/  ISETP.GT.AND P0, PT, R33, R15, PT ;  /* 0x0000000f2100720c */ /* 0x000fe20003f04270 */
[----:B------:R-:W-:-:S03]  /*12c0*/  IMAD.X R37, RZ, RZ, R9, P3 ;  /* 0x000000ffff257224 */ /* 0x000fc600018e0609 */
[----:B------:R-:W0:Y:S09]  /*12d0*/  SHFL.DOWN PT, R17, R36, 0x2, R15 ;  /* 0x0840000024117989 */ /* 0x000e3200000e000f */
[----:B0-----:R-:W-:Y:S01]  /*12e0*/  @!P0 FADD R36, R36, R17 ;  /* 0x0000001124248221 */ /* 0x001fe20000000000 */
[----:B------:R-:W-:-:S04]  /*12f0*/  ISETP.GT.AND P0, PT, R32, R15, PT ;  /* 0x0000000f2000720c */ /* 0x000fc80003f04270 */
[----:B------:R-:W0:Y:S09]  /*1300*/  SHFL.DOWN PT, R17, R36, 0x4, R15 ;  /* 0x0880000024117989 */ /* 0x000e3200000e000f */
[----:B0-----:R-:W-:Y:S01]  /*1310*/  @!P0 FADD R36, R36, R17 ;  /* 0x0000001124248221 */ /* 0x001fe20000000000 */
[----:B------:R-:W-:-:S04]  /*1320*/  ISETP.GT.AND P0, PT, R19, R15, PT ;  /* 0x0000000f1300720c */ /* 0x000fc80003f04270 */
[----:B------:R-:W0:Y:S09]  /*1330*/  SHFL.DOWN PT, R17, R36, 0x8, R15 ;  /* 0x0900000024117989 */ /* 0x000e3200000e000f */
[----:B0-----:R-:W-:Y:S01]  /*1340*/  @!P0 FADD R36, R36, R17 ;  /* 0x0000001124248221 */ /* 0x001fe20000000000 */
[----:B------:R-:W-:-:S04]  /*1350*/  ISETP.NE.AND P0, PT, R16, 0x65, PT ;  /* 0x000000651000780c */ /* 0x000fc80003f05270 */
[----:B------:R-:W0:Y:S09]  /*1360*/  SHFL.DOWN PT, R17, R36, 0x10, R15 ;  /* 0x0a00000024117989 */ /* 0x000e3200000e000f */
[----:B------:R-:W-:Y:S01]  /*1370*/  VOTE.ALL P0, P0 ;  /* 0x0000000000ff7806 */ /* 0x000fe20000000000 */
[----:B0-----:R-:W-:-:S12]  /*1380*/  @!P2 FADD R36, R36, R17 ;  /* 0x000000112424a221 */ /* 0x001fd80000000000 */
.L_x_46:
[----:B------:R-:W-:Y:S05]  /*1390*/  @!P0 BRA `(.L_x_10) ;  /* 0x0000000000c88947 */ /* 0x000fea0003800000 */
[----:B------:R-:W-:-:S07]  /*13a0*/  HFMA2 R38, -RZ, RZ, 0, 2.849102020263671875e-05 ;  /* 0x000001deff267431 */ /* 0x000fce00000001ff */
.L_x_16:
[----:B------:R-:W-:Y:S02]  /*13b0*/  IMAD.MOV.U32 R8, RZ, RZ, R35 ;  /* 0x000000ffff087224 */ /* 0x000fe400078e0023 */
[----:B------:R-:W-:Y:S02]  /*13c0*/  IMAD.MOV.U32 R9, RZ, RZ, R37 ;  /* 0x000000ffff097224 */ /* 0x000fe400078e0025 */
[----:B------:R-:W-:-:S05]  /*13d0*/  IMAD.WIDE R16, R18, 0x8, R8 ;  /* 0x0000000812107825 */ /* 0x000fca00078e0208 */
[----:B------:R-:W2:Y:S01]  /*13e0*/  LD.E.64.STRONG.GPU R14, desc[UR12][R16.64+-0x100] ;  /* 0xffff000c100e7980 */ /* 0x000ea2000c10fb00 */
[----:B------:R-:W-:Y:S05]  /*13f0*/  YIELD ;  /* 0x0000000000007946 */ /* 0x000fea0003800000 */
[----:B------:R-:W-:Y:S01]  /*1400*/  UMOV UR5, 0xffffffff ;  /* 0xffffffff00057882 */ /* 0x000fe20000000000 */
[----:B------:R-:W-:Y:S02]  /*1410*/  SHF.R.U32.HI R38, RZ, 0x1, R38 ;  /* 0x00000001ff267819 */ /* 0x000fe40000011626 */
[----:B--2---:R-:W-:Y:S01]  /*1420*/  ISETP.NE.AND P0, PT, R14, 0x63, PT ;  /* 0x000000630e00780c */ /* 0x004fe20003f05270 */
[----:B------:R-:W-:-:S12]  /*1430*/  BRA.DIV UR5, `(.L_x_11) ;  /* 0x0000003205507947 */ /* 0x000fd8000b800000 */
[----:B------:R-:W-:-:S13]  /*1440*/  VOTE.ANY P0, !P0 ;  /* 0x0000000000ff7806 */ /* 0x000fda0004000100 */
.L_x_49:
[----:B------:R-:W-:Y:S05]  /*1450*/  @!P0 BRA `(.L_x_12) ;  /* 0x0000000000248947 */ /* 0x000fea0003800000 */
[----:B------:R-:W-:-:S07]  /*1460*/  IMAD.MOV.U32 R9, RZ, RZ, R38 ;  /* 0x000000ffff097224 */ /* 0x000fce00078e0026 */
.L_x_14:
[----:B------:R-:W-:Y:S05]  /*1470*/  NANOSLEEP R9 ;  /* 0x000000090000735d */ /* 0x000fea0003800000 */
[----:B------:R-:W2:Y:S01]  /*1480*/  LD.E.64.STRONG.GPU R14, desc[UR12][R16.64+-0x100] ;  /* 0xffff000c100e7980 */ /* 0x000ea2000c10fb00 */
[----:B------:R-:W-:Y:S01]  /*1490*/  UMOV UR5, 0xffffffff ;  /* 0xffffffff00057882 */ /* 0x000fe20000000000 */
[----:B------:R-:W-:Y:S02]  /*14a0*/  SHF.R.U32.HI R9, RZ, 0x1, R9 ;  /* 0x00000001ff097819 */ /* 0x000fe40000011609 */
[----:B--2---:R-:W-:Y:S01]  /*14b0*/  ISETP.NE.AND P0, PT, R14, 0x63, PT ;  /* 0x000000630e00780c */ /* 0x004fe20003f05270 */
[----:B------:R-:W-:-:S12]  /*14c0*/  BRA.DIV UR5, `(.L_x_13) ;  /* 0x00000032054c7947 */ /* 0x000fd8000b800000 */
[----:B------:R-:W-:-:S13]  /*14d0*/  VOTE.ANY P0, !P0 ;  /* 0x0000000000ff7806 */ /* 0x000fda0004000100 */
.L_x_52:
[----:B------:R-:W-:Y:S05]  /*14e0*/  @P0 BRA `(.L_x_14) ;  /* 0xfffffffc00e00947 */ /* 0x000fea000383ffff */
.L_x_12:
[----:B------:R-:W-:Y:S01]  /*14f0*/  UMOV UR5, 0xffffffff ;  /* 0xffffffff00057882 */ /* 0x000fe20000000000 */
[----:B------:R-:W-:Y:S02]  /*1500*/  ISETP.NE.AND P0, PT, R14, 0x65, PT ;  /* 0x000000650e00780c */ /* 0x000fe40003f05270 */
[----:B------:R-:W-:Y:S01]  /*1510*/  MOV R9, R15 ;  /* 0x0000000f00097202 */ /* 0x000fe20000000f00 */
[----:B------:R-:W-:Y:S10]  /*1520*/  BRA.DIV UR5, `(.L_x_15) ;  /* 0x0000003205547947 */ /* 0x000ff4000b800000 */
[----:B------:R-:W-:Y:S01]  /*1530*/  VOTE.ANY R8, PT, !P0 ;  /* 0x0000000000087806 */ /* 0x000fe200040e0100 */
[----:B------:R-:W-:-:S03]  /*1540*/  VIADD R18, R18, 0xffffffe0 ;  /* 0xffffffe012127836 */ /* 0x000fc60000000000 */
[----:B------:R-:W-:-:S05]  /*1550*/  LOP3.LUT R8, R8, 0x80000000, R45, 0xec, !PT ;  /* 0x8000000008087812 */ /* 0x000fca00078eec2d */
[----:B------:R-:W-:-:S05]  /*1560*/  VIADD R15, R8, 0xffffffff ;  /* 0xffffffff080f7836 */ /* 0x000fca0000000000 */
[----:B------:R-:W-:-:S06]  /*1570*/  LOP3.LUT R15, R8, R15, RZ, 0xc, !PT ;  /* 0x0000000f080f7212 */ /* 0x000fcc00078e0cff */
[----:B------:R-:W0:Y:S02]  /*1580*/  POPC R15, R15 ;  /* 0x0000000f000f7309 */ /* 0x000e240000000000 */
[----:B0-----:R-:W0:Y:S01]  /*1590*/  SHFL.DOWN PT, R16, R9, 0x1, R15 ;  /* 0x0820000009107989 */ /* 0x001e2200000e000f */
[-C--:B------:R-:W-:Y:S02]  /*15a0*/  ISETP.GE.AND P0, PT, R44, R15.reuse, PT ;  /* 0x0000000f2c00720c */ /* 0x080fe40003f06270 */
[----:B------:R-:W-:-:S11]  /*15b0*/  ISETP.GT.AND P2, PT, R34, R15, PT ;  /* 0x0000000f2200720c */ /* 0x000fd60003f44270 */
[----:B0-----:R-:W-:Y:S01]  /*15c0*/  @!P0 FADD R9, R16, R9 ;  /* 0x0000000910098221 */ /* 0x001fe20000000000 */
[----:B------:R-:W-:-:S04]  /*15d0*/  ISETP.GT.AND P0, PT, R33, R15, PT ;  /* 0x0000000f2100720c */ /* 0x000fc80003f04270 */
        /* <DEDUP_REMOVED lines=11> */
[----:B0-----:R-:W-:-:S04]  /*1690*/  @!P2 FADD R9, R9, R16 ;  /* 0x000000100909a221 */ /* 0x001fc80000000000 */
[----:B------:R-:W-:-:S08]  /*16a0*/  FADD R36, R9, R36 ;  /* 0x0000002409247221 */ /* 0x000fd00000000000 */
.L_x_61:
[----:B------:R-:W-:Y:S05]  /*16b0*/  @P0 BRA `(.L_x_16) ;  /* 0xfffffffc003c0947 */ /* 0x000fea000383ffff */
.L_x_10:
[----:B------:R-:W-:Y:S01]  /*16c0*/  ISETP.NE.AND P0, PT, R44, RZ, PT ;  /* 0x000000ff2c00720c */ /* 0x000fe20003f05270 */
[----:B------:R-:W0:Y:S01]  /*16d0*/  @!P1 S2R R9, SR_CgaCtaId ;  /* 0x0000000000099919 */ /* 0x000e220000008800 */
[----:B------:R-:W-:Y:S01]  /*16e0*/  @!P1 MOV R8, 0x400 ;  /* 0x0000040000089802 */ /* 0x000fe20000000f00 */
[----:B------:R-:W-:Y:S01]  /*16f0*/  @!P1 FADD R11, R11, R36 ;  /* 0x000000240b0b9221 */ /* 0x000fe20000000000 */
[----:B------:R-:W-:-:S05]  /*1700*/  @!P1 IMAD.MOV.U32 R10, RZ, RZ, 0x65 ;  /* 0x00000065ff0a9424 */ /* 0x000fca00078e00ff */
[----:B------:R1:W-:Y:S04]  /*1710*/  @!P1 ST.E.64.STRONG.GPU desc[UR12][R12.64+0x100], R10 ;  /* 0x0001000a0c009985 */ /* 0x0003e8000c10fb0c */
[----:B------:R-:W2:Y:S01]  /*1720*/  @!P0 S2R R15, SR_CgaCtaId ;  /* 0x00000000000f8919 */ /* 0x000ea20000008800 */
[----:B------:R-:W-:Y:S02]  /*1730*/  @!P0 MOV R14, 0x400 ;  /* 0x00000400000e8802 */ /* 0x000fe40000000f00 */
[----:B0-----:R-:W-:Y:S02]  /*1740*/  @!P1 LEA R9, R9, R8, 0x18 ;  /* 0x0000000809099211 */ /* 0x001fe400078ec0ff */
[----:B------:R-:W-:Y:S01]  /*1750*/  MOV R8, R43 ;  /* 0x0000002b00087202 */ /* 0x000fe20000000f00 */
[----:B------:R-:W-:-:S02]  /*1760*/  @!P0 IMAD.MOV.U32 R8, RZ, RZ, R36 ;  /* 0x000000ffff088224 */ /* 0x000fc400078e0024 */
[----:B------:R1:W-:Y:S04]  /*1770*/  @!P1 STS [R9+0x8], R11 ;  /* 0x0000080b09009388 */ /* 0x0003e80000000800 */
[----:B------:R1:W-:Y:S01]  /*1780*/  @!P1 STS [R9+0x4], R36 ;  /* 0x0000042409009388 */ /* 0x0003e20000000800 */
[----:B--2---:R-:W-:-:S05]  /*1790*/  @!P0 LEA R15, R15, R14, 0x18 ;  /* 0x0000000e0f0f8211 */ /* 0x004fca00078ec0ff */
[----:B------:R1:W-:Y:S02]  /*17a0*/  @!P0 STS [R15+0x54], R36 ;  /* 0x000054240f008388 */ /* 0x0003e40000000800 */
.L_x_4:
[----:B------:R-:W-:Y:S05]  /*17b0*/  WARPSYNC.ALL ;  /* 0x0000000000007948 */ /* 0x000fea0003800000 */
[----:B------:R-:W0:Y:S08]  /*17c0*/  S2UR UR7, SR_CgaCtaId ;  /* 0x00000000000779c3 */ /* 0x000e300000008800 */
[----:B------:R-:W-:Y:S06]  /*17d0*/  BAR.SYNC.DEFER_BLOCKING 0x0 ;  /* 0x0000000000007b1d */ /* 0x000fec0000010000 */
[----:B------:R-:W-:Y:S01]  /*17e0*/  UMOV UR5, 0x400 ;  /* 0x0000040000057882 */ /* 0x000fe20000000000 */
[----:B-1----:R-:W1:Y:S01]  /*17f0*/  S2R R10, SR_TID.X ;  /* 0x00000000000a7919 */ /* 0x002e620000002100 */
[----:B0-----:R-:W-:-:S09]  /*1800*/  ULEA UR5, UR7, UR5, 0x18 ;  /* 0x0000000507057291 */ /* 0x001fd2000f8ec0ff */
[----:B------:R-:W0:Y:S01]  /*1810*/  LDS R9, [UR5+0x54] ;  /* 0x00005405ff097984 */ /* 0x000e220008000800 */
[----:B-1----:R-:W-:-:S13]  /*1820*/  ISETP.NE.AND P0, PT, R10, RZ, PT ;  /* 0x000000ff0a00720c */ /* 0x002fda0003f05270 */
[----:B0-----:R-:W-:-:S04]  /*1830*/  @P0 FADD R8, R9, R8 ;  /* 0x0000000809080221 */ /* 0x001fc80000000000 */
[----:B------:R-:W-:-:S07]  /*1840*/  FADD R12, R26, R8 ;  /* 0x000000081a0c7221 */ /* 0x000fce0000000000 */
.L_x_3:
[----:B------:R-:W-:Y:S05]  /*1850*/  BSYNC.RECONVERGENT B0 ;  /* 0x0000000000007941 */ /* 0x000fea0003800200 */
.L_x_1:
[----:B0-----:R-:W-:Y:S01]  /*1860*/  FADD R8, R39, R12 ;  /* 0x0000000c27087221 */ /* 0x001fe20000000000 */
[----:B------:R-:W-:Y:S03]  /*1870*/  BAR.SYNC.DEFER_BLOCKING 0x0 ;  /* 0x0000000000007b1d */ /* 0x000fe60000010000 */
[----:B------:R-:W-:-:S03]  /*1880*/  FADD R31, R31, R8 ;  /* 0x000000081f1f7221 */ /* 0x000fc60000000000 */
[----:B------:R-:W0:Y:S01]  /*1890*/  LDCU.64 UR8, c[0x0][0x388] ;  /* 0x00007100ff0877ac */ /* 0x000e220008000a00 */
[----:B------:R-:W-:-:S04]  /*18a0*/  FADD R30, R30, R31 ;  /* 0x0000001f1e1e7221 */ /* 0x000fc80000000000 */
[----:B------:R-:W-:-:S04]  /*18b0*/  FADD R10, R29, R30 ;  /* 0x0000001e1d0a7221 */ /* 0x000fc80000000000 */
[----:B------:R-:W-:-:S04]  /*18c0*/  FADD R25, R25, R10 ;  /* 0x0000000a19197221 */ /* 0x000fc80000000000 */
[----:B------:R-:W-:-:S04]  /*18d0*/  FADD R24, R24, R25 ;  /* 0x0000001918187221 */ /* 0x000fc80000000000 */
[----:B------:R-:W-:Y:S01]  /*18e0*/  FADD R23, R23, R24 ;  /* 0x0000001817177221 */ /* 0x000fe20000000000 */
[----:B------:R-:W-:Y:S01]  /*18f0*/  STS [R27], R12 ;  /* 0x0000000c1b007388 */ /* 0x000fe20000000800 */
[----:B0-----:R-:W-:Y:S02]  /*1900*/  IADD3 R42, P0, PT, R42, UR8, RZ ;  /* 0x000000082a2a7c10 */ /* 0x001fe4000ff1e0ff */
[----:B------:R-:W-:Y:S01]  /*1910*/  FADD R22, R22, R23 ;  /* 0x0000001716167221 */ /* 0x000fe20000000000 */
[----:B------:R-:W-:Y:S01]  /*1920*/  STS [R27+0x4], R8 ;  /* 0x000004081b007388 */ /* 0x000fe20000000800 */
[----:B------:R-:W-:Y:S02]  /*1930*/  IADD3.X R43, PT, PT, R41, UR9, RZ, P0, !PT ;  /* 0x00000009292b7c10 */ /* 0x000fe400087fe4ff */
[----:B------:R-:W-:Y:S01]  /*1940*/  FADD R21, R21, R22 ;  /* 0x0000001615157221 */ /* 0x000fe20000000000 */
[----:B------:R-:W-:Y:S03]  /*1950*/  STS [R27+0x8], R31 ;  /* 0x0000081f1b007388 */ /* 0x000fe60000000800 */
        /* <DEDUP_REMOVED lines=17> */
[----:B------:R-:W-:Y:S04]  /*1a70*/  STS [R27+0x2c], R7 ;  /* 0x00002c071b007388 */ /* 0x000fe80000000800 */
[----:B------:R-:W-:Y:S04]  /*1a80*/  STS [R27+0x30], R6 ;  /* 0x000030061b007388 */ /* 0x000fe80000000800 */
[----:B------:R-:W-:Y:S04]  /*1a90*/  STS [R27+0x34], R5 ;  /* 0x000034051b007388 */ /* 0x000fe80000000800 */
[----:B------:R-:W-:Y:S04]  /*1aa0*/  STS [R27+0x38], R4 ;  /* 0x000038041b007388 */ /* 0x000fe80000000800 */
[----:B------:R-:W-:Y:S04]  /*1ab0*/  STS [R27+0x3c], R3 ;  /* 0x00003c031b007388 */ /* 0x000fe80000000800 */
[----:B------:R-:W-:Y:S04]  /*1ac0*/  STS [R27+0x40], R2 ;  /* 0x000040021b007388 */ /* 0x000fe80000000800 */
[----:B------:R-:W-:Y:S04]  /*1ad0*/  STS [R27+0x44], R0 ;  /* 0x000044001b007388 */ /* 0x000fe80000000800 */
[----:B------:R-:W-:Y:S01]  /*1ae0*/  STS [R27+0x48], R40 ;  /* 0x000048281b007388 */ /* 0x000fe20000000800 */
[----:B------:R-:W-:-:S03]  /*1af0*/  NOP ;  /* 0x0000000000007918 */ /* 0x000fc60000000000 */
[----:B------:R-:W0:Y:S04]  /*1b00*/  LDS R7, [R28] ;  /* 0x000000001c077984 */ /* 0x000e280000000800 */
[----:B------:R-:W1:Y:S04]  /*1b10*/  LDS R9, [R28+0x80] ;  /* 0x000080001c097984 */ /* 0x000e680000000800 */
[----:B------:R-:W2:Y:S04]  /*1b20*/  LDS R5, [R28+0x100] ;  /* 0x000100001c057984 */ /* 0x000ea80000000800 */
[----:B------:R-:W3:Y:S04]  /*1b30*/  LDS R11, [R28+0x180] ;  /* 0x000180001c0b7984 */ /* 0x000ee80000000800 */
[----:B------:R-:W4:Y:S04]  /*1b40*/  LDS R13, [R28+0x200] ;  /* 0x000200001c0d7984 */ /* 0x000f280000000800 */
[----:B------:R-:W5:Y:S04]  /*1b50*/  LDS R3, [R28+0x280] ;  /* 0x000280001c037984 */ /* 0x000f680000000800 */
        /* <DEDUP_REMOVED lines=13> */
[----:B0-----:R-:W-:Y:S04]  /*1c30*/  STG.E desc[UR12][R42.64], R7 ;  /* 0x000000072a007986 */ /* 0x001fe8000c10190c */
[----:B-1----:R-:W-:Y:S04]  /*1c40*/  STG.E desc[UR12][R42.64+0x80], R9 ;  /* 0x000080092a007986 */ /* 0x002fe8000c10190c */
[----:B--2---:R-:W-:Y:S04]  /*1c50*/  STG.E desc[UR12][R42.64+0x100], R5 ;  /* 0x000100052a007986 */ /* 0x004fe8000c10190c */
[----:B---3--:R-:W-:Y:S04]  /*1c60*/  STG.E desc[UR12][R42.64+0x180], R11 ;  /* 0x0001800b2a007986 */ /* 0x008fe8000c10190c */
[----:B----4-:R-:W-:Y:S04]  /*1c70*/  STG.E desc[UR12][R42.64+0x200], R13 ;  /* 0x0002000d2a007986 */ /* 0x010fe8000c10190c */
[----:B-----5:R-:W-:Y:S04]  /*1c80*/  STG.E desc[UR12][R42.64+0x280], R3 ;  /* 0x000280032a007986 */ /* 0x020fe8000c10190c */
[----:B------:R-:W-:Y:S04]  /*1c90*/  STG.E desc[UR12][R42.64+0x300], R15 ;  /* 0x0003000f2a007986 */ /* 0x000fe8000c10190c */
        /* <DEDUP_REMOVED lines=11> */
[----:B------:R-:W-:Y:S01]  /*1d50*/  STG.E desc[UR12][R42.64+0x900], R39 ;  /* 0x000900272a007986 */ /* 0x000fe2000c10190c */
[----:B------:R-:W-:Y:S05]  /*1d60*/  EXIT ;  /* 0x000000000000794d */ /* 0x000fea0003800000 */
.L_x_0:
[----:B------:R-:W-:-:S04]  /*1d70*/  ISETP.NE.U32.AND P0, PT, RZ, UR7, PT ;  /* 0x00000007ff007c0c */ /* 0x000fc8000bf05070 */
[----:B------:R-:W-:-:S13]  /*1d80*/  ISETP.NE.AND.EX P0, PT, RZ, UR4, PT, P0 ;  /* 0x00000004ff007c0c */ /* 0x000fda000bf05300 */
[----:B------:R-:W-:Y:S05]  /*1d90*/  @!P0 EXIT ;  /* 0x000000000000894d */ /* 0x000fea0003800000 */
[----:B------:R-:W0:Y:S02]  /*1da0*/  LDCU.64 UR4, c[0x0][0x380] ;  /* 0x00007000ff0477ac */ /* 0x000e240008000a00 */
[----:B0-----:R-:W-:-:S06]  /*1db0*/  UIMAD.WIDE UR4, UR6, 0x7b80, UR4 ;  /* 0x00007b80060478a5 */ /* 0x001fcc000f8e0204 */
[----:B------:R-:W-:Y:S02]  /*1dc0*/  IMAD.U32 R2, RZ, RZ, UR4 ;  /* 0x00000004ff027e24 */ /* 0x000fe4000f8e00ff */
[----:B------:R-:W-:-:S05]  /*1dd0*/  IMAD.U32 R3, RZ, RZ, UR5 ;  /* 0x00000005ff037e24 */ /* 0x000fca000f8e00ff */
[----:B------:R0:W2:Y:S01]  /*1de0*/  LDG.E R5, desc[UR12][R2.64] ;  /* 0x0000000c02057981 */ /* 0x0000a2000c1e1900 */
[----:B------:R-:W1:Y:S02]  /*1df0*/  S2R R43, SR_TID.X ;  /* 0x00000000002b7919 */ /* 0x000e640000002100 */
[C---:B-1----:R-:W-:Y:S02]  /*1e00*/  LOP3.LUT R29, R43.reuse, 0x1f, RZ, 0xc0, !PT ;  /* 0x0000001f2b1d7812 */ /* 0x042fe400078ec0ff */
[----:B------:R-:W-:-:S05]  /*1e10*/  LOP3.LUT R0, R43, 0x3e0, RZ, 0xc0, !PT ;  /* 0x000003e02b007812 */ /* 0x000fca00078ec0ff */
[----:B------:R-:W-:-:S04]  /*1e20*/  IMAD R29, R0, 0x13, R29 ;  /* 0x00000013001d7824 */ /* 0x000fc800078e021d */
[C---:B------:R-:W-:Y:S01]  /*1e30*/  VIADD R4, R29.reuse, 0x60 ;  /* 0x000000601d047836 */ /* 0x040fe20000000000 */
[C---:B------:R-:W-:Y:S01]  /*1e40*/  IADD3 R0, PT, PT, R29.reuse, 0x40, RZ ;  /* 0x000000401d007810 */ /* 0x040fe20007ffe0ff */
[C---:B------:R-:W-:Y:S01]  /*1e50*/  VIADD R6, R29.reuse, 0x80 ;  /* 0x000000801d067836 */ /* 0x040fe20000000000 */
[C---:B------:R-:W-:Y:S02]  /*1e60*/  ISETP.GE.U32.AND P1, PT, R29.reuse, UR7, PT ;  /* 0x000000071d007c0c */ /* 0x040fe4000bf26070 */
[----:B------:R-:W-:Y:S01]  /*1e70*/  ISETP.GE.U32.AND P6, PT, R0, UR7, PT ;  /* 0x0000000700007c0c */ /* 0x000fe2000bfc6070 */
[C---:B------:R-:W-:Y:S01]  /*1e80*/  VIADD R0, R29.reuse, 0xa0 ;  /* 0x000000a01d007836 */ /* 0x040fe20000000000 */
[C---:B0-----:R-:W-:Y:S02]  /*1e90*/  IADD3 R3, PT, PT, R29.reuse, 0xc0, RZ ;  /* 0x000000c01d037810 */ /* 0x041fe40007ffe0ff */
[C---:B------:R-:W-:Y:S02]  /*1ea0*/  LEA R2, P2, R29.reuse, UR4, 0x2 ;  /* 0x000000041d027c11 */ /* 0x040fe4000f8410ff */
[----:B------:R-:W-:Y:S01]  /*1eb0*/  ISETP.GE.U32.AND P3, PT, R4, UR7, PT ;  /* 0x0000000704007c0c */ /* 0x000fe2000bf66070 */
[----:B------:R-:W-:Y:S01]  /*1ec0*/  VIADD R4, R29, 0xe0 ;  /* 0x000000e01d047836 */ /* 0x000fe20000000000 */
[----:B------:R-:W-:Y:S01]  /*1ed0*/  ISETP.GE.U32.AND P0, PT, R3, UR7, PT ;  /* 0x0000000703007c0c */ /* 0x000fe2000bf06070 */
[----:B------:R-:W-:Y:S01]  /*1ee0*/  IMAD.X R3, RZ, RZ, UR5, P2 ;  /* 0x00000005ff037e24 */ /* 0x000fe200090e06ff */
[----:B------:R-:W-:Y:S01]  /*1ef0*/  ISETP.GE.U32.AND P5, PT, R0, UR7, PT ;  /* 0x0000000700007c0c */ /* 0x000fe2000bfa6070 */
[----:B------:R-:W-:Y:S01]  /*1f00*/  VIADD R0, R29, 0x100 ;  /* 0x000001001d007836 */ /* 0x000fe20000000000 */
[----:B------:R-:W-:-:S02]  /*1f10*/  ISETP.GE.U32.AND P4, PT, R6, UR7, PT ;  /* 0x0000000706007c0c */ /* 0x000fc4000bf86070 */
[C---:B------:R-:W-:Y:S02]  /*1f20*/  IADD3 R41, PT, PT, R29.reuse, 0x20, RZ ;  /* 0x000000201d297810 */ /* 0x040fe40007ffe0ff */
[----:B------:R-:W-:Y:S01]  /*1f30*/  ISETP.GE.U32.AND P2, PT, R4, UR7, PT ;  /* 0x0000000704007c0c */ /* 0x000fe2000bf46070 */
[C---:B------:R-:W-:Y:S02]  /*1f40*/  VIADD R4, R29.reuse, 0x160 ;  /* 0x000001601d047836 */ /* 0x040fe40000000000 */
[----:B------:R-:W-:Y:S02]  /*1f50*/  VIADD R40, R29, 0x240 ;  /* 0x000002401d287836 */ /* 0x000fe40000000000 */
[----:B--2---:R-:W-:Y:S02]  /*1f60*/  IMAD.MOV.U32 R7, RZ, RZ, R5 ;  /* 0x000000ffff077224 */ /* 0x004fe400078e0005 */
[----:B------:R-:W2:Y:S02]  /*1f70*/  @!P1 LDG.E R5, desc[UR12][R2.64] ;  /* 0x0000000c02059981 */ /* 0x000ea4000c1e1900 */
[----:B------:R-:W-:-:S02]  /*1f80*/  IMAD.MOV.U32 R11, RZ, RZ, R7 ;  /* 0x000000ffff0b7224 */ /* 0x000fc400078e0007 */
[--C-:B------:R-:W-:Y:S01]  /*1f90*/  IMAD.MOV.U32 R13, RZ, RZ, R7.reuse ;  /* 0x000000ffff0d7224 */ /* 0x100fe200078e0007 */
[----:B------:R-:W-:Y:S02]  /*1fa0*/  ISETP.GE.U32.AND P1, PT, R0, UR7, PT ;  /* 0x0000000700007c0c */ /* 0x000fe4000bf26070 */
[----:B------:R-:W-:Y:S01]  /*1fb0*/  IADD3 R0, PT, PT, R29, 0x120, RZ ;  /* 0x000001201d007810 */ /* 0x000fe20007ffe0ff */
[----:B------:R-:W3:Y:S01]  /*1fc0*/  @!P6 LDG.E R11, desc[UR12][R2.64+0x100] ;  /* 0x0001000c020be981 */ /* 0x000ee2000c1e1900 */
[----:B------:R-:W-:Y:S01]  /*1fd0*/  ISETP.GE.U32.AND P6, PT, R41, UR7, PT ;  /* 0x0000000729007c0c */ /* 0x000fe2000bfc6070 */
[----:B------:R-:W-:Y:S02]  /*1fe0*/  IMAD.MOV.U32 R15, RZ, RZ, R7 ;  /* 0x000000ffff0f7224 */ /* 0x000fe400078e0007 */
[----:B------:R-:W4:Y:S01]  /*1ff0*/  @!P3 LDG.E R13, desc[UR12][R2.64+0x180] ;  /* 0x0001800c020db981 */ /* 0x000f22000c1e1900 */
[----:B------:R-:W-:Y:S01]  /*2000*/  ISETP.GE.U32.AND P3, PT, R0, UR7, PT ;  /* 0x0000000700007c0c */ /* 0x000fe2000bf66070 */
[----:B------:R-:W-:-:S02]  /*2010*/  VIADD R0, R29, 0x140 ;  /* 0x000001401d007836 */ /* 0x000fc40000000000 */
[--C-:B------:R-:W-:Y:S01]  /*2020*/  IMAD.MOV.U32 R9, RZ, RZ, R7.reuse ;  /* 0x000000ffff097224 */ /* 0x100fe200078e0007 */
[----:B------:R-:W5:Y:S02]  /*2030*/  @!P4 LDG.E R15, desc[UR12][R2.64+0x200] ;  /* 0x0002000c020fc981 */ /* 0x000f64000c1e1900 */
[----:B------:R-:W-:Y:S01]  /*2040*/  ISETP.GE.U32.AND P4, PT, R0, UR7, PT ;  /* 0x0000000700007c0c */ /* 0x000fe2000bf86070 */
[C---:B------:R-:W-:Y:S01]  /*2050*/  VIADD R0, R29.reuse, 0x180 ;  /* 0x000001801d007836 */ /* 0x040fe20000000000 */
[-C--:B------:R-:W-:Y:S01]  /*2060*/  MOV R17, R7.reuse ;  /* 0x0000000700117202 */ /* 0x080fe20000000f00 */
[----:B------:R-:W5:Y:S01]  /*2070*/  @!P6 LDG.E R9, desc[UR12][R2.64+0x80] ;  /* 0x0000800c0209e981 */ /* 0x000f62000c1e1900 */
[-C--:B------:R-:W-:Y:S02]  /*2080*/  MOV R19, R7.reuse ;  /* 0x0000000700137202 */ /* 0x080fe40000000f00 */
[----:B------:R-:W-:Y:S01]  /*2090*/  ISETP.GE.U32.AND P6, PT, R0, UR7, PT ;  /* 0x0000000700007c0c */ /* 0x000fe2000bfc6070 */
[C---:B------:R-:W-:Y:S01]  /*20a0*/  VIADD R0, R29.reuse, 0x1a0 ;  /* 0x000001a01d007836 */ /* 0x040fe20000000000 */
[----:B------:R-:W5:Y:S01]  /*20b0*/  @!P5 LDG.E R17, desc[UR12][R2.64+0x280] ;  /* 0x0002800c0211d981 */ /* 0x000f62000c1e1900 */
[----:B------:R-:W-:Y:S01]  /*20c0*/  ISETP.GE.U32.AND P5, PT, R4, UR7, PT ;  /* 0x0000000704007c0c */ /* 0x000fe2000bfa6070 */
[----:B------:R-:W-:Y:S01]  /*20d0*/  IMAD.MOV.U32 R23, RZ, RZ, R7 ;  /* 0x000000ffff177224 */ /* 0x000fe200078e0007 */
[----:B------:R-:W-:Y:S01]  /*20e0*/  MOV R21, R7 ;  /* 0x0000000700157202 */ /* 0x000fe20000000f00 */
[----:B------:R-:W5:Y:S01]  /*20f0*/  @!P0 LDG.E R19, desc[UR12][R2.64+0x300] ;  /* 0x0003000c02138981 */ /* 0x000f62000c1e1900 */
[----:B------:R-:W-:Y:S01]  /*2100*/  ISETP.GE.U32.AND P0, PT, R0, UR7, PT ;  /* 0x0000000700007c0c */ /* 0x000fe2000bf06070 */
[----:B------:R-:W-:-:S02]  /*2110*/  VIADD R4, R29, 0x1c0 ;  /* 0x000001c01d047836 */ /* 0x000fc40000000000 */
[C---:B------:R-:W-:Y:S01]  /*2120*/  VIADD R0, R29.reuse, 0x1e0 ;  /* 0x000001e01d007836 */ /* 0x040fe20000000000 */
[----:B------:R-:W5:Y:S01]  /*2130*/  @!P2 LDG.E R21, desc[UR12][R2.64+0x380] ;  /* 0x0003800c0215a981 */ /* 0x000f62000c1e1900 */
[-C--:B------:R-:W-:Y:S01]  /*2140*/  MOV R25, R7.reuse ;  /* 0x0000000700197202 */ /* 0x080fe20000000f00 */
[----:B------:R-:W-:Y:S01]  /*2150*/  IMAD.MOV.U32 R33, RZ, RZ, R7 ;  /* 0x000000ffff217224 */ /* 0x000fe200078e0007 */
[----:B------:R-:W-:Y:S01]  /*2160*/  MOV R31, R7 ;  /* 0x00000007001f7202 */ /* 0x000fe20000000f00 */
[----:B------:R-:W5:Y:S01]  /*2170*/  @!P1 LDG.E R23, desc[UR12][R2.64+0x400] ;  /* 0x0004000c02179981 */ /* 0x000f62000c1e1900 */
[----:B------:R-:W-:Y:S01]  /*2180*/  ISETP.GE.U32.AND P2, PT, R4, UR7, PT ;  /* 0x0000000704007c0c */ /* 0x000fe2000bf46070 */
[C---:B------:R-:W-:Y:S01]  /*2190*/  VIADD R4, R29.reuse, 0x220 ;  /* 0x000002201d047836 */ /* 0x040fe20000000000 */
[----:B------:R-:W-:Y:S01]  /*21a0*/  ISETP.GE.U32.AND P1, PT, R0, UR7, PT ;  /* 0x0000000700007c0c */ /* 0x000fe2000bf26070 */
[----:B------:R-:W-:Y:S01]  /*21b0*/  VIADD R0, R29, 0x200 ;  /* 0x000002001d007836 */ /* 0x000fe20000000000 */
[----:B------:R-:W5:Y:S04]  /*21c0*/  @!P3 LDG.E R25, desc[UR12][R2.64+0x480] ;  /* 0x0004800c0219b981 */ /* 0x000f68000c1e1900 */
[----:B------:R-:W5:Y:S01]  /*21d0*/  @!P4 LDG.E R31, desc[UR12][R2.64+0x500] ;  /* 0x0005000c021fc981 */ /* 0x000f62000c1e1900 */
[----:B------:R-:W-:-:S02]  /*21e0*/  ISETP.GE.U32.AND P3, PT, R0, UR7, PT ;  /* 0x0000000700007c0c */ /* 0x000fc4000bf66070 */
[----:B------:R-:W-:Y:S01]  /*21f0*/  ISETP.GE.U32.AND P4, PT, R4, UR7, PT ;  /* 0x0000000704007c0c */ /* 0x000fe2000bf86070 */
[----:B------:R-:W5:Y:S01]  /*2200*/  @!P5 LDG.E R33, desc[UR12][R2.64+0x580] ;  /* 0x0005800c0221d981 */ /* 0x000f62000c1e1900 */
[----:B------:R-:W-:Y:S01]  /*2210*/  ISETP.GE.U32.AND P5, PT, R40, UR7, PT ;  /* 0x0000000728007c0c */ /* 0x000fe2000bfa6070 */
[--C-:B------:R-:W-:Y:S01]  /*2220*/  IMAD.MOV.U32 R39, RZ, RZ, R7.reuse ;  /* 0x000000ffff277224 */ /* 0x100fe200078e0007 */
[-C--:B------:R-:W-:Y:S01]  /*2230*/  MOV R37, R7.reuse ;  /* 0x0000000700257202 */ /* 0x080fe20000000f00 */
[--C-:B------:R-:W-:Y:S01]  /*2240*/  IMAD.MOV.U32 R45, RZ, RZ, R7.reuse ;  /* 0x000000ffff2d7224 */ /* 0x100fe200078e0007 */
[----:B------:R-:W-:Y:S01]  /*2250*/  MOV R0, R7 ;  /* 0x0000000700007202 */ /* 0x000fe20000000f00 */
[--C-:B------:R-:W-:Y:S02]  /*2260*/  IMAD.MOV.U32 R4, RZ, RZ, R7.reuse ;  /* 0x000000ffff047224 */ /* 0x100fe400078e0007 */
[----:B------:R-:W-:Y:S01]  /*2270*/  IMAD.MOV.U32 R6, RZ, RZ, R7 ;  /* 0x000000ffff067224 */ /* 0x000fe200078e0007 */
[----:B------:R-:W5:Y:S04]  /*2280*/  @!P6 LDG.E R37, desc[UR12][R2.64+0x600] ;  /* 0x0006000c0225e981 */ /* 0x000f68000c1e1900 */
[----:B------:R-:W5:Y:S04]  /*2290*/  @!P0 LDG.E R39, desc[UR12][R2.64+0x680] ;  /* 0x0006800c02278981 */ /* 0x000f68000c1e1900 */
[----:B------:R-:W5:Y:S04]  /*22a0*/  @!P2 LDG.E R45, desc[UR12][R2.64+0x700] ;  /* 0x0007000c022da981 */ /* 0x000f68000c1e1900 */
[----:B------:R-:W5:Y:S04]  /*22b0*/  @!P1 LDG.E R0, desc[UR12][R2.64+0x780] ;  /* 0x0007800c02009981 */ /* 0x000f68000c1e1900 */
[----:B------:R-:W5:Y:S04]  /*22c0*/  @!P3 LDG.E R4, desc[UR12][R2.64+0x800] ;  /* 0x0008000c0204b981 */ /* 0x000f68000c1e1900 */
[----:B------:R-:W5:Y:S04]  /*22d0*/  @!P4 LDG.E R6, desc[UR12][R2.64+0x880] ;  /* 0x0008800c0206c981 */ /* 0x000f68000c1e1900 */
[----:B------:R-:W5:Y:S01]  /*22e0*/  @!P5 LDG.E R7, desc[UR12][R2.64+0x900] ;  /* 0x0009000c0207d981 */ /* 0x000f62000c1e1900 */
[----:B------:R-:W0:Y:S01]  /*22f0*/  S2R R35, SR_LANEID ;  /* 0x0000000000237919 */ /* 0x000e220000000000 */
[----:B------:R-:W1:Y:S01]  /*2300*/  S2UR UR5, SR_CgaCtaId ;  /* 0x00000000000579c3 */ /* 0x000e620000008800 */
[----:B------:R-:W-:Y:S01]  /*2310*/  SHF.R.U32.HI R36, RZ, 0x5, R43 ;  /* 0x00000005ff247819 */ /* 0x000fe2000001162b */
[----:B------:R-:W-:-:S02]  /*2320*/  UMOV UR4, 0x400 ;  /* 0x0000040000047882 */ /* 0x000fc40000000000 */
[----:B-1----:R-:W-:Y:S02]  /*2330*/  ULEA UR4, UR5, UR4, 0x18 ;  /* 0x0000000405047291 */ /* 0x002fe4000f8ec0ff */
[----:B0-----:R-:W-:-:S05]  /*2340*/  IMAD R28, R36, 0x260, R35 ;  /* 0x00000260241c7824 */ /* 0x001fca00078e0223 */
[----:B------:R-:W-:-:S05]  /*2350*/  LEA R28, R28, UR4, 0x2 ;  /* 0x000000041c1c7c11 */ /* 0x000fca000f8e10ff */
[----:B------:R-:W-:Y:S01]  /*2360*/  IMAD R27, R35, 0x48, R28 ;  /* 0x00000048231b7824 */ /* 0x000fe200078e021c */
[----:B------:R-:W-:Y:S01]  /*2370*/  UISETP.NE.AND UP0, UPT, UR6, URZ, UPT ;  /* 0x000000ff0600728c */ /* 0x000fe2000bf05270 */
        /* <DEDUP_REMOVED lines=58> */
[----:B------:R-:W-:-:S02]  /*2720*/  ISETP.NE.AND P2, PT, R36, 0xc, PT ;  /* 0x0000000c2400780c */ /* 0x000fc40003f45270 */
[----:B------:R-:W-:Y:S01]  /*2730*/  FADD R8, R8, R15 ;  /* 0x0000000f08087221 */ /* 0x000fe20000000000 */
[----:B------:R-:W-:-:S03]  /*2740*/  ISETP.NE.AND P3, PT, R35, RZ, PT ;  /* 0x000000ff2300720c */ /* 0x000fc60003f65270 */
        /* <DEDUP_REMOVED lines=41> */
[----:B------:R-:W-:-:S04]  /*29e0*/  ISETP.NE.AND P0, PT, R36, 0x8, PT ;  /* 0x000000082400780c */ /* 0x000fc80003f05270 */
[----:B------:R-:W-:Y:S02]  /*29f0*/  FSEL R8, R15, R8, !P0 ;  /* 0x000000080f087208 */ /* 0x000fe40004000000 */
[----:B------:R-:W-:Y:S02]  /*2a00*/  ISETP.NE.AND P0, PT, R36, 0xa, PT ;  /* 0x0000000a2400780c */ /* 0x000fe40003f05270 */
[----:B------:R-:W-:Y:S02]  /*2a10*/  FSEL R8, R16, R8, !P1 ;  /* 0x0000000810087208 */ /* 0x000fe40004800000 */
[----:B------:R-:W-:Y:S02]  /*2a20*/  ISETP.NE.AND P1, PT, R36, 0xb, PT ;  /* 0x0000000b2400780c */ /* 0x000fe40003f25270 */
[----:B------:R-:W-:Y:S02]  /*2a30*/  FSEL R8, R17, R8, !P0 ;  /* 0x0000000811087208 */ /* 0x000fe40004000000 */
[----:B------:R-:W-:-:S02]  /*2a40*/  ISETP.GE.U32.AND P0, PT, R43, 0x20, PT ;  /* 0x000000202b00780c */ /* 0x000fc40003f06070 */
[----:B------:R-:W-:Y:S01]  /*2a50*/  FSEL R8, R18, R8, !P1 ;  /* 0x0000000812087208 */ /* 0x000fe20004800000 */
[----:B------:R-:W-:-:S04]  /*2a60*/  @!P2 FADD R8, R19, R18 ;  /* 0x000000121308a221 */ /* 0x000fc80000000000 */
[----:B------:R-:W-:-:S05]  /*2a70*/  @P3 FADD R8, R37, R8 ;  /* 0x0000000825083221 */ /* 0x000fca0000000000 */
[----:B------:R-:W-:Y:S02]  /*2a80*/  FSEL R37, R37, R8, !P0 ;  /* 0x0000000825257208 */ /* 0x000fe40004000000 */
[----:B------:R-:W-:-:S03]  /*2a90*/  ISETP.NE.AND P0, PT, R43, RZ, PT ;  /* 0x000000ff2b00720c */ /* 0x000fc60003f05270 */
[----:B------:R-:W-:-:S05]  /*2aa0*/  FADD R37, R26, R37 ;  /* 0x000000251a257221 */ /* 0x000fca0000000000 */
[----:B------:R-:W-:Y:S01]  /*2ab0*/  FSEL R26, R26, R37, !P0 ;  /* 0x000000251a1a7208 */ /* 0x000fe20004000000 */
[----:B------:R-:W-:Y:S06]  /*2ac0*/  BRA `(.L_x_18) ;  /* 0x0000000c00647947 */ /* 0x000fec0003800000 */
.L_x_17:
        /* <DEDUP_REMOVED lines=14> */
[C---:B------:R-:W-:Y:S01]  /*2bb0*/  ISETP.NE.AND P1, PT, R35.reuse, 0x1f, PT ;  /* 0x0000001f2300780c */ /* 0x040fe20003f25270 */
        /* <DEDUP_REMOVED lines=55> */
[----:B------:R-:W-:Y:S01]  /*2f30*/  ISETP.GT.U32.AND P0, PT, R43, 0x1f, PT ;  /* 0x0000001f2b00780c */ /* 0x000fe20003f04070 */
[C---:B0-----:R-:W-:Y:S01]  /*2f40*/  FADD R11, R19.reuse, R11 ;  /* 0x0000000b130b7221 */ /* 0x041fe20000000000 */
[----:B------:R-:W-:Y:S02]  /*2f50*/  FSEL R8, R19, R8, !P1 ;  /* 0x0000000813087208 */ /* 0x000fe40004800000 */
[----:B------:R-:W-:-:S03]  /*2f60*/  ISETP.GE.U32.AND P1, PT, R43, 0x20, PT ;  /* 0x000000202b00780c */ /* 0x000fc60003f26070 */
[----:B------:R-:W-:-:S05]  /*2f70*/  @P2 FADD R8, R37, R8 ;  /* 0x0000000825082221 */ /* 0x000fca0000000000 */
[----:B------:R-:W-:Y:S01]  /*2f80*/  FSEL R39, R37, R8, !P1 ;  /* 0x0000000825277208 */ /* 0x000fe20004800000 */
[----:B------:R-:W-:Y:S06]  /*2f90*/  @P0 BRA `(.L_x_19) ;  /* 0x0000000800080947 */ /* 0x000fec0003800000 */
[----:B------:R-:W0:Y:S01]  /*2fa0*/  LDC.64 R14, c[0x0][0x390] ;  /* 0x0000e400ff0e7b82 */ /* 0x000e220000000a00 */
[----:B------:R-:W-:Y:S02]  /*2fb0*/  ISETP.NE.AND P1, PT, R43, RZ, PT ;  /* 0x000000ff2b00720c */ /* 0x000fe40003f25270 */
[----:B------:R-:W-:Y:S02]  /*2fc0*/  LOP3.LUT R18, RZ, R43, RZ, 0x33, !PT ;  /* 0x0000002bff127212 */ /* 0x000fe400078e33ff */
[----:B------:R-:W-:-:S03]  /*2fd0*/  MOV R13, UR6 ;  /* 0x00000006000d7c02 */ /* 0x000fc60008000f00 */
        /* <DEDUP_REMOVED lines=12> */
.L_x_64:
[----:B------:R-:W-:Y:S05]  /*30a0*/  @!P0 BRA `(.L_x_21) ;  /* 0x0000000000248947 */ /* 0x000fea0003800000 */
[----:B------:R-:W-:-:S07]  /*30b0*/  HFMA2 R9, -RZ, RZ, 0, 2.849102020263671875e-05 ;  /* 0x000001deff097431 */ /* 0x000fce00000001ff */
.L_x_23:
[----:B------:R-:W-:Y:S05]  /*30c0*/  NANOSLEEP R9 ;  /* 0x000000090000735d */ /* 0x000fea0003800000 */
[----:B------:R-:W2:Y:S01]  /*30d0*/  LD.E.64.STRONG.GPU R16, desc[UR12][R14.64+0x100] ;  /* 0x0001000c0e107980 */ /* 0x000ea2000c10fb00 */
[----:B------:R-:W-:Y:S01]  /*30e0*/  UMOV UR5, 0xffffffff ;  /* 0xffffffff00057882 */ /* 0x000fe20000000000 */
[----:B------:R-:W-:Y:S02]  /*30f0*/  SHF.R.U32.HI R9, RZ, 0x1, R9 ;  /* 0x00000001ff097819 */ /* 0x000fe40000011609 */
[----:B--2---:R-:W-:Y:S01]  /*3100*/  ISETP.NE.AND P0, PT, R16, 0x63, PT ;  /* 0x000000631000780c */ /* 0x004fe20003f05270 */
[----:B------:R-:W-:-:S12]  /*3110*/  BRA.DIV UR5, `(.L_x_22) ;  /* 0x0000001a053c7947 */ /* 0x000fd8000b800000 */
[----:B------:R-:W-:-:S13]  /*3120*/  VOTE.ANY P0, !P0 ;  /* 0x0000000000ff7806 */ /* 0x000fda0004000100 */
.L_x_67:
[----:B------:R-:W-:Y:S05]  /*3130*/  @P0 BRA `(.L_x_23) ;  /* 0xfffffffc00e00947 */ /* 0x000fea000383ffff */
.L_x_21:
[----:B------:R-:W-:Y:S01]  /*3140*/  UMOV UR5, 0xffffffff ;  /* 0xffffffff00057882 */ /* 0x000fe20000000000 */
[----:B------:R-:W-:Y:S02]  /*3150*/  ISETP.NE.AND P2, PT, R16, 0x65, PT ;  /* 0x000000651000780c */ /* 0x000fe40003f45270 */
[----:B------:R-:W-:Y:S11]  /*3160*/  BRA.DIV UR5, `(.L_x_24) ;  /* 0x0000001a05487947 */ /* 0x000ff6000b800000 */
[----:B------:R-:W0:Y:S01]  /*3170*/  S2R R42, SR_GEMASK ;  /* 0x00000000002a7919 */ /* 0x000e220000003c00 */
[----:B------:R-:W-:Y:S01]  /*3180*/  VOTE.ANY R8, PT, !P2 ;  /* 0x0000000000087806 */ /* 0x000fe200050e0100 */
[----:B------:R-:W-:-:S03]  /*3190*/  VIADD R10, R35, 0x10 ;  /* 0x00000010230a7836 */ /* 0x000fc60000000000 */
[----:B0-----:R-:W-:-:S05]  /*31a0*/  LOP3.LUT R8, R8, 0x80000000, R42, 0xec, !PT ;  /* 0x8000000008087812 */ /* 0x001fca00078eec2a */
[----:B------:R-:W-:-:S05]  /*31b0*/  VIADD R9, R8, 0xffffffff ;  /* 0xffffffff08097836 */ /* 0x000fca0000000000 */
[----:B------:R-:W-:Y:S01]  /*31c0*/  LOP3.LUT R9, R8, R9, RZ, 0xc, !PT ;  /* 0x0000000908097212 */ /* 0x000fe200078e0cff */
[----:B------:R-:W-:-:S03]  /*31d0*/  VIADD R8, R35, 0x2 ;  /* 0x0000000223087836 */ /* 0x000fc60000000000 */
[----:B------:R-:W0:Y:S02]  /*31e0*/  POPC R15, R9 ;  /* 0x00000009000f7309 */ /* 0x000e240000000000 */
[----:B0-----:R-:W0:Y:S01]  /*31f0*/  SHFL.DOWN PT, R14, R17, 0x1, R15 ;  /* 0x08200000110e7989 */ /* 0x001e2200000e000f */
[-C--:B------:R-:W-:Y:S02]  /*3200*/  ISETP.GE.AND P0, PT, R35, R15.reuse, PT ;  /* 0x0000000f2300720c */ /* 0x080fe40003f06270 */
[----:B------:R-:W-:-:S11]  /*3210*/  ISETP.GT.AND P2, PT, R10, R15, PT ;  /* 0x0000000f0a00720c */ /* 0x000fd60003f44270 */
[----:B0-----:R-:W-:Y:S01]  /*3220*/  @!P0 FADD R17, R14, R17 ;  /* 0x000000110e118221 */ /* 0x001fe20000000000 */
[-C--:B------:R-:W-:Y:S02]  /*3230*/  ISETP.GT.AND P0, PT, R8, R15.reuse, PT ;  /* 0x0000000f0800720c */ /* 0x080fe40003f04270 */
[----:B------:R-:W-:Y:S02]  /*3240*/  IADD3 R8, PT, PT, R35, 0x4, RZ ;  /* 0x0000000423087810 */ /* 0x000fe40007ffe0ff */
[----:B------:R-:W0:Y:S09]  /*3250*/  SHFL.DOWN PT, R14, R17, 0x2, R15 ;  /* 0x08400000110e7989 */ /* 0x000e3200000e000f */
[----:B0-----:R-:W-:Y:S01]  /*3260*/  @!P0 FADD R17, R17, R14 ;  /* 0x0000000e11118221 */ /* 0x001fe20000000000 */
[----:B------:R-:W-:Y:S01]  /*3270*/  ISETP.GT.AND P0, PT, R8, R15, PT ;  /* 0x0000000f0800720c */ /* 0x000fe20003f04270 */
[----:B------:R-:W-:-:S03]  /*3280*/  VIADD R8, R35, 0x8 ;  /* 0x0000000823087836 */ /* 0x000fc60000000000 */
[----:B------:R-:W0:Y:S09]  /*3290*/  SHFL.DOWN PT, R14, R17, 0x4, R15 ;  /* 0x08800000110e7989 */ /* 0x000e3200000e000f */
[----:B0-----:R-:W-:Y:S01]  /*32a0*/  @!P0 FADD R17, R17, R14 ;  /* 0x0000000e11118221 */ /* 0x001fe20000000000 */
[----:B------:R-:W-:-:S02]  /*32b0*/  ISETP.GT.AND P0, PT, R8, R15, PT ;  /* 0x0000000f0800720c */ /* 0x000fc40003f04270 */
[----:B------:R-:W0:Y:S02]  /*32c0*/  LDC.64 R8, c[0x0][0x390] ;  /* 0x0000e400ff087b82 */ /* 0x000e240000000a00 */
[----:B------:R-:W1:Y:S01]  /*32d0*/  SHFL.DOWN PT, R14, R17, 0x8, R15 ;  /* 0x09000000110e7989 */ /* 0x000e6200000e000f */
[----:B0-----:R-:W-:-:S08]  /*32e0*/  IADD3 R19, P3, PT, R8, 0x100, RZ ;  /* 0x0000010008137810 */ /* 0x001fd00007f7e0ff */
[----:B-1----:R-:W-:Y:S01]  /*32f0*/  @!P0 FADD R17, R17, R14 ;  /* 0x0000000e11118221 */ /* 0x002fe20000000000 */
[----:B------:R-:W-:Y:S02]  /*3300*/  ISETP.NE.AND P0, PT, R16, 0x65, PT ;  /* 0x000000651000780c */ /* 0x000fe40003f05270 */
[----:B------:R-:W-:Y:S02]  /*3310*/  IADD3.X R37, PT, PT, RZ, R9, RZ, P3, !PT ;  /* 0x00000009ff257210 */ /* 0x000fe40001ffe4ff */
[----:B------:R-:W0:Y:S09]  /*3320*/  SHFL.DOWN PT, R14, R17, 0x10, R15 ;  /* 0x0a000000110e7989 */ /* 0x000e3200000e000f */
[----:B------:R-:W-:Y:S01]  /*3330*/  VOTE.ALL P0, P0 ;  /* 0x0000000000ff7806 */ /* 0x000fe20000000000 */
[----:B0-----:R-:W-:-:S04]  /*3340*/  @!P2 FADD R17, R17, R14 ;  /* 0x0000000e1111a221 */ /* 0x001fc80000000000 */
[----:B------:R-:W-:-:S08]  /*3350*/  IMAD.MOV.U32 R36, RZ, RZ, R17 ;  /* 0x000000ffff247224 */ /* 0x000fd000078e0011 */
.L_x_76:
[----:B------:R-:W-:Y:S05]  /*3360*/  @!P0 BRA `(.L_x_25) ;  /* 0x0000000000d88947 */ /* 0x000fea0003800000 */
[----:B------:R-:W-:-:S07]  /*3370*/  IMAD.MOV.U32 R38, RZ, RZ, 0x1de ;  /* 0x000001deff267424 */ /* 0x000fce00078e00ff */
.L_x_31:
[----:B------:R-:W-:Y:S01]  /*3380*/  MOV R8, R19 ;  /* 0x0000001300087202 */ /* 0x000fe20000000f00 */
[----:B------:R-:W-:-:S04]  /*3390*/  IMAD.MOV.U32 R9, RZ, RZ, R37 ;  /* 0x000000ffff097224 */ /* 0x000fc800078e0025 */
        /* <DEDUP_REMOVED lines=8> */
.L_x_79:
[----:B------:R-:W-:Y:S05]  /*3420*/  @!P0 BRA `(.L_x_27) ;  /* 0x0000000000248947 */ /* 0x000fea0003800000 */
[----:B------:R-:W-:-:S07]  /*3430*/  IMAD.MOV.U32 R9, RZ, RZ, R38 ;  /* 0x000000ffff097224 */ /* 0x000fce00078e0026 */
.L_x_29:
[----:B------:R-:W-:Y:S05]  /*3440*/  NANOSLEEP R9 ;  /* 0x000000090000735d */ /* 0x000fea0003800000 */
[----:B------:R-:W2:Y:S01]  /*3450*/  LD.E.64.STRONG.GPU R14, desc[UR12][R16.64+-0x100] ;  /* 0xffff000c100e7980 */ /* 0x000ea2000c10fb00 */
[----:B------:R-:W-:Y:S01]  /*3460*/  UMOV UR5, 0xffffffff ;  /* 0xffffffff00057882 */ /* 0x000fe20000000000 */
[----:B------:R-:W-:Y:S02]  /*3470*/  SHF.R.U32.HI R9, RZ, 0x1, R9 ;  /* 0x00000001ff097819 */ /* 0x000fe40000011609 */
[----:B--2---:R-:W-:Y:S01]  /*3480*/  ISETP.NE.AND P0, PT, R14, 0x63, PT ;  /* 0x000000630e00780c */ /* 0x004fe20003f05270 */
[----:B------:R-:W-:-:S12]  /*3490*/  BRA.DIV UR5, `(.L_x_28) ;  /* 0x0000001a05a87947 */ /* 0x000fd8000b800000 */
[----:B------:R-:W-:-:S13]  /*34a0*/  VOTE.ANY P0, !P0 ;  /* 0x0000000000ff7806 */ /* 0x000fda0004000100 */
.L_x_82:
[----:B------:R-:W-:Y:S05]  /*34b0*/  @P0 BRA `(.L_x_29) ;  /* 0xfffffffc00e00947 */ /* 0x000fea000383ffff */
.L_x_27:
[----:B------:R-:W-:Y:S01]  /*34c0*/  UMOV UR5, 0xffffffff ;  /* 0xffffffff00057882 */ /* 0x000fe20000000000 */
[----:B------:R-:W-:Y:S02]  /*34d0*/  ISETP.NE.AND P0, PT, R14, 0x65, PT ;  /* 0x000000650e00780c */ /* 0x000fe40003f05270 */
[----:B------:R-:W-:Y:S01]  /*34e0*/  MOV R17, R15 ;  /* 0x0000000f00117202 */ /* 0x000fe20000000f00 */
[----:B------:R-:W-:Y:S10]  /*34f0*/  BRA.DIV UR5, `(.L_x_30) ;  /* 0x0000001a05b07947 */ /* 0x000ff4000b800000 */
[----:B------:R-:W-:Y:S02]  /*3500*/  VOTE.ANY R8, PT, !P0 ;  /* 0x0000000000087806 */ /* 0x000fe400040e0100 */
[----:B------:R-:W-:Y:S02]  /*3510*/  IADD3 R18, PT, PT, R18, -0x20, RZ ;  /* 0xffffffe012127810 */ /* 0x000fe40007ffe0ff */
[----:B------:R-:W-:-:S05]  /*3520*/  LOP3.LUT R8, R8, 0x80000000, R42, 0xec, !PT ;  /* 0x8000000008087812 */ /* 0x000fca00078eec2a */
[----:B------:R-:W-:-:S05]  /*3530*/  VIADD R9, R8, 0xffffffff ;  /* 0xffffffff08097836 */ /* 0x000fca0000000000 */
[----:B------:R-:W-:Y:S01]  /*3540*/  LOP3.LUT R9, R8, R9, RZ, 0xc, !PT ;  /* 0x0000000908097212 */ /* 0x000fe200078e0cff */
[----:B------:R-:W-:-:S03]  /*3550*/  VIADD R8, R35, 0x2 ;  /* 0x0000000223087836 */ /* 0x000fc60000000000 */
[----:B------:R-:W0:Y:S02]  /*3560*/  POPC R15, R9 ;  /* 0x00000009000f7309 */ /* 0x000e240000000000 */
[----:B0-----:R-:W0:Y:S01]  /*3570*/  SHFL.DOWN PT, R16, R17, 0x1, R15 ;  /* 0x0820000011107989 */ /* 0x001e2200000e000f */
[----:B------:R-:W-:-:S13]  /*3580*/  ISETP.GE.AND P0, PT, R35, R15, PT ;  /* 0x0000000f2300720c */ /* 0x000fda0003f06270 */
        /* <DEDUP_REMOVED lines=9> */
[----:B------:R-:W-:Y:S01]  /*3620*/  ISETP.GT.AND P0, PT, R8, R15, PT ;  /* 0x0000000f0800720c */ /* 0x000fe20003f04270 */
[----:B------:R-:W-:-:S03]  /*3630*/  VIADD R8, R35, 0x10 ;  /* 0x0000001023087836 */ /* 0x000fc60000000000 */
[----:B------:R-:W0:Y:S02]  /*3640*/  SHFL.DOWN PT, R16, R17, 0x8, R15 ;  /* 0x0900000011107989 */ /* 0x000e2400000e000f */
[----:B------:R-:W-:-:S07]  /*3650*/  ISETP.GT.AND P2, PT, R8, R15, PT ;  /* 0x0000000f0800720c */ /* 0x000fce0003f44270 */
[----:B0-----:R-:W-:Y:S01]  /*3660*/  @!P0 FADD R17, R17, R16 ;  /* 0x0000001011118221 */ /* 0x001fe20000000000 */
[----:B------:R-:W-:-:S04]  /*3670*/  ISETP.NE.AND P0, PT, R14, 0x65, PT ;  /* 0x000000650e00780c */ /* 0x000fc80003f05270 */
[----:B------:R-:W0:Y:S09]  /*3680*/  SHFL.DOWN PT, R16, R17, 0x10, R15 ;  /* 0x0a00000011107989 */ /* 0x000e3200000e000f */
[----:B------:R-:W-:Y:S01]  /*3690*/  VOTE.ALL P0, P0 ;  /* 0x0000000000ff7806 */ /* 0x000fe20000000000 */
[----:B0-----:R-:W-:-:S04]  /*36a0*/  @!P2 FADD R17, R17, R16 ;  /* 0x000000101111a221 */ /* 0x001fc80000000000 */
[----:B------:R-:W-:-:S08]  /*36b0*/  FADD R36, R17, R36 ;  /* 0x0000002411247221 */ /* 0x000fd00000000000 */
.L_x_91:
[----:B------:R-:W-:Y:S05]  /*36c0*/  @P0 BRA `(.L_x_31) ;  /* 0xfffffffc002c0947 */ /* 0x000fea000383ffff */
.L_x_25:
        /* <DEDUP_REMOVED lines=8> */
[----:B0-----:R-:W-:Y:S01]  /*3750*/  @!P1 LEA R9, R9, R8, 0x18 ;  /* 0x0000000809099211 */ /* 0x001fe200078ec0ff */
[----:B------:R-:W-:Y:S01]  /*3760*/  IMAD.MOV.U32 R8, RZ, RZ, R39 ;  /* 0x000000ffff087224 */ /* 0x000fe200078e0027 */
[----:B------:R-:W-:-:S03]  /*3770*/  @!P0 MOV R8, R36 ;  /* 0x0000002400088202 */ /* 0x000fc60000000f00 */
[----:B------:R1:W-:Y:S04]  /*3780*/  @!P1 STS [R9+0x8], R11 ;  /* 0x0000080b09009388 */ /* 0x0003e80000000800 */
[----:B------:R1:W-:Y:S01]  /*3790*/  @!P1 STS [R9+0x4], R36 ;  /* 0x0000042409009388 */ /* 0x0003e20000000800 */
[----:B--2---:R-:W-:-:S05]  /*37a0*/  @!P0 LEA R15, R15, R14, 0x18 ;  /* 0x0000000e0f0f8211 */ /* 0x004fca00078ec0ff */
[----:B------:R1:W-:Y:S02]  /*37b0*/  @!P0 STS [R15+0x54], R36 ;  /* 0x000054240f008388 */ /* 0x0003e40000000800 */
.L_x_19:
[----:B------:R-:W-:Y:S05]  /*37c0*/  WARPSYNC.ALL ;  /* 0x0000000000007948 */ /* 0x000fea0003800000 */
[----:B-1----:R-:W-:Y:S01]  /*37d0*/  IMAD.MOV.U32 R9, RZ, RZ, R8 ;  /* 0x000000ffff097224 */ /* 0x002fe200078e0008 */
[----:B------:R-:W0:Y:S08]  /*37e0*/  S2UR UR5, SR_CgaCtaId ;  /* 0x00000000000579c3 */ /* 0x000e300000008800 */
[----:B------:R-:W-:Y:S01]  /*37f0*/  BAR.SYNC.DEFER_BLOCKING 0x0 ;  /* 0x0000000000007b1d */ /* 0x000fe20000010000 */
[----:B------:R-:W-:-:S05]  /*3800*/  ISETP.NE.AND P0, PT, R43, RZ, PT ;  /* 0x000000ff2b00720c */ /* 0x000fca0003f05270 */
[----:B------:R-:W-:Y:S02]  /*3810*/  UMOV UR4, 0x400 ;  /* 0x0000040000047882 */ /* 0x000fe40000000000 */
[----:B0-----:R-:W-:-:S09]  /*3820*/  ULEA UR4, UR5, UR4, 0x18 ;  /* 0x0000000405047291 */ /* 0x001fd2000f8ec0ff */
[----:B------:R-:W0:Y:S02]  /*3830*/  LDS R8, [UR4+0x54] ;  /* 0x00005404ff087984 */ /* 0x000e240008000800 */
[----:B0-----:R-:W-:-:S04]  /*3840*/  @P0 FADD R9, R8, R9 ;  /* 0x0000000908090221 */ /* 0x001fc80000000000 */
[----:B------:R-:W-:-:S07]  /*3850*/  FADD R26, R26, R9 ;  /* 0x000000091a1a7221 */ /* 0x000fce0000000000 */
.L_x_18:
[----:B------:R-:W-:Y:S01]  /*3860*/  FADD R33, R33, R26 ;  /* 0x0000001a21217221 */ /* 0x000fe20000000000 */
[----:B------:R-:W-:Y:S01]  /*3870*/  BAR.SYNC.DEFER_BLOCKING 0x0 ;  /* 0x0000000000007b1d */ /* 0x000fe20000010000 */
[----:B------:R-:W-:Y:S01]  /*3880*/  ISETP.NE.AND P0, PT, R43, RZ, PT ;  /* 0x000000ff2b00720c */ /* 0x000fe20003f05270 */
[----:B------:R-:W-:Y:S02]  /*3890*/  IMAD.U32 R10, RZ, RZ, UR7 ;  /* 0x00000007ff0a7e24 */ /* 0x000fe4000f8e00ff */
[----:B------:R-:W-:Y:S02]  /*38a0*/  FADD R32, R32, R33 ;  /* 0x0000002120207221 */ /* 0x000fe40000000000 */
[----:B------:R-:W0:Y:S02]  /*38b0*/  LDCU.64 UR8, c[0x0][0x388] ;  /* 0x00007100ff0877ac */ /* 0x000e240008000a00 */
[----:B------:R-:W-:Y:S01]  /*38c0*/  FADD R31, R31, R32 ;  /* 0x000000201f1f7221 */ /* 0x000fe20000000000 */
[----:B------:R-:W1:Y:S03]  /*38d0*/  S2R R8, SR_TID.X ;  /* 0x0000000000087919 */ /* 0x000e660000002100 */
[----:B------:R-:W-:-:S04]  /*38e0*/  FADD R30, R30, R31 ;  /* 0x0000001f1e1e7221 */ /* 0x000fc80000000000 */
[----:B------:R-:W-:-:S04]  /*38f0*/  FADD R25, R25, R30 ;  /* 0x0000001e19197221 */ /* 0x000fc80000000000 */
[----:B------:R-:W-:-:S04]  /*3900*/  FADD R24, R24, R25 ;  /* 0x0000001918187221 */ /* 0x000fc80000000000 */
[----:B------:R-:W-:Y:S01]  /*3910*/  FADD R23, R23, R24 ;  /* 0x0000001817177221 */ /* 0x000fe20000000000 */
[----:B------:R-:W-:Y:S03]  /*3920*/  STS [R27], R26 ;  /* 0x0000001a1b007388 */ /* 0x000fe60000000800 */
        /* <DEDUP_REMOVED lines=26> */
[----:B------:R1:W-:Y:S04]  /*3ad0*/  STS [R27+0x40], R2 ;  /* 0x000040021b007388 */ /* 0x0003e80000000800 */
[----:B------:R-:W-:Y:S04]  /*3ae0*/  STS [R27+0x44], R0 ;  /* 0x000044001b007388 */ /* 0x000fe80000000800 */
[----:B------:R-:W-:Y:S01]  /*3af0*/  STS [R27+0x48], R34 ;  /* 0x000048221b007388 */ /* 0x000fe20000000800 */
[----:B------:R-:W-:-:S03]  /*3b00*/  NOP ;  /* 0x0000000000007918 */ /* 0x000fc60000000000 */
[----:B------:R-:W-:Y:S01]  /*3b10*/  LDS R31, [R28] ;  /* 0x000000001c1f7984 */ /* 0x000fe20000000800 */
[C---:B-1----:R-:W-:Y:S02]  /*3b20*/  LOP3.LUT R2, R8.reuse, 0x3e0, RZ, 0xc0, !PT ;  /* 0x000003e008027812 */ /* 0x042fe400078ec0ff */
[----:B------:R-:W-:Y:S01]  /*3b30*/  LOP3.LUT R8, R8, 0x1f, RZ, 0xc0, !PT ;  /* 0x0000001f08087812 */ /* 0x000fe200078ec0ff */
[----:B------:R-:W-:Y:S04]  /*3b40*/  LDS R33, [R28+0x80] ;  /* 0x000080001c217984 */ /* 0x000fe80000000800 */
[----:B------:R-:W-:Y:S01]  /*3b50*/  LDS R35, [R28+0x100] ;  /* 0x000100001c237984 */ /* 0x000fe20000000800 */
[----:B------:R-:W-:-:S03]  /*3b60*/  IMAD R8, R2, 0x13, R8 ;  /* 0x0000001302087824 */ /* 0x000fc600078e0208 */
[----:B------:R-:W-:Y:S01]  /*3b70*/  LDS R37, [R28+0x180] ;  /* 0x000180001c257984 */ /* 0x000fe20000000800 */
[----:B------:R-:W-:-:S03]  /*3b80*/  VIADD R6, R8, 0x40 ;  /* 0x0000004008067836 */ /* 0x000fc60000000000 */
[----:B------:R-:W-:Y:S04]  /*3b90*/  LDS R39, [R28+0x200] ;  /* 0x000200001c277984 */ /* 0x000fe80000000800 */
        /* <DEDUP_REMOVED lines=14> */
[----:B------:R-:W-:Y:S01]  /*3c80*/  @!P0 STS [UR4+0x7b80], R10 ;  /* 0x007b800aff008988 */ /* 0x000fe20008000804 */
[----:B------:R-:W-:Y:S01]  /*3c90*/  BAR.SYNC.DEFER_BLOCKING 0x0 ;  /* 0x0000000000007b1d */ /* 0x000fe20000010000 */
[----:B------:R-:W-:-:S04]  /*3ca0*/  IADD3 R3, P0, PT, R29, UR10, RZ ;  /* 0x0000000a1d037c10 */ /* 0x000fc8000ff1e0ff */
[----:B------:R-:W-:Y:S02]  /*3cb0*/  IADD3.X R4, PT, PT, RZ, UR11, RZ, P0, !PT ;  /* 0x0000000bff047c10 */ /* 0x000fe400087fe4ff */
[----:B0-----:R-:W-:-:S04]  /*3cc0*/  LEA R2, P0, R3, UR8, 0x2 ;  /* 0x0000000803027c11 */ /* 0x001fc8000f8010ff */
[----:B------:R-:W-:Y:S01]  /*3cd0*/  LEA.HI.X R3, R3, UR9, R4, 0x2, P0 ;  /* 0x0000000903037c11 */ /* 0x000fe200080f1404 */
[C---:B------:R-:W-:Y:S01]  /*3ce0*/  VIADD R4, R8.reuse, 0xa0 ;  /* 0x000000a008047836 */ /* 0x040fe20000000000 */
[----:B------:R-:W0:Y:S02]  /*3cf0*/  LDS R0, [UR4+0x7b80] ;  /* 0x007b8004ff007984 */ /* 0x000e240008000800 */
[-C--:B0-----:R-:W-:Y:S01]  /*3d00*/  ISETP.GE.AND P1, PT, R29, R0.reuse, PT ;  /* 0x000000001d00720c */ /* 0x081fe20003f26270 */
[----:B------:R-:W-:Y:S01]  /*3d10*/  VIADD R29, R8, 0x60 ;  /* 0x00000060081d7836 */ /* 0x000fe20000000000 */
[-C--:B------:R-:W-:Y:S01]  /*3d20*/  ISETP.GE.AND P3, PT, R6, R0.reuse, PT ;  /* 0x000000000600720c */ /* 0x080fe20003f66270 */
[C---:B------:R-:W-:Y:S01]  /*3d30*/  VIADD R6, R8.reuse, 0xc0 ;  /* 0x000000c008067836 */ /* 0x040fe20000000000 */
[----:B------:R-:W-:Y:S02]  /*3d40*/  ISETP.GE.AND P2, PT, R41, R0, PT ;  /* 0x000000002900720c */ /* 0x000fe40003f46270 */
[----:B------:R-:W-:-:S02]  /*3d50*/  IADD3 R41, PT, PT, R8, 0x80, RZ ;  /* 0x0000008008297810 */ /* 0x000fc40007ffe0ff */
[-C--:B------:R-:W-:Y:S02]  /*3d60*/  ISETP.GE.AND P4, PT, R29, R0.reuse, PT ;  /* 0x000000001d00720c */ /* 0x080fe40003f86270 */
[C---:B------:R-:W-:Y:S02]  /*3d70*/  IADD3 R29, PT, PT, R8.reuse, 0xe0, RZ ;  /* 0x000000e0081d7810 */ /* 0x040fe40007ffe0ff */
[-C--:B------:R-:W-:Y:S01]  /*3d80*/  ISETP.GE.AND P5, PT, R41, R0.reuse, PT ;  /* 0x000000002900720c */ /* 0x080fe20003fa6270 */
[----:B------:R0:W-:Y:S01]  /*3d90*/  @!P1 STG.E desc[UR12][R2.64], R31 ;  /* 0x0000001f02009986 */ /* 0x0001e2000c10190c */
[-C--:B------:R-:W-:Y:S01]  /*3da0*/  ISETP.GE.AND P1, PT, R29, R0.reuse, PT ;  /* 0x000000001d00720c */ /* 0x080fe20003f26270 */
[----:B------:R-:W-:Y:S01]  /*3db0*/  VIADD R29, R8, 0x120 ;  /* 0x00000120081d7836 */ /* 0x000fe20000000000 */
[-C--:B------:R-:W-:Y:S01]  /*3dc0*/  ISETP.GE.AND P0, PT, R6, R0.reuse, PT ;  /* 0x000000000600720c */ /* 0x080fe20003f06270 */
[----:B------:R-:W-:Y:S01]  /*3dd0*/  VIADD R41, R8, 0x100 ;  /* 0x0000010008297836 */ /* 0x000fe20000000000 */
[-C--:B------:R-:W-:Y:S01]  /*3de0*/  ISETP.GE.AND P6, PT, R4, R0.reuse, PT ;  /* 0x000000000400720c */ /* 0x080fe20003fc6270 */
[----:B------:R1:W-:Y:S01]  /*3df0*/  @!P3 STG.E desc[UR12][R2.64+0x100], R35 ;  /* 0x000100230200b986 */ /* 0x0003e2000c10190c */
[----:B------:R-:W-:Y:S01]  /*3e00*/  ISETP.GE.AND P3, PT, R29, R0, PT ;  /* 0x000000001d00720c */ /* 0x000fe20003f66270 */
[----:B------:R-:W-:-:S02]  /*3e10*/  VIADD R29, R8, 0x160 ;  /* 0x00000160081d7836 */ /* 0x000fc40000000000 */
[----:B------:R1:W-:Y:S01]  /*3e20*/  @!P2 STG.E desc[UR12][R2.64+0x80], R33 ;  /* 0x000080210200a986 */ /* 0x0003e2000c10190c */
[-C--:B------:R-:W-:Y:S01]  /*3e30*/  ISETP.GE.AND P2, PT, R41, R0.reuse, PT ;  /* 0x000000002900720c */ /* 0x080fe20003f46270 */
[C---:B0-----:R-:W-:Y:S01]  /*3e40*/  VIADD R31, R8.reuse, 0x180 ;  /* 0x00000180081f7836 */ /* 0x041fe20000000000 */
[C---:B------:R-:W-:Y:S01]  /*3e50*/  IADD3 R41, PT, PT, R8.reuse, 0x140, RZ ;  /* 0x0000014008297810 */ /* 0x040fe20007ffe0ff */
[----:B------:R1:W-:Y:S01]  /*3e60*/  @!P5 STG.E desc[UR12][R2.64+0x200], R39 ;  /* 0x000200270200d986 */ /* 0x0003e2000c10190c */
[-C--:B------:R-:W-:Y:S02]  /*3e70*/  ISETP.GE.AND P5, PT, R29, R0.reuse, PT ;  /* 0x000000001d00720c */ /* 0x080fe40003fa6270 */
[----:B------:R-:W-:Y:S01]  /*3e80*/  IADD3 R29, PT, PT, R8, 0x1a0, RZ ;  /* 0x000001a0081d7810 */ /* 0x000fe20007ffe0ff */
[----:B------:R1:W-:Y:S01]  /*3e90*/  @!P4 STG.E desc[UR12][R2.64+0x180], R37 ;  /* 0x000180250200c986 */ /* 0x0003e2000c10190c */
[----:B------:R-:W-:-:S03]  /*3ea0*/  ISETP.GE.AND P4, PT, R41, R0, PT ;  /* 0x000000002900720c */ /* 0x000fc60003f86270 */
[----:B------:R1:W-:Y:S01]  /*3eb0*/  @!P0 STG.E desc[UR12][R2.64+0x300], R45 ;  /* 0x0003002d02008986 */ /* 0x0003e2000c10190c */
[-C--:B------:R-:W-:Y:S01]  /*3ec0*/  ISETP.GE.AND P0, PT, R29, R0.reuse, PT ;  /* 0x000000001d00720c */ /* 0x080fe20003f06270 */
[C---:B------:R-:W-:Y:S02]  /*3ed0*/  VIADD R29, R8.reuse, 0x1e0 ;  /* 0x000001e0081d7836 */ /* 0x040fe40000000000 */
[----:B------:R1:W-:Y:S01]  /*3ee0*/  @!P6 STG.E desc[UR12][R2.64+0x280], R43 ;  /* 0x0002802b0200e986 */ /* 0x0003e2000c10190c */
[-C--:B------:R-:W-:Y:S01]  /*3ef0*/  ISETP.GE.AND P6, PT, R31, R0.reuse, PT ;  /* 0x000000001f00720c */ /* 0x080fe20003fc6270 */
[C---:B------:R-:W-:Y:S02]  /*3f00*/  VIADD R31, R8.reuse, 0x1c0 ;  /* 0x000001c0081f7836 */ /* 0x040fe40000000000 */
[----:B------:R1:W-:Y:S01]  /*3f10*/  @!P2 STG.E desc[UR12][R2.64+0x400], R23 ;  /* 0x000400170200a986 */ /* 0x0003e2000c10190c */
[----:B------:R-:W-:Y:S01]  /*3f20*/  ISETP.GE.AND P2, PT, R29, R0, PT ;  /* 0x000000001d00720c */ /* 0x000fe20003f46270 */
[----:B------:R-:W-:-:S02]  /*3f30*/  VIADD R29, R8, 0x220 ;  /* 0x00000220081d7836 */ /* 0x000fc40000000000 */
[----:B------:R1:W-:Y:S01]  /*3f40*/  @!P1 STG.E desc[UR12][R2.64+0x380], R27 ;  /* 0x0003801b02009986 */ /* 0x0003e2000c10190c */
[-C--:B------:R-:W-:Y:S02]  /*3f50*/  ISETP.GE.AND P1, PT, R31, R0.reuse, PT ;  /* 0x000000001f00720c */ /* 0x080fe40003f26270 */
[----:B------:R-:W-:Y:S01]  /*3f60*/  IADD3 R31, PT, PT, R8, 0x200, RZ ;  /* 0x00000200081f7810 */ /* 0x000fe20007ffe0ff */
[----:B------:R1:W-:Y:S03]  /*3f70*/  @!P3 STG.E desc[UR12][R2.64+0x480], R19 ;  /* 0x000480130200b986 */ /* 0x0003e6000c10190c */
[-C--:B------:R-:W-:Y:S01]  /*3f80*/  ISETP.GE.AND P3, PT, R31, R0.reuse, PT ;  /* 0x000000001f00720c */ /* 0x080fe20003f66270 */
[----:B------:R1:W-:Y:S01]  /*3f90*/  @!P4 STG.E desc[UR12][R2.64+0x500], R21 ;  /* 0x000500150200c986 */ /* 0x0003e2000c10190c */
[----:B------:R-:W-:-:S03]  /*3fa0*/  ISETP.GE.AND P4, PT, R29, R0, PT ;  /* 0x000000001d00720c */ /* 0x000fc60003f86270 */
[----:B------:R1:W-:Y:S01]  /*3fb0*/  @!P5 STG.E desc[UR12][R2.64+0x580], R17 ;  /* 0x000580110200d986 */ /* 0x0003e2000c10190c */
[----:B------:R-:W-:-:S03]  /*3fc0*/  ISETP.GE.AND P5, PT, R40, R0, PT ;  /* 0x000000002800720c */ /* 0x000fc60003fa6270 */
[----:B------:R1:W-:Y:S04]  /*3fd0*/  @!P6 STG.E desc[UR12][R2.64+0x600], R15 ;  /* 0x0006000f0200e986 */ /* 0x0003e8000c10190c */
[----:B------:R1:W-:Y:S04]  /*3fe0*/  @!P0 STG.E desc[UR12][R2.64+0x680], R13 ;  /* 0x0006800d02008986 */ /* 0x0003e8000c10190c */
[----:B------:R1:W-:Y:S04]  /*3ff0*/  @!P1 STG.E desc[UR12][R2.64+0x700], R11 ;  /* 0x0007000b02009986 */ /* 0x0003e8000c10190c */
[----:B------:R1:W-:Y:S04]  /*4000*/  @!P2 STG.E desc[UR12][R2.64+0x780], R9 ;  /* 0x000780090200a986 */ /* 0x0003e8000c10190c */
[----:B------:R1:W-:Y:S04]  /*4010*/  @!P3 STG.E desc[UR12][R2.64+0x800], R7 ;  /* 0x000800070200b986 */ /* 0x0003e8000c10190c */
[----:B------:R1:W-:Y:S01]  /*4020*/  @!P4 STG.E desc[UR12][R2.64+0x880], R5 ;  /* 0x000880050200c986 */ /* 0x0003e2000c10190c */
[----:B------:R-:W-:Y:S05]  /*4030*/  @P5 EXIT ;  /* 0x000000000000594d */ /* 0x000fea0003800000 */
[----:B------:R-:W-:Y:S01]  /*4040*/  STG.E desc[UR12][R2.64+0x900], R25 ;  /* 0x0009001902007986 */ /* 0x000fe2000c10190c */
[----:B------:R-:W-:Y:S05]  /*4050*/  EXIT ;  /* 0x000000000000794d */ /* 0x000fea0003800000 */
.L_x_5:
[----:B------:R-:W-:Y:S01]  /*4060*/  BSSY B1, `(.L_x_32) ;  /* 0x0000006000017945 */ /* 0x000fe20003800000 */
[----:B------:R-:W-:Y:S01]  /*4070*/  PLOP3.LUT P0, PT, P0, PT, PT, 0x8, 0x80 ;  /* 0x000000000080781c */ /* 0x000fe2000070e170 */
[----:B------:R-:W-:-:S12]  /*4080*/  IMAD.MOV.U32 R8, RZ, RZ, -0x1 ;  /* 0xffffffffff087424 */ /* 0x000fd800078e00ff */
[----:B------:R-:W-:Y:S05]  /*4090*/  WARPSYNC.COLLECTIVE R8, `(.L_x_33) ;  /* 0x0000000008087348 */ /* 0x000fea0003c00000 */
[----:B------:R-:W-:Y:S01]  /*40a0*/  VOTE.ANY P0, P0 ;  /* 0x0000000000ff7806 */ /* 0x000fe20000000100 */
[----:B------:R-:W-:-:S12]  /*40b0*/  ENDCOLLECTIVE ;  /* 0x000000000000791b */ /* 0x000fd80003800000 */
.L_x_33:
[----:B------:R-:W-:Y:S05]  /*40c0*/  BSYNC B1 ;  /* 0x0000000000017941 */ /* 0x000fea0003800000 */
.L_x_32:
[----:B------:R-:W-:Y:S05]  /*40d0*/  BRA `(.L_x_34) ;  /* 0xffffffcc00fc7947 */ /* 0x000fea000383ffff */
.L_x_7:
[----:B------:R-:W-:Y:S01]  /*40e0*/  BSSY B1, `(.L_x_35) ;  /* 0x0000006000017945 */ /* 0x000fe20003800000 */
[----:B------:R-:W-:Y:S02]  /*40f0*/  PLOP3.LUT P0, PT, P0, PT, PT, 0x8, 0x80 ;  /* 0x000000000080781c */ /* 0x000fe4000070e170 */
[----:B------:R-:W-:-:S11]  /*4100*/  MOV R8, 0xffffffff ;  /* 0xffffffff00087802 */ /* 0x000fd60000000f00 */
[----:B------:R-:W-:Y:S05]  /*4110*/  WARPSYNC.COLLECTIVE R8, `(.L_x_36) ;  /* 0x0000000008087348 */ /* 0x000fea0003c00000 */
[----:B------:R-:W-:Y:S01]  /*4120*/  VOTE.ANY P0, P0 ;  /* 0x0000000000ff7806 */ /* 0x000fe20000000100 */
[----:B------:R-:W-:-:S12]  /*4130*/  ENDCOLLECTIVE ;  /* 0x000000000000791b */ /* 0x000fd80003800000 */
.L_x_36:
[----:B------:R-:W-:Y:S05]  /*4140*/  BSYNC B1 ;  /* 0x0000000000017941 */ /* 0x000fea0003800000 */
.L_x_35:
[----:B------:R-:W-:Y:S05]  /*4150*/  BRA `(.L_x_37) ;  /* 0xffffffd000007947 */ /* 0x000fea000383ffff */
.L_x_9:
[----:B------:R-:W0:Y:S01]  /*4160*/  S2R R45, SR_GEMASK ;  /* 0x00000000002d7919 */ /* 0x000e220000003c00 */
[----:B------:R-:W-:Y:S01]  /*4170*/  BSSY B1, `(.L_x_38) ;  /* 0x0000007000017945 */ /* 0x000fe20003800000 */
[----:B------:R-:W-:Y:S01]  /*4180*/  ISETP.NE.AND P0, PT, R16, 0x65, PT ;  /* 0x000000651000780c */ /* 0x000fe20003f05270 */
[----:B------:R-:W-:Y:S01]  /*4190*/  IMAD.MOV.U32 R8, RZ, RZ, -0x1 ;  /* 0xffffffffff087424 */ /* 0x000fe200078e00ff */
[----:B------:R-:W-:-:S13]  /*41a0*/  PLOP3.LUT P2, PT, P2, PT, PT, 0x8, 0x80 ;  /* 0x000000000080781c */ /* 0x000fda000174e170 */
[----:B0-----:R-:W-:Y:S05]  /*41b0*/  WARPSYNC.COLLECTIVE R8, `(.L_x_39) ;  /* 0x0000000008087348 */ /* 0x001fea0003c00000 */
[----:B------:R-:W-:Y:S01]  /*41c0*/  VOTE.ANY R8, PT, P2 ;  /* 0x0000000000087806 */ /* 0x000fe200010e0100 */
[----:B0-----:R-:W-:Y:S06]  /*41d0*/  ENDCOLLECTIVE ;  /* 0x000000000000791b */ /* 0x001fec0003800000 */
.L_x_39:
[----:B------:R-:W-:Y:S05]  /*41e0*/  BSYNC B1 ;  /* 0x0000000000017941 */ /* 0x000fea0003800000 */
.L_x_38:
[----:B------:R-:W-:Y:S01]  /*41f0*/  LOP3.LUT R8, R8, 0x80000000, R45, 0xec, !PT ;  /* 0x8000000008087812 */ /* 0x000fe200078eec2d */
[----:B------:R-:W-:Y:S01]  /*4200*/  IMAD.MOV.U32 R10, RZ, RZ, 0x1 ;  /* 0x00000001ff0a7424 */ /* 0x000fe200078e00ff */
[C---:B------:R-:W-:Y:S01]  /*4210*/  IADD3 R19, PT, PT, R44.reuse, 0x8, RZ ;  /* 0x000000082c137810 */ /* 0x040fe20007ffe0ff */
[----:B------:R-:W-:Y:S02]  /*4220*/  VIADD R33, R44, 0x2 ;  /* 0x000000022c217836 */ /* 0x000fe40000000000 */
[----:B------:R-:W-:Y:S02]  /*4230*/  VIADD R9, R8, 0xffffffff ;  /* 0xffffffff08097836 */ /* 0x000fe40000000000 */
[C---:B------:R-:W-:Y:S02]  /*4240*/  VIADD R32, R44.reuse, 0x4 ;  /* 0x000000042c207836 */ /* 0x040fe40000000000 */
[----:B------:R-:W-:Y:S01]  /*4250*/  VIADD R34, R44, 0x10 ;  /* 0x000000102c227836 */ /* 0x000fe20000000000 */
[----:B------:R-:W-:Y:S01]  /*4260*/  LOP3.LUT R14, R8, R9, RZ, 0xc, !PT ;  /* 0x00000009080e7212 */ /* 0x000fe200078e0cff */
[----:B------:R-:W-:Y:S01]  /*4270*/  IMAD.MOV.U32 R8, RZ, RZ, -0x1 ;  /* 0xffffffffff087424 */ /* 0x000fe200078e00ff */
[----:B------:R-:W-:-:S02]  /*4280*/  MOV R9, R36 ;  /* 0x0000002400097202 */ /* 0x000fc40000000f00 */
[----:B------:R0:W1:Y:S05]  /*4290*/  POPC R15, R14 ;  /* 0x0000000e000f7309 */ /* 0x00006a0000000000 */
[----:B01----:R-:W-:Y:S05]  /*42a0*/  WARPSYNC.COLLECTIVE R8, `(.L_x_40) ;  /* 0x0000000008087348 */ /* 0x003fea0003c00000 */
[----:B-1----:R1:W2:Y:S02]  /*42b0*/  SHFL.DOWN P2, R16, R9, R10, R15 ;  /* 0x0800000a09107389 */ /* 0x0022a4000004000f */
[----:B012---:R-:W-:Y:S05]  /*42c0*/  ENDCOLLECTIVE ;  /* 0x000000000000791b */ /* 0x007fea0003800000 */
.L_x_40:
[----:B------:R-:W-:Y:S01]  /*42d0*/  IMAD.MOV.U32 R10, RZ, RZ, 0x2 ;  /* 0x00000002ff0a7424 */ /* 0x000fe200078e00ff */
[----:B------:R-:W-:Y:S02]  /*42e0*/  ISETP.GE.AND P2, PT, R44, R15, PT ;  /* 0x0000000f2c00720c */ /* 0x000fe40003f46270 */
[----:B------:R-:W-:-:S11]  /*42f0*/  MOV R17, R16 ;  /* 0x0000001000117202 */ /* 0x000fd60000000f00 */
[----:B------:R-:W-:-:S04]  /*4300*/  @!P2 FADD R36, R17, R36 ;  /* 0x000000241124a221 */ /* 0x000fc80000000000 */
[----:B------:R-:W-:-:S07]  /*4310*/  IMAD.MOV.U32 R9, RZ, RZ, R36 ;  /* 0x000000ffff097224 */ /* 0x000fce00078e0024 */
[----:B------:R-:W-:Y:S05]  /*4320*/  WARPSYNC.COLLECTIVE R8, `(.L_x_41) ;  /* 0x0000000008087348 */ /* 0x000fea0003c00000 */
[----:B------:R0:W1:Y:S02]  /*4330*/  SHFL.DOWN P2, R16, R9, R10, R15 ;  /* 0x0800000a09107389 */ /* 0x000064000004000f */
[----:B01----:R-:W-:Y:S05]  /*4340*/  ENDCOLLECTIVE ;  /* 0x000000000000791b */ /* 0x003fea0003800000 */
.L_x_41:
[----:B------:R-:W-:Y:S01]  /*4350*/  HFMA2 R10, -RZ, RZ, 0, 2.384185791015625e-07 ;  /* 0x00000004ff0a7431 */ /* 0x000fe200000001ff */
[----:B------:R-:W-:Y:S02]  /*4360*/  ISETP.GT.AND P2, PT, R33, R15, PT ;  /* 0x0000000f2100720c */ /* 0x000fe40003f44270 */
[----:B------:R-:W-:-:S11]  /*4370*/  MOV R17, R16 ;  /* 0x0000001000117202 */ /* 0x000fd60000000f00 */
[----:B------:R-:W-:-:S04]  /*4380*/  @!P2 FADD R36, R36, R17 ;  /* 0x000000112424a221 */ /* 0x000fc80000000000 */
[----:B------:R-:W-:-:S07]  /*4390*/  IMAD.MOV.U32 R9, RZ, RZ, R36 ;  /* 0x000000ffff097224 */ /* 0x000fce00078e0024 */
[----:B------:R-:W-:Y:S05]  /*43a0*/  WARPSYNC.COLLECTIVE R8, `(.L_x_42) ;  /* 0x0000000008087348 */ /* 0x000fea0003c00000 */
[----:B------:R0:W1:Y:S02]  /*43b0*/  SHFL.DOWN P2, R16, R9, R10, R15 ;  /* 0x0800000a09107389 */ /* 0x000064000004000f */
[----:B01----:R-:W-:Y:S05]  /*43c0*/  ENDCOLLECTIVE ;  /* 0x000000000000791b */ /* 0x003fea0003800000 */
.L_x_42:
[----:B------:R-:W-:Y:S01]  /*43d0*/  IMAD.MOV.U32 R10, RZ, RZ, 0x8 ;  /* 0x00000008ff0a7424 */ /* 0x000fe200078e00ff */
[----:B------:R-:W-:Y:S01]  /*43e0*/  ISETP.GT.AND P2, PT, R32, R15, PT ;  /* 0x0000000f2000720c */ /* 0x000fe20003f44270 */
[----:B------:R-:W-:-:S12]  /*43f0*/  IMAD.MOV.U32 R17, RZ, RZ, R16 ;  /* 0x000000ffff117224 */ /* 0x000fd800078e0010 */
[----:B------:R-:W-:-:S05]  /*4400*/  @!P2 FADD R36, R36, R17 ;  /* 0x000000112424a221 */ /* 0x000fca0000000000 */
[----:B------:R-:W-:-:S07]  /*4410*/  MOV R9, R36 ;  /* 0x0000002400097202 */ /* 0x000fce0000000f00 */
[----:B------:R-:W-:Y:S05]  /*4420*/  WARPSYNC.COLLECTIVE R8, `(.L_x_43) ;  /* 0x0000000008087348 */ /* 0x000fea0003c00000 */
[----:B------:R0:W1:Y:S02]  /*4430*/  SHFL.DOWN P2, R16, R9, R10, R15 ;  /* 0x0800000a09107389 */ /* 0x000064000004000f */
[----:B01----:R-:W-:Y:S05]  /*4440*/  ENDCOLLECTIVE ;  /* 0x000000000000791b */ /* 0x003fea0003800000 */
.L_x_43:
[----:B------:R-:W-:Y:S01]  /*4450*/  IMAD.MOV.U32 R10, RZ, RZ, 0x10 ;  /* 0x00000010ff0a7424 */ /* 0x000fe200078e00ff */
[----:B------:R-:W-:Y:S01]  /*4460*/  ISETP.GT.AND P2, PT, R19, R15, PT ;  /* 0x0000000f1300720c */ /* 0x000fe20003f44270 */
[----:B------:R-:W-:-:S12]  /*4470*/  IMAD.MOV.U32 R17, RZ, RZ, R16 ;  /* 0x000000ffff117224 */ /* 0x000fd800078e0010 */
[----:B------:R-:W-:-:S04]  /*4480*/  @!P2 FADD R36, R36, R17 ;  /* 0x000000112424a221 */ /* 0x000fc80000000000 */
[----:B------:R-:W-:-:S07]  /*4490*/  IMAD.MOV.U32 R9, RZ, RZ, R36 ;  /* 0x000000ffff097224 */ /* 0x000fce00078e0024 */
[----:B------:R-:W-:Y:S05]  /*44a0*/  WARPSYNC.COLLECTIVE R8, `(.L_x_44) ;  /* 0x0000000008087348 */ /* 0x000fea0003c00000 */
[----:B------:R0:W1:Y:S02]  /*44b0*/  SHFL.DOWN P2, R16, R9, R10, R15 ;  /* 0x0800000a09107389 */ /* 0x000064000004000f */
[----:B01----:R-:W-:Y:S05]  /*44c0*/  ENDCOLLECTIVE ;  /* 0x000000000000791b */ /* 0x003fea0003800000 */
.L_x_44:
[----:B------:R-:W0:Y:S01]  /*44d0*/  LDC.64 R8, c[0x0][0x390] ;  /* 0x0000e400ff087b82 */ /* 0x000e220000000a00 */
[----:B------:R-:W-:Y:S02]  /*44e0*/  ISETP.GT.AND P2, PT, R34, R15, PT ;  /* 0x0000000f2200720c */ /* 0x000fe40003f44270 */
[----:B------:R-:W-:-:S11]  /*44f0*/  MOV R17, R16 ;  /* 0x0000001000117202 */ /* 0x000fd60000000f00 */
[----:B------:R-:W-:Y:S01]  /*4500*/  @!P2 FADD R36, R36, R17 ;  /* 0x000000112424a221 */ /* 0x000fe20000000000 */
[----:B0-----:R-:W-:Y:S01]  /*4510*/  IADD3 R35, P2, PT, R8, 0x100, RZ ;  /* 0x0000010008237810 */ /* 0x001fe20007f5e0ff */
[----:B------:R-:W-:-:S03]  /*4520*/  IMAD.MOV.U32 R8, RZ, RZ, -0x1 ;  /* 0xffffffffff087424 */ /* 0x000fc600078e00ff */
[----:B------:R-:W-:-:S09]  /*4530*/  IADD3.X R37, PT, PT, RZ, R9, RZ, P2, !PT ;  /* 0x00000009ff257210 */ /* 0x000fd200017fe4ff */
[----:B------:R-:W-:Y:S05]  /*4540*/  WARPSYNC.COLLECTIVE R8, `(.L_x_45) ;  /* 0x0000000008087348 */ /* 0x000fea0003c00000 */
[----:B------:R-:W-:Y:S01]  /*4550*/  VOTE.ALL P0, P0 ;  /* 0x0000000000ff7806 */ /* 0x000fe20000000000 */
[----:B------:R-:W-:-:S12]  /*4560*/  ENDCOLLECTIVE ;  /* 0x000000000000791b */ /* 0x000fd80003800000 */
.L_x_45:
[----:B------:R-:W-:Y:S05]  /*4570*/  BRA `(.L_x_46) ;  /* 0xffffffcc00847947 */ /* 0x000fea000383ffff */
.L_x_11:
[----:B------:R-:W-:Y:S01]  /*4580*/  BSSY B1, `(.L_x_47) ;  /* 0x0000006000017945 */ /* 0x000fe20003800000 */
[----:B------:R-:W-:Y:S01]  /*4590*/  PLOP3.LUT P0, PT, P0, PT, PT, 0x8, 0x80 ;  /* 0x000000000080781c */ /* 0x000fe2000070e170 */
[----:B------:R-:W-:-:S12]  /*45a0*/  IMAD.MOV.U32 R8, RZ, RZ, -0x1 ;  /* 0xffffffffff087424 */ /* 0x000fd800078e00ff */
[----:B------:R-:W-:Y:S05]  /*45b0*/  WARPSYNC.COLLECTIVE R8, `(.L_x_48) ;  /* 0x0000000008087348 */ /* 0x000fea0003c00000 */
[----:B------:R-:W-:Y:S01]  /*45c0*/  VOTE.ANY P0, P0 ;  /* 0x0000000000ff7806 */ /* 0x000fe20000000100 */
[----:B------:R-:W-:-:S12]  /*45d0*/  ENDCOLLECTIVE ;  /* 0x000000000000791b */ /* 0x000fd80003800000 */
.L_x_48:
[----:B------:R-:W-:Y:S05]  /*45e0*/  BSYNC B1 ;  /* 0x0000000000017941 */ /* 0x000fea0003800000 */
.L_x_47:
[----:B------:R-:W-:Y:S05]  /*45f0*/  BRA `(.L_x_49) ;  /* 0xffffffcc00947947 */ /* 0x000fea000383ffff */
.L_x_13:
[----:B------:R-:W-:Y:S01]  /*4600*/  BSSY B1, `(.L_x_50) ;  /* 0x0000006000017945 */ /* 0x000fe20003800000 */
[----:B------:R-:W-:Y:S01]  /*4610*/  PLOP3.LUT P0, PT, P0, PT, PT, 0x8, 0x80 ;  /* 0x000000000080781c */ /* 0x000fe2000070e170 */
[----:B------:R-:W-:-:S12]  /*4620*/  IMAD.MOV.U32 R8, RZ, RZ, -0x1 ;  /* 0xffffffffff087424 */ /* 0x000fd800078e00ff */
[----:B------:R-:W-:Y:S05]  /*4630*/  WARPSYNC.COLLECTIVE R8, `(.L_x_51) ;  /* 0x0000000008087348 */ /* 0x000fea0003c00000 */
[----:B------:R-:W-:Y:S01]  /*4640*/  VOTE.ANY P0, P0 ;  /* 0x0000000000ff7806 */ /* 0x000fe20000000100 */
[----:B------:R-:W-:-:S12]  /*4650*/  ENDCOLLECTIVE ;  /* 0x000000000000791b */ /* 0x000fd80003800000 */
.L_x_51:
[----:B------:R-:W-:Y:S05]  /*4660*/  BSYNC B1 ;  /* 0x0000000000017941 */ /* 0x000fea0003800000 */
.L_x_50:
[----:B------:R-:W-:Y:S05]  /*4670*/  BRA `(.L_x_52) ;  /* 0xffffffcc00987947 */ /* 0x000fea000383ffff */
.L_x_15:
[----:B------:R-:W-:Y:S01]  /*4680*/  BSSY B1, `(.L_x_53) ;  /* 0x0000006000017945 */ /* 0x000fe20003800000 */
[----:B------:R-:W-:Y:S02]  /*4690*/  PLOP3.LUT P2, PT, P0, PT, PT, 0x8, 0x80 ;  /* 0x000000000080781c */ /* 0x000fe4000074e170 */
[----:B------:R-:W-:-:S11]  /*46a0*/  MOV R8, 0xffffffff ;  /* 0xffffffff00087802 */ /* 0x000fd60000000f00 */
[----:B------:R-:W-:Y:S05]  /*46b0*/  WARPSYNC.COLLECTIVE R8, `(.L_x_54) ;  /* 0x0000000008087348 */ /* 0x000fea0003c00000 */
[----:B------:R-:W-:Y:S01]  /*46c0*/  VOTE.ANY R8, PT, P2 ;  /* 0x0000000000087806 */ /* 0x000fe200010e0100 */
[----:B------:R-:W-:Y:S06]  /*46d0*/  ENDCOLLECTIVE ;  /* 0x000000000000791b */ /* 0x000fec0003800000 */
.L_x_54:
[----:B------:R-:W-:Y:S05]  /*46e0*/  BSYNC B1 ;  /* 0x0000000000017941 */ /* 0x000fea0003800000 */
.L_x_53:
[----:B------:R-:W-:Y:S01]  /*46f0*/  LOP3.LUT R8, R8, 0x80000000, R45, 0xec, !PT ;  /* 0x8000000008087812 */ /* 0x000fe200078eec2d */
[----:B------:R-:W-:Y:S02]  /*4700*/  IMAD.MOV.U32 R10, RZ, RZ, 0x1 ;  /* 0x00000001ff0a7424 */ /* 0x000fe400078e00ff */
[----:B------:R-:W-:Y:S02]  /*4710*/  VIADD R18, R18, 0xffffffe0 ;  /* 0xffffffe012127836 */ /* 0x000fe40000000000 */
[----:B------:R-:W-:-:S05]  /*4720*/  VIADD R15, R8, 0xffffffff ;  /* 0xffffffff080f7836 */ /* 0x000fca0000000000 */
[----:B------:R-:W-:Y:S02]  /*4730*/  LOP3.LUT R17, R8, R15, RZ, 0xc, !PT ;  /* 0x0000000f08117212 */ /* 0x000fe400078e0cff */
[----:B------:R-:W-:Y:S02]  /*4740*/  MOV R8, 0xffffffff ;  /* 0xffffffff00087802 */ /* 0x000fe40000000f00 */
[----:B------:R0:W1:Y:S05]  /*4750*/  POPC R15, R17 ;  /* 0x00000011000f7309 */ /* 0x00006a0000000000 */
[----:B01----:R-:W-:Y:S05]  /*4760*/  WARPSYNC.COLLECTIVE R8, `(.L_x_55) ;  /* 0x0000000008087348 */ /* 0x003fea0003c00000 */
[----:B-1----:R1:W2:Y:S02]  /*4770*/  SHFL.DOWN P2, R16, R9, R10, R15 ;  /* 0x0800000a09107389 */ /* 0x0022a4000004000f */
[----:B012---:R-:W-:Y:S05]  /*4780*/  ENDCOLLECTIVE ;  /* 0x000000000000791b */ /* 0x007fea0003800000 */
.L_x_55:
[----:B------:R-:W-:Y:S01]  /*4790*/  ISETP.GE.AND P0, PT, R44, R15, PT ;  /* 0x0000000f2c00720c */ /* 0x000fe20003f06270 */
[----:B------:R-:W-:-:S12]  /*47a0*/  IMAD.MOV.U32 R10, RZ, RZ, 0x2 ;  /* 0x00000002ff0a7424 */ /* 0x000fd800078e00ff */
[----:B------:R-:W-:Y:S01]  /*47b0*/  @!P0 FADD R9, R16, R9 ;  /* 0x0000000910098221 */ /* 0x000fe20000000000 */
[----:B------:R-:W-:-:S13]  /*47c0*/  ISETP.GT.AND P0, PT, R33, R15, PT ;  /* 0x0000000f2100720c */ /* 0x000fda0003f04270 */
[----:B------:R-:W-:Y:S05]  /*47d0*/  WARPSYNC.COLLECTIVE R8, `(.L_x_56) ;  /* 0x0000000008087348 */ /* 0x000fea0003c00000 */
[----:B------:R0:W1:Y:S02]  /*47e0*/  SHFL.DOWN P2, R16, R9, R10, R15 ;  /* 0x0800000a09107389 */ /* 0x000064000004000f */
[----:B01----:R-:W-:Y:S05]  /*47f0*/  ENDCOLLECTIVE ;  /* 0x000000000000791b */ /* 0x003fea0003800000 */
.L_x_56:
[----:B------:R-:W-:Y:S02]  /*4800*/  IMAD.MOV.U32 R10, RZ, RZ, 0x4 ;  /* 0x00000004ff0a7424 */ /* 0x000fe400078e00ff */
[----:B------:R-:W-:Y:S01]  /*4810*/  @!P0 FADD R9, R9, R16 ;  /* 0x0000001009098221 */ /* 0x000fe20000000000 */
[----:B------:R-:W-:-:S13]  /*4820*/  ISETP.GT.AND P0, PT, R32, R15, PT ;  /* 0x0000000f2000720c */ /* 0x000fda0003f04270 */
[----:B------:R-:W-:Y:S05]  /*4830*/  WARPSYNC.COLLECTIVE R8, `(.L_x_57) ;  /* 0x0000000008087348 */ /* 0x000fea0003c00000 */
[----:B------:R0:W1:Y:S02]  /*4840*/  SHFL.DOWN P2, R16, R9, R10, R15 ;  /* 0x0800000a09107389 */ /* 0x000064000004000f */
[----:B01----:R-:W-:Y:S05]  /*4850*/  ENDCOLLECTIVE ;  /* 0x000000000000791b */ /* 0x003fea0003800000 */
.L_x_57:
[----:B------:R-:W-:Y:S02]  /*4860*/  HFMA2 R10, -RZ, RZ, 0, 4.76837158203125e-07 ;  /* 0x00000008ff0a7431 */ /* 0x000fe400000001ff */
[----:B------:R-:W-:Y:S01]  /*4870*/  @!P0 FADD R9, R9, R16 ;  /* 0x0000001009098221 */ /* 0x000fe20000000000 */
[----:B------:R-:W-:-:S13]  /*4880*/  ISETP.GT.AND P0, PT, R19, R15, PT ;  /* 0x0000000f1300720c */ /* 0x000fda0003f04270 */
[----:B------:R-:W-:Y:S05]  /*4890*/  WARPSYNC.COLLECTIVE R8, `(.L_x_58) ;  /* 0x0000000008087348 */ /* 0x000fea0003c00000 */
[----:B------:R0:W1:Y:S02]  /*48a0*/  SHFL.DOWN P2, R16, R9, R10, R15 ;  /* 0x0800000a09107389 */ /* 0x000064000004000f */
[----:B01----:R-:W-:Y:S05]  /*48b0*/  ENDCOLLECTIVE ;  /* 0x000000000000791b */ /* 0x003fea0003800000 */
.L_x_58:
[----:B------:R-:W-:Y:S02]  /*48c0*/  IMAD.MOV.U32 R10, RZ, RZ, 0x10 ;  /* 0x00000010ff0a7424 */ /* 0x000fe400078e00ff */
[----:B------:R-:W-:Y:S01]  /*48d0*/  @!P0 FADD R9, R9, R16 ;  /* 0x0000001009098221 */ /* 0x000fe20000000000 */
[----:B------:R-:W-:-:S13]  /*48e0*/  ISETP.GT.AND P0, PT, R34, R15, PT ;  /* 0x0000000f2200720c */ /* 0x000fda0003f04270 */
[----:B------:R-:W-:Y:S05]  /*48f0*/  WARPSYNC.COLLECTIVE R8, `(.L_x_59) ;  /* 0x0000000008087348 */ /* 0x000fea0003c00000 */
[----:B------:R0:W1:Y:S02]  /*4900*/  SHFL.DOWN P2, R16, R9, R10, R15 ;  /* 0x0800000a09107389 */ /* 0x000064000004000f */
[----:B01----:R-:W-:Y:S05]  /*4910*/  ENDCOLLECTIVE ;  /* 0x000000000000791b */ /* 0x003fea0003800000 */
.L_x_59:
[----:B------:R-:W-:Y:S01]  /*4920*/  @!P0 FADD R9, R9, R16 ;  /* 0x0000001009098221 */ /* 0x000fe20000000000 */
[----:B------:R-:W-:-:S03]  /*4930*/  ISETP.NE.AND P0, PT, R14, 0x65, PT ;  /* 0x000000650e00780c */ /* 0x000fc60003f05270 */
[----:B------:R-:W-:-:S10]  /*4940*/  FADD R36, R9, R36 ;  /* 0x0000002409247221 */ /* 0x000fd40000000000 */
[----:B------:R-:W-:Y:S05]  /*4950*/  WARPSYNC.COLLECTIVE R8, `(.L_x_60) ;  /* 0x0000000008087348 */ /* 0x000fea0003c00000 */
[----:B------:R-:W-:Y:S01]  /*4960*/  VOTE.ALL P0, P0 ;  /* 0x0000000000ff7806 */ /* 0x000fe20000000000 */
[----:B------:R-:W-:-:S12]  /*4970*/  ENDCOLLECTIVE ;  /* 0x000000000000791b */ /* 0x000fd80003800000 */
.L_x_60:
[----:B------:R-:W-:Y:S05]  /*4980*/  BRA `(.L_x_61) ;  /* 0xffffffcc00487947 */ /* 0x000fea000383ffff */
.L_x_20:
[----:B------:R-:W-:Y:S01]  /*4990*/  BSSY B0, `(.L_x_62) ;  /* 0x0000006000007945 */ /* 0x000fe20003800000 */
[----:B------:R-:W-:Y:S02]  /*49a0*/  PLOP3.LUT P0, PT, P0, PT, PT, 0x8, 0x80 ;  /* 0x000000000080781c */ /* 0x000fe4000070e170 */
[----:B------:R-:W-:-:S11]  /*49b0*/  MOV R8, 0xffffffff ;  /* 0xffffffff00087802 */ /* 0x000fd60000000f00 */
[----:B------:R-:W-:Y:S05]  /*49c0*/  WARPSYNC.COLLECTIVE R8, `(.L_x_63) ;  /* 0x0000000008087348 */ /* 0x000fea0003c00000 */
[----:B------:R-:W-:Y:S01]  /*49d0*/  VOTE.ANY P0, P0 ;  /* 0x0000000000ff7806 */ /* 0x000fe20000000100 */
[----:B------:R-:W-:-:S12]  /*49e0*/  ENDCOLLECTIVE ;  /* 0x000000000000791b */ /* 0x000fd80003800000 */
.L_x_63:
[----:B------:R-:W-:Y:S05]  /*49f0*/  BSYNC B0 ;  /* 0x0000000000007941 */ /* 0x000fea0003800000 */
.L_x_62:
[----:B------:R-:W-:Y:S05]  /*4a00*/  BRA `(.L_x_64) ;  /* 0xffffffe400a47947 */ /* 0x000fea000383ffff */
.L_x_22:
[----:B------:R-:W-:Y:S01]  /*4a10*/  BSSY B0, `(.L_x_65) ;  /* 0x0000006000007945 */ /* 0x000fe20003800000 */
[----:B------:R-:W-:Y:S01]  /*4a20*/  PLOP3.LUT P0, PT, P0, PT, PT, 0x8, 0x80 ;  /* 0x000000000080781c */ /* 0x000fe2000070e170 */
[----:B------:R-:W-:-:S12]  /*4a30*/  IMAD.MOV.U32 R8, RZ, RZ, -0x1 ;  /* 0xffffffffff087424 */ /* 0x000fd800078e00ff */
[----:B------:R-:W-:Y:S05]  /*4a40*/  WARPSYNC.COLLECTIVE R8, `(.L_x_66) ;  /* 0x0000000008087348 */ /* 0x000fea0003c00000 */
[----:B------:R-:W-:Y:S01]  /*4a50*/  VOTE.ANY P0, P0 ;  /* 0x0000000000ff7806 */ /* 0x000fe20000000100 */
[----:B------:R-:W-:-:S12]  /*4a60*/  ENDCOLLECTIVE ;  /* 0x000000000000791b */ /* 0x000fd80003800000 */
.L_x_66:
[----:B------:R-:W-:Y:S05]  /*4a70*/  BSYNC B0 ;  /* 0x0000000000007941 */ /* 0x000fea0003800000 */
.L_x_65:
[----:B------:R-:W-:Y:S05]  /*4a80*/  BRA `(.L_x_67) ;  /* 0xffffffe400a87947 */ /* 0x000fea000383ffff */
.L_x_24:
        /* <DEDUP_REMOVED lines=8> */
.L_x_69:
[----:B------:R-:W-:Y:S05]  /*4b10*/  BSYNC B0 ;  /* 0x0000000000007941 */ /* 0x000fea0003800000 */
.L_x_68:
[----:B------:R-:W-:Y:S01]  /*4b20*/  LOP3.LUT R8, R8, 0x80000000, R42, 0xec, !PT ;  /* 0x8000000008087812 */ /* 0x000fe200078eec2a */
[----:B------:R-:W-:-:S03]  /*4b30*/  IMAD.MOV.U32 R10, RZ, RZ, 0x1 ;  /* 0x00000001ff0a7424 */ /* 0x000fc600078e00ff */
[----:B------:R-:W-:-:S04]  /*4b40*/  IADD3 R9, PT, PT, R8, -0x1, RZ ;  /* 0xffffffff08097810 */ /* 0x000fc80007ffe0ff */
[----:B------:R-:W-:Y:S01]  /*4b50*/  LOP3.LUT R19, R8, R9, RZ, 0xc, !PT ;  /* 0x0000000908137212 */ /* 0x000fe200078e0cff */
[----:B------:R-:W-:Y:S01]  /*4b60*/  IMAD.MOV.U32 R9, RZ, RZ, R17 ;  /* 0x000000ffff097224 */ /* 0x000fe200078e0011 */
[----:B------:R-:W-:Y:S02]  /*4b70*/  MOV R8, 0xffffffff ;  /* 0xffffffff00087802 */ /* 0x000fe40000000f00 */
[----:B------:R0:W1:Y:S05]  /*4b80*/  POPC R15, R19 ;  /* 0x00000013000f7309 */ /* 0x00006a0000000000 */
[----:B01----:R-:W-:Y:S05]  /*4b90*/  WARPSYNC.COLLECTIVE R8, `(.L_x_70) ;  /* 0x0000000008087348 */ /* 0x003fea0003c00000 */
[----:B-1----:R1:W2:Y:S02]  /*4ba0*/  SHFL.DOWN P2, R16, R9, R10, R15 ;  /* 0x0800000a09107389 */ /* 0x0022a4000004000f */
[----:B012---:R-:W-:Y:S05]  /*4bb0*/  ENDCOLLECTIVE ;  /* 0x000000000000791b */ /* 0x007fea0003800000 */
.L_x_70:
[----:B------:R-:W-:Y:S01]  /*4bc0*/  IMAD.MOV.U32 R10, RZ, RZ, 0x2 ;  /* 0x00000002ff0a7424 */ /* 0x000fe200078e00ff */
[----:B------:R-:W-:Y:S01]  /*4bd0*/  ISETP.GE.AND P2, PT, R35, R15, PT ;  /* 0x0000000f2300720c */ /* 0x000fe20003f46270 */
[----:B------:R-:W-:-:S12]  /*4be0*/  IMAD.MOV.U32 R14, RZ, RZ, R16 ;  /* 0x000000ffff0e7224 */ /* 0x000fd800078e0010 */
[----:B------:R-:W-:Y:S01]  /*4bf0*/  @!P2 FADD R17, R14, R17 ;  /* 0x000000110e11a221 */ /* 0x000fe20000000000 */
[----:B------:R-:W-:-:S04]  /*4c00*/  VIADD R14, R35, 0x2 ;  /* 0x00000002230e7836 */ /* 0x000fc80000000000 */
[----:B------:R-:W-:Y:S02]  /*4c10*/  MOV R9, R17 ;  /* 0x0000001100097202 */ /* 0x000fe40000000f00 */
[----:B------:R-:W-:-:S13]  /*4c20*/  ISETP.GT.AND P3, PT, R14, R15, PT ;  /* 0x0000000f0e00720c */ /* 0x000fda0003f64270 */
[----:B------:R-:W-:Y:S05]  /*4c30*/  WARPSYNC.COLLECTIVE R8, `(.L_x_71) ;  /* 0x0000000008087348 */ /* 0x000fea0003c00000 */
[----:B------:R0:W1:Y:S02]  /*4c40*/  SHFL.DOWN P2, R16, R9, R10, R15 ;  /* 0x0800000a09107389 */ /* 0x000064000004000f */
[----:B01----:R-:W-:Y:S05]  /*4c50*/  ENDCOLLECTIVE ;  /* 0x000000000000791b */ /* 0x003fea0003800000 */
.L_x_71:
[----:B------:R-:W-:Y:S02]  /*4c60*/  IMAD.MOV.U32 R10, RZ, RZ, 0x4 ;  /* 0x00000004ff0a7424 */ /* 0x000fe400078e00ff */
[----:B------:R-:W-:-:S04]  /*4c70*/  IMAD.MOV.U32 R14, RZ, RZ, R16 ;  /* 0x000000ffff0e7224 */ /* 0x000fc800078e0010 */
[----:B------:R-:W-:Y:S01]  /*4c80*/  @!P3 FADD R17, R17, R14 ;  /* 0x0000000e1111b221 */ /* 0x000fe20000000000 */
[----:B------:R-:W-:-:S03]  /*4c90*/  IADD3 R14, PT, PT, R35, 0x4, RZ ;  /* 0x00000004230e7810 */ /* 0x000fc60007ffe0ff */
[----:B------:R-:W-:Y:S01]  /*4ca0*/  IMAD.MOV.U32 R9, RZ, RZ, R17 ;  /* 0x000000ffff097224 */ /* 0x000fe200078e0011 */
[----:B------:R-:W-:-:S13]  /*4cb0*/  ISETP.GT.AND P3, PT, R14, R15, PT ;  /* 0x0000000f0e00720c */ /* 0x000fda0003f64270 */
[----:B------:R-:W-:Y:S05]  /*4cc0*/  WARPSYNC.COLLECTIVE R8, `(.L_x_72) ;  /* 0x0000000008087348 */ /* 0x000fea0003c00000 */
[----:B------:R0:W1:Y:S02]  /*4cd0*/  SHFL.DOWN P2, R16, R9, R10, R15 ;  /* 0x0800000a09107389 */ /* 0x000064000004000f */
[----:B01----:R-:W-:Y:S05]  /*4ce0*/  ENDCOLLECTIVE ;  /* 0x000000000000791b */ /* 0x003fea0003800000 */
.L_x_72:
[----:B------:R-:W-:Y:S01]  /*4cf0*/  HFMA2 R10, -RZ, RZ, 0, 4.76837158203125e-07 ;  /* 0x00000008ff0a7431 */ /* 0x000fe200000001ff */
[----:B------:R-:W-:-:S05]  /*4d00*/  MOV R14, R16 ;  /* 0x00000010000e7202 */ /* 0x000fca0000000f00 */
[----:B------:R-:W-:Y:S01]  /*4d10*/  @!P3 FADD R17, R17, R14 ;  /* 0x0000000e1111b221 */ /* 0x000fe20000000000 */
[----:B------:R-:W-:-:S03]  /*4d20*/  VIADD R14, R35, 0x8 ;  /* 0x00000008230e7836 */ /* 0x000fc60000000000 */
[----:B------:R-:W-:Y:S02]  /*4d30*/  IMAD.MOV.U32 R9, RZ, RZ, R17 ;  /* 0x000000ffff097224 */ /* 0x000fe400078e0011 */
[----:B------:R-:W-:-:S13]  /*4d40*/  ISETP.GT.AND P3, PT, R14, R15, PT ;  /* 0x0000000f0e00720c */ /* 0x000fda0003f64270 */
[----:B------:R-:W-:Y:S05]  /*4d50*/  WARPSYNC.COLLECTIVE R8, `(.L_x_73) ;  /* 0x0000000008087348 */ /* 0x000fea0003c00000 */
[----:B------:R0:W1:Y:S02]  /*4d60*/  SHFL.DOWN P2, R16, R9, R10, R15 ;  /* 0x0800000a09107389 */ /* 0x000064000004000f */
[----:B01----:R-:W-:Y:S05]  /*4d70*/  ENDCOLLECTIVE ;  /* 0x000000000000791b */ /* 0x003fea0003800000 */
.L_x_73:
[----:B------:R-:W-:Y:S01]  /*4d80*/  MOV R10, 0x10 ;  /* 0x00000010000a7802 */ /* 0x000fe20000000f00 */
[----:B------:R-:W-:-:S04]  /*4d90*/  IMAD.MOV.U32 R14, RZ, RZ, R16 ;  /* 0x000000ffff0e7224 */ /* 0x000fc800078e0010 */
[----:B------:R-:W-:-:S04]  /*4da0*/  @!P3 FADD R17, R17, R14 ;  /* 0x0000000e1111b221 */ /* 0x000fc80000000000 */
[----:B------:R-:W-:-:S07]  /*4db0*/  IMAD.MOV.U32 R9, RZ, RZ, R17 ;  /* 0x000000ffff097224 */ /* 0x000fce00078e0011 */
[----:B------:R-:W-:Y:S05]  /*4dc0*/  WARPSYNC.COLLECTIVE R8, `(.L_x_74) ;  /* 0x0000000008087348 */ /* 0x000fea0003c00000 */
[----:B------:R0:W1:Y:S02]  /*4dd0*/  SHFL.DOWN P2, R16, R9, R10, R15 ;  /* 0x0800000a09107389 */ /* 0x000064000004000f */
[----:B01----:R-:W-:Y:S05]  /*4de0*/  ENDCOLLECTIVE ;  /* 0x000000000000791b */ /* 0x003fea0003800000 */
.L_x_74:
[----:B------:R-:W0:Y:S01]  /*4df0*/  LDC.64 R8, c[0x0][0x390] ;  /* 0x0000e400ff087b82 */ /* 0x000e220000000a00 */
[----:B------:R-:W-:Y:S02]  /*4e00*/  IMAD.MOV.U32 R14, RZ, RZ, R16 ;  /* 0x000000ffff0e7224 */ /* 0x000fe400078e0010 */
[----:B------:R-:W-:-:S05]  /*4e10*/  VIADD R16, R35, 0x10 ;  /* 0x0000001023107836 */ /* 0x000fca0000000000 */
[----:B------:R-:W-:-:S13]  /*4e20*/  ISETP.GT.AND P2, PT, R16, R15, PT ;  /* 0x0000000f1000720c */ /* 0x000fda0003f44270 */
[----:B------:R-:W-:Y:S01]  /*4e30*/  @!P2 FADD R17, R17, R14 ;  /* 0x0000000e1111a221 */ /* 0x000fe20000000000 */
[----:B0-----:R-:W-:Y:S02]  /*4e40*/  IADD3 R19, P2, PT, R8, 0x100, RZ ;  /* 0x0000010008137810 */ /* 0x001fe40007f5e0ff */
[----:B------:R-:W-:Y:S01]  /*4e50*/  MOV R8, 0xffffffff ;  /* 0xffffffff00087802 */ /* 0x000fe20000000f00 */
[----:B------:R-:W-:Y:S02]  /*4e60*/  IMAD.MOV.U32 R36, RZ, RZ, R17 ;  /* 0x000000ffff247224 */ /* 0x000fe400078e0011 */
[----:B------:R-:W-:-:S08]  /*4e70*/  IMAD.X R37, RZ, RZ, R9, P2 ;  /* 0x000000ffff257224 */ /* 0x000fd000010e0609 */
[----:B------:R-:W-:Y:S05]  /*4e80*/  WARPSYNC.COLLECTIVE R8, `(.L_x_75) ;  /* 0x0000000008087348 */ /* 0x000fea0003c00000 */
[----:B------:R-:W-:Y:S01]  /*4e90*/  VOTE.ALL P0, P0 ;  /* 0x0000000000ff7806 */ /* 0x000fe20000000000 */
[----:B------:R-:W-:-:S12]  /*4ea0*/  ENDCOLLECTIVE ;  /* 0x000000000000791b */ /* 0x000fd80003800000 */
.L_x_75:
[----:B------:R-:W-:Y:S05]  /*4eb0*/  BRA `(.L_x_76) ;  /* 0xffffffe400287947 */ /* 0x000fea000383ffff */
.L_x_26:
[----:B------:R-:W-:Y:S01]  /*4ec0*/  BSSY B0, `(.L_x_77) ;  /* 0x0000006000007945 */ /* 0x000fe20003800000 */
[----:B------:R-:W-:Y:S02]  /*4ed0*/  PLOP3.LUT P0, PT, P0, PT, PT, 0x8, 0x80 ;  /* 0x000000000080781c */ /* 0x000fe4000070e170 */
[----:B------:R-:W-:-:S11]  /*4ee0*/  MOV R8, 0xffffffff ;  /* 0xffffffff00087802 */ /* 0x000fd60000000f00 */
[----:B------:R-:W-:Y:S05]  /*4ef0*/  WARPSYNC.COLLECTIVE R8, `(.L_x_78) ;  /* 0x0000000008087348 */ /* 0x000fea0003c00000 */
[----:B------:R-:W-:Y:S01]  /*4f00*/  VOTE.ANY P0, P0 ;  /* 0x0000000000ff7806 */ /* 0x000fe20000000100 */
[----:B------:R-:W-:-:S12]  /*4f10*/  ENDCOLLECTIVE ;  /* 0x000000000000791b */ /* 0x000fd80003800000 */
.L_x_78:
[----:B------:R-:W-:Y:S05]  /*4f20*/  BSYNC B0 ;  /* 0x0000000000007941 */ /* 0x000fea0003800000 */
.L_x_77:
[----:B------:R-:W-:Y:S05]  /*4f30*/  BRA `(.L_x_79) ;  /* 0xffffffe400387947 */ /* 0x000fea000383ffff */
.L_x_28:
[----:B------:R-:W-:Y:S01]  /*4f40*/  BSSY B0, `(.L_x_80) ;  /* 0x0000006000007945 */ /* 0x000fe20003800000 */
[----:B------:R-:W-:Y:S01]  /*4f50*/  PLOP3.LUT P0, PT, P0, PT, PT, 0x8, 0x80 ;  /* 0x000000000080781c */ /* 0x000fe2000070e170 */
[----:B------:R-:W-:-:S12]  /*4f60*/  IMAD.MOV.U32 R8, RZ, RZ, -0x1 ;  /* 0xffffffffff087424 */ /* 0x000fd800078e00ff */
[----:B------:R-:W-:Y:S05]  /*4f70*/  WARPSYNC.COLLECTIVE R8, `(.L_x_81) ;  /* 0x0000000008087348 */ /* 0x000fea0003c00000 */
[----:B------:R-:W-:Y:S01]  /*4f80*/  VOTE.ANY P0, P0 ;  /* 0x0000000000ff7806 */ /* 0x000fe20000000100 */
[----:B------:R-:W-:-:S12]  /*4f90*/  ENDCOLLECTIVE ;  /* 0x000000000000791b */ /* 0x000fd80003800000 */
.L_x_81:
[----:B------:R-:W-:Y:S05]  /*4fa0*/  BSYNC B0 ;  /* 0x0000000000007941 */ /* 0x000fea0003800000 */
.L_x_80:
[----:B------:R-:W-:Y:S05]  /*4fb0*/  BRA `(.L_x_82) ;  /* 0xffffffe4003c7947 */ /* 0x000fea000383ffff */
.L_x_30:
[----:B------:R-:W-:Y:S01]  /*4fc0*/  BSSY B0, `(.L_x_83) ;  /* 0x0000006000007945 */ /* 0x000fe20003800000 */
[----:B------:R-:W-:Y:S01]  /*4fd0*/  PLOP3.LUT P2, PT, P0, PT, PT, 0x8, 0x80 ;  /* 0x000000000080781c */ /* 0x000fe2000074e170 */
[----:B------:R-:W-:-:S12]  /*4fe0*/  IMAD.MOV.U32 R8, RZ, RZ, -0x1 ;  /* 0xffffffffff087424 */ /* 0x000fd800078e00ff */
[----:B------:R-:W-:Y:S05]  /*4ff0*/  WARPSYNC.COLLECTIVE R8, `(.L_x_84) ;  /* 0x0000000008087348 */ /* 0x000fea0003c00000 */
[----:B------:R-:W-:Y:S01]  /*5000*/  VOTE.ANY R8, PT, P2 ;  /* 0x0000000000087806 */ /* 0x000fe200010e0100 */
[----:B------:R-:W-:Y:S06]  /*5010*/  ENDCOLLECTIVE ;  /* 0x000000000000791b */ /* 0x000fec0003800000 */
.L_x_84:
[----:B------:R-:W-:Y:S05]  /*5020*/  BSYNC B0 ;  /* 0x0000000000007941 */ /* 0x000fea0003800000 */
.L_x_83:
[----:B------:R-:W-:Y:S01]  /*5030*/  LOP3.LUT R8, R8, 0x80000000, R42, 0xec, !PT ;  /* 0x8000000008087812 */ /* 0x000fe200078eec2a */
[----:B------:R-:W-:Y:S02]  /*5040*/  IMAD.MOV.U32 R10, RZ, RZ, 0x1 ;  /* 0x00000001ff0a7424 */ /* 0x000fe400078e00ff */
[----:B------:R-:W-:Y:S01]  /*5050*/  VIADD R18, R18, 0xffffffe0 ;  /* 0xffffffe012127836 */ /* 0x000fe20000000000 */
[----:B------:R-:W-:-:S04]  /*5060*/  IADD3 R9, PT, PT, R8, -0x1, RZ ;  /* 0xffffffff08097810 */ /* 0x000fc80007ffe0ff */
[----:B------:R-:W-:Y:S01]  /*5070*/  LOP3.LUT R44, R8, R9, RZ, 0xc, !PT ;  /* 0x00000009082c7212 */ /* 0x000fe200078e0cff */
[----:B------:R-:W-:Y:S01]  /*5080*/  IMAD.MOV.U32 R9, RZ, RZ, R17 ;  /* 0x000000ffff097224 */ /* 0x000fe200078e0011 */
[----:B------:R-:W-:Y:S02]  /*5090*/  MOV R8, 0xffffffff ;  /* 0xffffffff00087802 */ /* 0x000fe40000000f00 */
[----:B------:R0:W1:Y:S02]  /*50a0*/  POPC R15, R44 ;  /* 0x0000002c000f7309 */ /* 0x0000640000000000 */
[----:B0-----:R-:W-:-:S07]  /*50b0*/  IADD3 R44, PT, PT, R35, 0x10, RZ ;  /* 0x00000010232c7810 */ /* 0x001fce0007ffe0ff */
[----:B-1----:R-:W-:Y:S05]  /*50c0*/  WARPSYNC.COLLECTIVE R8, `(.L_x_85) ;  /* 0x0000000008087348 */ /* 0x002fea0003c00000 */
[----:B-1----:R0:W1:Y:S02]  /*50d0*/  SHFL.DOWN P2, R16, R9, R10, R15 ;  /* 0x0800000a09107389 */ /* 0x002064000004000f */
[----:B01----:R-:W-:Y:S05]  /*50e0*/  ENDCOLLECTIVE ;  /* 0x000000000000791b */ /* 0x003fea0003800000 */
.L_x_85:
[----:B------:R-:W-:Y:S01]  /*50f0*/  ISETP.GE.AND P0, PT, R35, R15, PT ;  /* 0x0000000f2300720c */ /* 0x000fe20003f06270 */
[----:B------:R-:W-:-:S12]  /*5100*/  HFMA2 R10, -RZ, RZ, 0, 1.1920928955078125e-07 ;  /* 0x00000002ff0a7431 */ /* 0x000fd800000001ff */
[----:B------:R-:W-:Y:S01]  /*5110*/  @!P0 FADD R17, R16, R17 ;  /* 0x0000001110118221 */ /* 0x000fe20000000000 */
[----:B------:R-:W-:-:S03]  /*5120*/  VIADD R16, R35, 0x2 ;  /* 0x0000000223107836 */ /* 0x000fc60000000000 */
[----:B------:R-:W-:Y:S02]  /*5130*/  IMAD.MOV.U32 R9, RZ, RZ, R17 ;  /* 0x000000ffff097224 */ /* 0x000fe400078e0011 */
[----:B------:R-:W-:-:S13]  /*5140*/  ISETP.GT.AND P0, PT, R16, R15, PT ;  /* 0x0000000f1000720c */ /* 0x000fda0003f04270 */
[----:B------:R-:W-:Y:S05]  /*5150*/  WARPSYNC.COLLECTIVE R8, `(.L_x_86) ;  /* 0x0000000008087348 */ /* 0x000fea0003c00000 */
[----:B------:R0:W1:Y:S02]  /*5160*/  SHFL.DOWN P2, R16, R9, R10, R15 ;  /* 0x0800000a09107389 */ /* 0x000064000004000f */
[----:B01----:R-:W-:Y:S05]  /*5170*/  ENDCOLLECTIVE ;  /* 0x000000000000791b */ /* 0x003fea0003800000 */
.L_x_86:
[----:B------:R-:W-:Y:S01]  /*5180*/  MOV R10, 0x4 ;  /* 0x00000004000a7802 */ /* 0x000fe20000000f00 */
[----:B------:R-:W-:Y:S01]  /*5190*/  @!P0 FADD R17, R17, R16 ;  /* 0x0000001011118221 */ /* 0x000fe20000000000 */
[----:B------:R-:W-:-:S03]  /*51a0*/  VIADD R16, R35, 0x4 ;  /* 0x0000000423107836 */ /* 0x000fc60000000000 */
[----:B------:R-:W-:Y:S02]  /*51b0*/  IMAD.MOV.U32 R9, RZ, RZ, R17 ;  /* 0x000000ffff097224 */ /* 0x000fe400078e0011 */
[----:B------:R-:W-:-:S13]  /*51c0*/  ISETP.GT.AND P0, PT, R16, R15, PT ;  /* 0x0000000f1000720c */ /* 0x000fda0003f04270 */
[----:B------:R-:W-:Y:S05]  /*51d0*/  WARPSYNC.COLLECTIVE R8, `(.L_x_87) ;  /* 0x0000000008087348 */ /* 0x000fea0003c00000 */
[----:B------:R0:W1:Y:S02]  /*51e0*/  SHFL.DOWN P2, R16, R9, R10, R15 ;  /* 0x0800000a09107389 */ /* 0x000064000004000f */
[----:B01----:R-:W-:Y:S05]  /*51f0*/  ENDCOLLECTIVE ;  /* 0x000000000000791b */ /* 0x003fea0003800000 */
.L_x_87:
[----:B------:R-:W-:Y:S02]  /*5200*/  HFMA2 R10, -RZ, RZ, 0, 4.76837158203125e-07 ;  /* 0x00000008ff0a7431 */ /* 0x000fe400000001ff */
[----:B------:R-:W-:Y:S01]  /*5210*/  @!P0 FADD R17, R17, R16 ;  /* 0x0000001011118221 */ /* 0x000fe20000000000 */
[----:B------:R-:W-:-:S03]  /*5220*/  VIADD R16, R35, 0x8 ;  /* 0x0000000823107836 */ /* 0x000fc60000000000 */
[----:B------:R-:W-:Y:S02]  /*5230*/  IMAD.MOV.U32 R9, RZ, RZ, R17 ;  /* 0x000000ffff097224 */ /* 0x000fe400078e0011 */
[----:B------:R-:W-:-:S13]  /*5240*/  ISETP.GT.AND P0, PT, R16, R15, PT ;  /* 0x0000000f1000720c */ /* 0x000fda0003f04270 */
[----:B------:R-:W-:Y:S05]  /*5250*/  WARPSYNC.COLLECTIVE R8, `(.L_x_88) ;  /* 0x0000000008087348 */ /* 0x000fea0003c00000 */
[----:B------:R0:W1:Y:S02]  /*5260*/  SHFL.DOWN P2, R16, R9, R10, R15 ;  /* 0x0800000a09107389 */ /* 0x000064000004000f */
[----:B01----:R-:W-:Y:S05]  /*5270*/  ENDCOLLECTIVE ;  /* 0x000000000000791b */ /* 0x003fea0003800000 */
.L_x_88:
[----:B------:R-:W-:Y:S02]  /*5280*/  IMAD.MOV.U32 R10, RZ, RZ, 0x10 ;  /* 0x00000010ff0a7424 */ /* 0x000fe400078e00ff */
[----:B------:R-:W-:Y:S01]  /*5290*/  @!P0 FADD R17, R17, R16 ;  /* 0x0000001011118221 */ /* 0x000fe20000000000 */
[----:B------:R-:W-:-:S03]  /*52a0*/  ISETP.GT.AND P0, PT, R44, R15, PT ;  /* 0x0000000f2c00720c */ /* 0x000fc60003f04270 */
[----:B------:R-:W-:-:S10]  /*52b0*/  IMAD.MOV.U32 R9, RZ, RZ, R17 ;  /* 0x000000ffff097224 */ /* 0x000fd400078e0011 */
[----:B------:R-:W-:Y:S05]  /*52c0*/  WARPSYNC.COLLECTIVE R8, `(.L_x_89) ;  /* 0x0000000008087348 */ /* 0x000fea0003c00000 */
[----:B------:R0:W1:Y:S02]  /*52d0*/  SHFL.DOWN P2, R16, R9, R10, R15 ;  /* 0x0800000a09107389 */ /* 0x000064000004000f */
[----:B01----:R-:W-:Y:S05]  /*52e0*/  ENDCOLLECTIVE ;  /* 0x000000000000791b */ /* 0x003fea0003800000 */
.L_x_89:
[----:B------:R-:W-:Y:S01]  /*52f0*/  @!P0 FADD R17, R17, R16 ;  /* 0x0000001011118221 */ /* 0x000fe20000000000 */
[----:B------:R-:W-:-:S03]  /*5300*/  ISETP.NE.AND P0, PT, R14, 0x65, PT ;  /* 0x000000650e00780c */ /* 0x000fc60003f05270 */
[----:B------:R-:W-:-:S10]  /*5310*/  FADD R36, R17, R36 ;  /* 0x0000002411247221 */ /* 0x000fd40000000000 */
[----:B------:R-:W-:Y:S05]  /*5320*/  WARPSYNC.COLLECTIVE R8, `(.L_x_90) ;  /* 0x0000000008087348 */ /* 0x000fea0003c00000 */
[----:B------:R-:W-:Y:S01]  /*5330*/  VOTE.ALL P0, P0 ;  /* 0x0000000000ff7806 */ /* 0x000fe20000000000 */
[----:B------:R-:W-:-:S12]  /*5340*/  ENDCOLLECTIVE ;  /* 0x000000000000791b */ /* 0x000fd80003800000 */
.L_x_90:
[----:B------:R-:W-:Y:S05]  /*5350*/  BRA `(.L_x_91) ;  /* 0xffffffe000d87947 */ /* 0x000fea000383ffff */
.L_x_92:
[----:B------:R-:W-:-:S00]  /*5360*/  BRA `(.L_x_92) ;  /* 0xfffffffc00fc7947 */ /* 0x000fc0000383ffff */
[----:B------:R-:W-:-:S00]  /*5370*/  NOP ;  /* 0x0000000000007918 */ /* 0x000fc00000000000 */
        /* <DEDUP_REMOVED lines=8> */
.L_x_206:


//--------------------- .text._ZN3cub18CUB_300001_SM_10006detail4scan16DeviceScanKernelINS2_10policy_hubIfffjN4cuda3std3__44plusIvEEE10Policy1000EN6thrust24THRUST_300001_SM_1000_NS6detail15normal_iteratorINSD_10device_ptrIfEEEESI_NS0_13ScanTileStateIfLb1EEES9_NS0_8NullTypeEjfLb0ESL_EEvT0_T1_T2_iT3_T4_T5_ --------------------------
	.section	.text._ZN3cub18CUB_300001_SM_10006detail4scan16DeviceScanKernelINS2_10policy_hubIfffjN4cuda3std3__44plusIvEEE10Policy1000EN6thrust24THRUST_300001_SM_1000_NS6detail15normal_iteratorINSD_10device_ptrIfEEEESI_NS0_13ScanTileStateIfLb1EEES9_NS0_8NullTypeEjfLb0ESL_EEvT0_T1_T2_iT3_T4_T5_,"ax",@progbits
	.align	128
        .global         _ZN3cub18CUB_300001_SM_10006detail4scan16DeviceScanKernelINS2_10policy_hubIfffjN4cuda3std3__44plusIvEEE10Policy1000EN6thrust24THRUST_300001_SM_1000_NS6detail15normal_iteratorINSD_10device_ptrIfEEEESI_NS0_13ScanTileStateIfLb1EEES9_NS0_8NullTypeEjfLb0ESL_EEvT0_T1_T2_iT3_T4_T5_
        .type           _ZN3cub18CUB_300001_SM_10006detail4scan16DeviceScanKernelINS2_10policy_hubIfffjN4cuda3std3__44plusIvEEE10Policy1000EN6thrust24THRUST_300001_SM_1000_NS6detail15normal_iteratorINSD_10device_ptrIfEEEESI_NS0_13ScanTileStateIfLb1EEES9_NS0_8NullTypeEjfLb0ESL_EEvT0_T1_T2_iT3_T4_T5_,@function
        .size           _ZN3cub18CUB_300001_SM_10006detail4scan16DeviceScanKernelINS2_10policy_hubIfffjN4cuda3std3__44plusIvEEE10Policy1000EN6thrust24THRUST_300001_SM_1000_NS6detail15normal_iteratorINSD_10device_ptrIfEEEESI_NS0_13ScanTileStateIfLb1EEES9_NS0_8NullTypeEjfLb0ESL_EEvT0_T1_T2_iT3_T4_T5_,(.L_x_207 - _ZN3cub18CUB_300001_SM_10006detail4scan16DeviceScanKernelINS2_10policy_hubIfffjN4cuda3std3__44plusIvEEE10Policy1000EN6thrust24THRUST_300001_SM_1000_NS6detail15normal_iteratorINSD_10device_ptrIfEEEESI_NS0_13ScanTileStateIfLb1EEES9_NS0_8NullTypeEjfLb0ESL_EEvT0_T1_T2_iT3_T4_T5_)
        .other          _ZN3cub18CUB_300001_SM_10006detail4scan16DeviceScanKernelINS2_10policy_hubIfffjN4cuda3std3__44plusIvEEE10Policy1000EN6thrust24THRUST_300001_SM_1000_NS6detail15normal_iteratorINSD_10device_ptrIfEEEESI_NS0_13ScanTileStateIfLb1EEES9_NS0_8NullTypeEjfLb0ESL_EEvT0_T1_T2_iT3_T4_T5_,@"STO_CUDA_ENTRY STV_DEFAULT"
_ZN3cub18CUB_300001_SM_10006detail4scan16DeviceScanKernelINS2_10policy_hubIfffjN4cuda3std3__44plusIvEEE10Policy1000EN6thrust24THRUST_300001_SM_1000_NS6detail15normal_iteratorINSD_10device_ptrIfEEEESI_NS0_13ScanTileStateIfLb1EEES9_NS0_8NullTypeEjfLb0ESL_EEvT0_T1_T2_iT3_T4_T5_:
.text._ZN3cub18CUB_300001_SM_10006detail4scan16DeviceScanKernelINS2_10policy_hubIfffjN4cuda3std3__44plusIvEEE10Policy1000EN6thrust24THRUST_300001_SM_1000_NS6detail15normal_iteratorINSD_10device_ptrIfEEEESI_NS0_13ScanTileStateIfLb1EEES9_NS0_8NullTypeEjfLb0ESL_EEvT0_T1_T2_iT3_T4_T5_:
[----:B------:R-:W-:Y:S08]  /*0000*/  LDC R1, c[0x0][0x37c] ;  /* 0x0000df00ff017b82 */ /* 0x000ff00000000800 */
[----:B------:R-:W0:Y:S01]  /*0010*/  S2UR UR4, SR_CTAID.X ;  /* 0x00000000000479c3 */ /* 0x000e220000002500 */
[----:B------:R-:W1:Y:S01]  /*0020*/  LDCU UR5, c[0x0][0x3a0] ;  /* 0x00007400ff0577ac */ /* 0x000e620008000800 */
[----:B------:R-:W2:Y:S06]  /*0030*/  LDCU.64 UR8, c[0x0][0x358] ;  /* 0x00006b00ff0877ac */ /* 0x000eac0008000a00 */
[----:B------:R-:W0:Y:S02]  /*0040*/  LDC R42, c[0x0][0x398] ;  /* 0x0000e600ff2a7b82 */ /* 0x000e240000000800 */
[----:B0-----:R-:W-:-:S04]  /*0050*/  VIADD R42, R42, UR4 ;  /* 0x000000042a2a7c36 */ /* 0x001fc80008000000 */
[----:B------:R-:W-:-:S05]  /*0060*/  IMAD R3, R42, 0x2100, RZ ;  /* 0x000021002a037824 */ /* 0x000fca00078e02ff */
[----:B-1----:R-:W-:-:S04]  /*0070*/  IADD3 R0, PT, PT, -R3, UR5, RZ ;  /* 0x0000000503007c10 */ /* 0x002fc8000fffe1ff */
[----:B------:R-:W-:-:S13]  /*0080*/  ISETP.GE.U32.AND P0, PT, R0, 0x2101, PT ;  /* 0x000021010000780c */ /* 0x000fda0003f06070 */
[----:B--2---:R-:W-:Y:S05]  /*0090*/  @!P0 BRA `(.L_x_93) ;  /* 0x0000001c00d48947 */ /* 0x004fea0003800000 */
[----:B------:R-:W0:Y:S01]  /*00a0*/  S2R R16, SR_TID.X ;  /* 0x0000000000107919 */ /* 0x000e220000002100 */
[----:B------:R-:W1:Y:S01]  /*00b0*/  LDCU.64 UR4, c[0x0][0x380] ;  /* 0x00007000ff0477ac */ /* 0x000e620008000a00 */
[C---:B0-----:R-:W-:Y:S02]  /*00c0*/  LOP3.LUT R0, R16.reuse, 0x1f, RZ, 0xc0, !PT ;  /* 0x0000001f10007812 */ /* 0x041fe400078ec0ff */
[----:B------:R-:W-:-:S05]  /*00d0*/  LOP3.LUT R5, R16, 0x3e0, RZ, 0xc0, !PT ;  /* 0x000003e010057812 */ /* 0x000fca00078ec0ff */
[----:B------:R-:W-:-:S05]  /*00e0*/  IMAD R0, R5, 0x16, R0 ;  /* 0x0000001605007824 */ /* 0x000fca00078e0200 */
[----:B------:R-:W-:-:S04]  /*00f0*/  IADD3 R0, P0, PT, R3, R0, RZ ;  /* 0x0000000003007210 */ /* 0x000fc80007f1e0ff */
[----:B------:R-:W-:Y:S01]  /*0100*/  SHF.L.U32 R38, R0, 0x2, RZ ;  /* 0x0000000200267819 */ /* 0x000fe200000006ff */
[----:B------:R-:W-:-:S03]  /*0110*/  IMAD.X R3, RZ, RZ, RZ, P0 ;  /* 0x000000ffff037224 */ /* 0x000fc600000e06ff */
[----:B-1----:R-:W-:Y:S02]  /*0120*/  IADD3 R2, P0, PT, R38, UR4, RZ ;  /* 0x0000000426027c10 */ /* 0x002fe4000ff1e0ff */
[----:B------:R-:W-:-:S04]  /*0130*/  SHF.L.U64.HI R0, R0, 0x2, R3 ;  /* 0x0000000200007819 */ /* 0x000fc80000010203 */
        /* <DEDUP_REMOVED lines=27> */
[----:B------:R-:W-:Y:S01]  /*02f0*/  ISETP.NE.AND P0, PT, R42, RZ, PT ;  /* 0x000000ff2a00720c */ /* 0x000fe20003f05270 */
        /* <DEDUP_REMOVED lines=28> */
[----:B------:R0:W1:Y:S04]  /*04c0*/  LDS.64 R36, [R27] ;  /* 0x000000001b247984 */ /* 0x0000680000000a00 */
[----:B------:R0:W2:Y:S04]  /*04d0*/  LDS.64 R34, [R27+0x8] ;  /* 0x000008001b227984 */ /* 0x0000a80000000a00 */
[----:B------:R0:W3:Y:S04]  /*04e0*/  LDS.64 R32, [R27+0x10] ;  /* 0x000010001b207984 */ /* 0x0000e80000000a00 */
[----:B------:R0:W4:Y:S04]  /*04f0*/  LDS.64 R18, [R27+0x18] ;  /* 0x000018001b127984 */ /* 0x0001280000000a00 */
[----:B------:R0:W0:Y:S04]  /*0500*/  LDS.64 R14, [R27+0x20] ;  /* 0x000020001b0e7984 */ /* 0x0000280000000a00 */
[----:B------:R0:W0:Y:S04]  /*0510*/  LDS.64 R12, [R27+0x28] ;  /* 0x000028001b0c7984 */ /* 0x0000280000000a00 */
[----:B------:R0:W0:Y:S04]  /*0520*/  LDS.64 R10, [R27+0x30] ;  /* 0x000030001b0a7984 */ /* 0x0000280000000a00 */
[----:B------:R0:W0:Y:S04]  /*0530*/  LDS.64 R8, [R27+0x38] ;  /* 0x000038001b087984 */ /* 0x0000280000000a00 */
[----:B------:R0:W0:Y:S04]  /*0540*/  LDS.64 R6, [R27+0x40] ;  /* 0x000040001b067984 */ /* 0x0000280000000a00 */
[----:B------:R0:W0:Y:S04]  /*0550*/  LDS.64 R4, [R27+0x48] ;  /* 0x000048001b047984 */ /* 0x0000280000000a00 */
[----:B------:R0:W0:Y:S01]  /*0560*/  LDS.64 R2, [R27+0x50] ;  /* 0x000050001b027984 */ /* 0x0000220000000a00 */
[----:B------:R-:W-:Y:S06]  /*0570*/  BAR.SYNC.DEFER_BLOCKING 0x0 ;  /* 0x0000000000007b1d */ /* 0x000fec0000010000 */
[----:B-1----:R-:W-:Y:S05]  /*0580*/  @P0 BRA `(.L_x_95) ;  /* 0x0000000400480947 */ /* 0x002fea0003800000 */
[----:B0-----:R-:W-:Y:S01]  /*0590*/  FADD R17, R36, R37 ;  /* 0x0000002524117221 */ /* 0x001fe20000000000 */
[----:B--2---:R-:W-:Y:S01]  /*05a0*/  FADD R20, R34, R35 ;  /* 0x0000002322147221 */ /* 0x004fe20000000000 */
[----:B---3--:R-:W-:Y:S01]  /*05b0*/  FADD R21, R32, R33 ;  /* 0x0000002120157221 */ /* 0x008fe20000000000 */
[----:B----4-:R-:W-:Y:S01]  /*05c0*/  FADD R22, R18, R19 ;  /* 0x0000001312167221 */ /* 0x010fe20000000000 */
        /* <DEDUP_REMOVED lines=14> */
[----:B------:R-:W-:-:S02]  /*06b0*/  ISETP.NE.AND P1, PT, R39, 0x1f, PT ;  /* 0x0000001f2700780c */ /* 0x000fc40003f25270 */
[----:B------:R-:W-:Y:S01]  /*06c0*/  FADD R17, R17, R26 ;  /* 0x0000001a11117221 */ /* 0x000fe20000000000 */
[----:B------:R-:W-:Y:S01]  /*06d0*/  FADD R22, R22, R23 ;  /* 0x0000001716167221 */ /* 0x000fe20000000000 */
[----:B------:R-:W-:-:S03]  /*06e0*/  ISETP.NE.AND P2, PT, R39, RZ, PT ;  /* 0x000000ff2700720c */ /* 0x000fc60003f45270 */
[----:B------:R-:W-:-:S05]  /*06f0*/  FADD R22, R17, R22 ;  /* 0x0000001611167221 */ /* 0x000fca0000000000 */
[----:B------:R-:W0:Y:S01]  /*0700*/  SHFL.UP P0, R21, R22, 0x1, RZ ;  /* 0x0420000016157989 */ /* 0x000e2200000000ff */
[----:B------:R-:W-:Y:S01]  /*0710*/  @!P1 LEA R44, R40, UR4, 0x2 ;  /* 0x00000004282c9c11 */ /* 0x000fe2000f8e10ff */
        /* <DEDUP_REMOVED lines=45> */
[----:B------:R-:W-:Y:S02]  /*09f0*/  ISETP.GE.U32.AND P0, PT, R16, 0x20, PT ;  /* 0x000000201000780c */ /* 0x000fe40003f06070 */
[----:B------:R-:W-:Y:S02]  /*0a00*/  FSEL R20, R30, R20, !P1 ;  /* 0x000000141e147208 */ /* 0x000fe40004800000 */
[----:B------:R-:W-:-:S03]  /*0a10*/  ISETP.NE.AND P1, PT, R16, RZ, PT ;  /* 0x000000ff1000720c */ /* 0x000fc60003f25270 */
[----:B------:R-:W-:-:S05]  /*0a20*/  @P2 FADD R20, R17, R20 ;  /* 0x0000001411142221 */ /* 0x000fca0000000000 */
[----:B------:R-:W-:-:S05]  /*0a30*/  FSEL R17, R17, R20, !P0 ;  /* 0x0000001411117208 */ /* 0x000fca0004000000 */
[----:B------:R-:W-:Y:S01]  /*0a40*/  FADD R16, R36, R17 ;  /* 0x0000001124107221 */ /* 0x000fe20000000000 */
[----:B------:R-:W-:Y:S06]  /*0a50*/  @P1 BRA `(.L_x_96) ;  /* 0x0000000c00f41947 */ /* 0x000fec0003800000 */
[----:B------:R-:W0:Y:S01]  /*0a60*/  LDC.64 R20, c[0x0][0x390] ;  /* 0x0000e400ff147b82 */ /* 0x000e220000000a00 */
[----:B------:R-:W-:Y:S02]  /*0a70*/  IMAD.MOV.U32 R30, RZ, RZ, 0x65 ;  /* 0x00000065ff1e7424 */ /* 0x000fe400078e00ff */
[----:B------:R-:W-:-:S03]  /*0a80*/  IMAD.MOV.U32 R16, RZ, RZ, R36 ;  /* 0x000000ffff107224 */ /* 0x000fc600078e0024 */
[----:B0-----:R0:W-:Y:S01]  /*0a90*/  ST.E.64.STRONG.GPU desc[UR8][R20.64+0x100], R30 ;  /* 0x0001001e14007985 */ /* 0x0011e2000c10fb08 */
[----:B------:R-:W-:Y:S05]  /*0aa0*/  BRA `(.L_x_96) ;  /* 0x0000000c00e07947 */ /* 0x000fea0003800000 */
.L_x_95:
        /* <DEDUP_REMOVED lines=70> */
[----:B------:R-:W-:Y:S02]  /*0f10*/  ISETP.GT.U32.AND P0, PT, R16, 0x1f, PT ;  /* 0x0000001f1000780c */ /* 0x000fe40003f04070 */
[----:B------:R-:W-:Y:S02]  /*0f20*/  FSEL R20, R30, R20, !P1 ;  /* 0x000000141e147208 */ /* 0x000fe40004800000 */
[----:B------:R-:W-:-:S03]  /*0f30*/  ISETP.GE.U32.AND P1, PT, R16, 0x20, PT ;  /* 0x000000201000780c */ /* 0x000fc60003f26070 */
[----:B------:R-:W-:-:S05]  /*0f40*/  @P2 FADD R20, R17, R20 ;  /* 0x0000001411142221 */ /* 0x000fca0000000000 */
[----:B------:R-:W-:Y:S01]  /*0f50*/  FSEL R23, R17, R20, !P1 ;  /* 0x0000001411177208 */ /* 0x000fe20004800000 */
[----:B------:R-:W-:Y:S06]  /*0f60*/  @P0 BRA `(.L_x_97) ;  /* 0x0000000800880947 */ /* 0x000fec0003800000 */
[----:B------:R-:W0:Y:S01]  /*0f70*/  LDC.64 R20, c[0x0][0x390] ;  /* 0x0000e400ff147b82 */ /* 0x000e220000000a00 */
[----:B------:R-:W-:Y:S02]  /*0f80*/  ISETP.NE.AND P1, PT, R16, RZ, PT ;  /* 0x000000ff1000720c */ /* 0x000fe40003f25270 */
[----:B------:R-:W-:-:S05]  /*0f90*/  LOP3.LUT R17, RZ, R16, RZ, 0x33, !PT ;  /* 0x00000010ff117212 */ /* 0x000fca00078e33ff */
[----:B------:R-:W-:-:S06]  /*0fa0*/  IMAD.IADD R24, R42, 0x1, R17 ;  /* 0x000000012a187824 */ /* 0x000fcc00078e0211 */
[----:B------:R-:W-:Y:S01]  /*0fb0*/  @!P1 MOV R30, 0x64 ;  /* 0x00000064001e9802 */ /* 0x000fe20000000f00 */
        /* <DEDUP_REMOVED lines=10> */
.L_x_127:
[----:B------:R-:W-:Y:S05]  /*1060*/  @!P0 BRA `(.L_x_99) ;  /* 0x0000000000748947 */ /* 0x000fea0003800000 */
[----:B------:R-:W-:-:S07]  /*1070*/  IMAD.MOV.U32 R22, RZ, RZ, 0x3b8 ;  /* 0x000003b8ff167424 */ /* 0x000fce00078e00ff */
.L_x_101:
[----:B------:R-:W-:Y:S01]  /*1080*/  IADD3 R25, PT, PT, R22, 0x1, RZ ;  /* 0x0000000116197810 */ /* 0x000fe20007ffe0ff */
[----:B------:R-:W-:-:S03]  /*1090*/  IMAD R42, R42, 0x41a7, RZ ;  /* 0x000041a72a2a7824 */ /* 0x000fc600078e02ff */
[----:B------:R-:W0:Y:S01]  /*10a0*/  I2F.U32.RP R28, R25 ;  /* 0x00000019001c7306 */ /* 0x000e220000209000 */
[----:B------:R-:W-:Y:S01]  /*10b0*/  IMAD.MOV R29, RZ, RZ, -R25 ;  /* 0x000000ffff1d7224 */ /* 0x000fe200078e0a19 */
[----:B------:R-:W-:Y:S02]  /*10c0*/  LOP3.LUT R42, R42, 0x7fffffff, RZ, 0xc0, !PT ;  /* 0x7fffffff2a2a7812 */ /* 0x000fe400078ec0ff */
[----:B------:R-:W-:-:S04]  /*10d0*/  ISETP.NE.U32.AND P2, PT, R25, RZ, PT ;  /* 0x000000ff1900720c */ /* 0x000fc80003f45070 */
[----:B0-----:R-:W0:Y:S02]  /*10e0*/  MUFU.RCP R28, R28 ;  /* 0x0000001c001c7308 */ /* 0x001e240000001000 */
[----:B0-----:R-:W-:-:S06]  /*10f0*/  VIADD R20, R28, 0xffffffe ;  /* 0x0ffffffe1c147836 */ /* 0x001fcc0000000000 */
[----:B------:R0:W1:Y:S02]  /*1100*/  F2I.FTZ.U32.TRUNC.NTZ R21, R20 ;  /* 0x0000001400157305 */ /* 0x000064000021f000 */
[----:B0-----:R-:W-:Y:S02]  /*1110*/  HFMA2 R20, -RZ, RZ, 0, 0 ;  /* 0x00000000ff147431 */ /* 0x001fe400000001ff */
[----:B-1----:R-:W-:-:S04]  /*1120*/  IMAD R29, R29, R21, RZ ;  /* 0x000000151d1d7224 */ /* 0x002fc800078e02ff */
[----:B------:R-:W-:-:S06]  /*1130*/  IMAD.HI.U32 R21, R21, R29, R20 ;  /* 0x0000001d15157227 */ /* 0x000fcc00078e0014 */
[----:B------:R-:W-:-:S04]  /*1140*/  IMAD.HI.U32 R21, R21, R42, RZ ;  /* 0x0000002a15157227 */ /* 0x000fc800078e00ff */
[----:B------:R-:W-:-:S04]  /*1150*/  IMAD.MOV R21, RZ, RZ, -R21 ;  /* 0x000000ffff157224 */ /* 0x000fc800078e0a15 */
[----:B------:R-:W-:-:S05]  /*1160*/  IMAD R28, R25, R21, R42 ;  /* 0x00000015191c7224 */ /* 0x000fca00078e022a */
[----:B------:R-:W-:-:S13]  /*1170*/  ISETP.GE.U32.AND P0, PT, R28, R25, PT ;  /* 0x000000191c00720c */ /* 0x000fda0003f06070 */
[----:B------:R-:W-:-:S05]  /*1180*/  @P0 IMAD.IADD R28, R28, 0x1, -R25 ;  /* 0x000000011c1c0824 */ /* 0x000fca00078e0a19 */
[----:B------:R-:W-:-:S13]  /*1190*/  ISETP.GE.U32.AND P0, PT, R28, R25, PT ;  /* 0x000000191c00720c */ /* 0x000fda0003f06070 */
[----:B------:R-:W-:Y:S02]  /*11a0*/  @P0 IADD3 R28, PT, PT, -R25, R28, RZ ;  /* 0x0000001c191c0210 */ /* 0x000fe40007ffe1ff */
[----:B------:R-:W-:-:S04]  /*11b0*/  @!P2 LOP3.LUT R28, RZ, R25, RZ, 0x33, !PT ;  /* 0x00000019ff1ca212 */ /* 0x000fc800078e33ff */
[----:B------:R-:W-:Y:S05]  /*11c0*/  NANOSLEEP R28 ;  /* 0x0000001c0000735d */ /* 0x000fea0003800000 */
[----:B------:R-:W2:Y:S01]  /*11d0*/  LD.E.64.STRONG.GPU R28, desc[UR8][R16.64+0x100] ;  /* 0x00010008101c7980 */ /* 0x000ea2000c10fb00 */
[----:B------:R-:W-:Y:S01]  /*11e0*/  UMOV UR5, 0xffffffff ;  /* 0xffffffff00057882 */ /* 0x000fe20000000000 */
[----:B------:R-:W-:Y:S02]  /*11f0*/  SHF.R.U32.HI R22, RZ, 0x1, R22 ;  /* 0x00000001ff167819 */ /* 0x000fe40000011616 */
[----:B--2---:R-:W-:Y:S01]  /*1200*/  ISETP.NE.AND P0, PT, R28, 0x63, PT ;  /* 0x000000631c00780c */ /* 0x004fe20003f05270 */
[----:B------:R-:W-:-:S12]  /*1210*/  BRA.DIV UR5, `(.L_x_100) ;  /* 0x0000003605287947 */ /* 0x000fd8000b800000 */
[----:B------:R-:W-:-:S13]  /*1220*/  VOTE.ANY P0, !P0 ;  /* 0x0000000000ff7806 */ /* 0x000fda0004000100 */
.L_x_130:
[----:B------:R-:W-:Y:S05]  /*1230*/  @P0 BRA `(.L_x_101) ;  /* 0xfffffffc00900947 */ /* 0x000fea000383ffff */
.L_x_99:
        /* <DEDUP_REMOVED lines=8> */
[C---:B------:R-:W-:Y:S01]  /*12c0*/  VIADD R30, R39.reuse, 0x8 ;  /* 0x00000008271e7836 */ /* 0x040fe20000000000 */
[----:B------:R-:W-:Y:S02]  /*12d0*/  IADD3 R25, PT, PT, R39, 0x10, RZ ;  /* 0x0000001027197810 */ /* 0x000fe40007ffe0ff */
        /* <DEDUP_REMOVED lines=24> */
.L_x_139:
[----:B------:R-:W-:Y:S05]  /*1460*/  @!P0 BRA `(.L_x_103) ;  /* 0x00000004000c8947 */ /* 0x000fea0003800000 */
[----:B------:R-:W-:-:S07]  /*1470*/  IMAD.MOV.U32 R47, RZ, RZ, 0x3b8 ;  /* 0x000003b8ff2f7424 */ /* 0x000fce00078e00ff */
.L_x_109:
        /* <DEDUP_REMOVED lines=8> */
.L_x_142:
[----:B------:R-:W-:Y:S05]  /*1500*/  @!P0 BRA `(.L_x_105) ;  /* 0x0000000000748947 */ /* 0x000fea0003800000 */
[----:B------:R-:W-:-:S07]  /*1510*/  MOV R22, R47 ;  /* 0x0000002f00167202 */ /* 0x000fce0000000f00 */
.L_x_107:
[----:B------:R-:W-:Y:S02]  /*1520*/  VIADD R29, R22, 0x1 ;  /* 0x00000001161d7836 */ /* 0x000fe40000000000 */
[----:B------:R-:W-:Y:S02]  /*1530*/  IMAD R42, R42, 0x41a7, RZ ;  /* 0x000041a72a2a7824 */ /* 0x000fe400078e02ff */
[----:B------:R-:W0:Y:S01]  /*1540*/  I2F.U32.RP R28, R29 ;  /* 0x0000001d001c7306 */ /* 0x000e220000209000 */
[----:B------:R-:W-:Y:S02]  /*1550*/  IADD3 R49, PT, PT, RZ, -R29, RZ ;  /* 0x8000001dff317210 */ /* 0x000fe40007ffe0ff */
[----:B------:R-:W-:Y:S02]  /*1560*/  LOP3.LUT R42, R42, 0x7fffffff, RZ, 0xc0, !PT ;  /* 0x7fffffff2a2a7812 */ /* 0x000fe400078ec0ff */
[----:B------:R-:W-:-:S03]  /*1570*/  ISETP.NE.U32.AND P2, PT, R29, RZ, PT ;  /* 0x000000ff1d00720c */ /* 0x000fc60003f45070 */
[----:B0-----:R-:W0:Y:S02]  /*1580*/  MUFU.RCP R28, R28 ;  /* 0x0000001c001c7308 */ /* 0x001e240000001000 */
[----:B0-----:R-:W-:-:S06]  /*1590*/  VIADD R20, R28, 0xffffffe ;  /* 0x0ffffffe1c147836 */ /* 0x001fcc0000000000 */
[----:B------:R0:W1:Y:S02]  /*15a0*/  F2I.FTZ.U32.TRUNC.NTZ R21, R20 ;  /* 0x0000001400157305 */ /* 0x000064000021f000 */
[----:B0-----:R-:W-:Y:S02]  /*15b0*/  IMAD.MOV.U32 R20, RZ, RZ, RZ ;  /* 0x000000ffff147224 */ /* 0x001fe400078e00ff */
[----:B-1----:R-:W-:-:S04]  /*15c0*/  IMAD R49, R49, R21, RZ ;  /* 0x0000001531317224 */ /* 0x002fc800078e02ff */
[----:B------:R-:W-:-:S06]  /*15d0*/  IMAD.HI.U32 R21, R21, R49, R20 ;  /* 0x0000003115157227 */ /* 0x000fcc00078e0014 */
[----:B------:R-:W-:-:S04]  /*15e0*/  IMAD.HI.U32 R21, R21, R42, RZ ;  /* 0x0000002a15157227 */ /* 0x000fc800078e00ff */
[----:B------:R-:W-:-:S04]  /*15f0*/  IMAD.MOV R21, RZ, RZ, -R21 ;  /* 0x000000ffff157224 */ /* 0x000fc800078e0a15 */
[----:B------:R-:W-:-:S05]  /*1600*/  IMAD R28, R29, R21, R42 ;  /* 0x000000151d1c7224 */ /* 0x000fca00078e022a */
[----:B------:R-:W-:-:S13]  /*1610*/  ISETP.GE.U32.AND P0, PT, R28, R29, PT ;  /* 0x0000001d1c00720c */ /* 0x000fda0003f06070 */
[----:B------:R-:W-:-:S04]  /*1620*/  @P0 IADD3 R28, PT, PT, -R29, R28, RZ ;  /* 0x0000001c1d1c0210 */ /* 0x000fc80007ffe1ff */
[----:B------:R-:W-:-:S13]  /*1630*/  ISETP.GE.U32.AND P0, PT, R28, R29, PT ;  /* 0x0000001d1c00720c */ /* 0x000fda0003f06070 */
[----:B------:R-:W-:Y:S01]  /*1640*/  @P0 IMAD.IADD R28, R28, 0x1, -R29 ;  /* 0x000000011c1c0824 */ /* 0x000fe200078e0a1d */
        /* <DEDUP_REMOVED lines=8> */
.L_x_145:
[----:B------:R-:W-:Y:S05]  /*16d0*/  @P0 BRA `(.L_x_107) ;  /* 0xfffffffc00900947 */ /* 0x000fea000383ffff */
.L_x_105:
[----:B------:R-:W-:Y:S01]  /*16e0*/  UMOV UR5, 0xffffffff ;  /* 0xffffffff00057882 */ /* 0x000fe20000000000 */
[----:B------:R-:W-:Y:S02]  /*16f0*/  ISETP.NE.AND P0, PT, R28, 0x65, PT ;  /* 0x000000651c00780c */ /* 0x000fe40003f05270 */
[----:B------:R-:W-:Y:S11]  /*1700*/  BRA.DIV UR5, `(.L_x_108) ;  /* 0x0000003605407947 */ /* 0x000ff6000b800000 */
[----:B------:R-:W-:Y:S02]  /*1710*/  VOTE.ANY R21, PT, !P0 ;  /* 0x0000000000157806 */ /* 0x000fe400040e0100 */
[----:B------:R-:W-:Y:S02]  /*1720*/  IADD3 R24, PT, PT, R24, -0x20, RZ ;  /* 0xffffffe018187810 */ /* 0x000fe40007ffe0ff */
[----:B------:R-:W-:-:S05]  /*1730*/  LOP3.LUT R21, R21, 0x80000000, R43, 0xec, !PT ;  /* 0x8000000015157812 */ /* 0x000fca00078eec2b */
[----:B------:R-:W-:-:S05]  /*1740*/  VIADD R16, R21, 0xffffffff ;  /* 0xffffffff15107836 */ /* 0x000fca0000000000 */
[----:B------:R-:W-:-:S04]  /*1750*/  LOP3.LUT R16, R21, R16, RZ, 0xc, !PT ;  /* 0x0000001015107212 */ /* 0x000fc800078e0cff */
        /* <DEDUP_REMOVED lines=19> */
.L_x_154:
[----:B------:R-:W-:Y:S05]  /*1890*/  @P0 BRA `(.L_x_109) ;  /* 0xfffffff800f80947 */ /* 0x000fea000383ffff */
.L_x_103:
        /* <DEDUP_REMOVED lines=8> */
[----:B0-----:R-:W-:-:S05]  /*1920*/  @!P1 LEA R16, R17, R16, 0x18 ;  /* 0x0000001011109211 */ /* 0x001fca00078ec0ff */
[----:B------:R1:W-:Y:S04]  /*1930*/  @!P1 STS [R16+0x8], R31 ;  /* 0x0000081f10009388 */ /* 0x0003e80000000800 */
[----:B------:R1:W-:Y:S01]  /*1940*/  @!P1 STS [R16+0x4], R46 ;  /* 0x0000042e10009388 */ /* 0x0003e20000000800 */
[----:B--2---:R-:W-:Y:S01]  /*1950*/  @!P0 LEA R21, R21, R20, 0x18 ;  /* 0x0000001415158211 */ /* 0x004fe200078ec0ff */
[----:B------:R-:W-:Y:S01]  /*1960*/  IMAD.MOV.U32 R20, RZ, RZ, R23 ;  /* 0x000000ffff147224 */ /* 0x000fe200078e0017 */
[----:B------:R-:W-:-:S03]  /*1970*/  @!P0 MOV R20, R46 ;  /* 0x0000002e00148202 */ /* 0x000fc60000000f00 */
[----:B------:R1:W-:Y:S04]  /*1980*/  @!P0 STS [R21+0x4c], R46 ;  /* 0x00004c2e15008388 */ /* 0x0003e80000000800 */
.L_x_97:
[----:B------:R-:W-:Y:S05]  /*1990*/  WARPSYNC.ALL ;  /* 0x0000000000007948 */ /* 0x000fea0003800000 */
[----:B------:R-:W0:Y:S08]  /*19a0*/  S2UR UR6, SR_CgaCtaId ;  /* 0x00000000000679c3 */ /* 0x000e300000008800 */
[----:B------:R-:W-:Y:S06]  /*19b0*/  BAR.SYNC.DEFER_BLOCKING 0x0 ;  /* 0x0000000000007b1d */ /* 0x000fec0000010000 */
[----:B------:R-:W-:Y:S01]  /*19c0*/  UMOV UR5, 0x400 ;  /* 0x0000040000057882 */ /* 0x000fe20000000000 */
[----:B------:R-:W2:Y:S01]  /*19d0*/  S2R R17, SR_TID.X ;  /* 0x0000000000117919 */ /* 0x000ea20000002100 */
[----:B0-----:R-:W-:-:S09]  /*19e0*/  ULEA UR5, UR6, UR5, 0x18 ;  /* 0x0000000506057291 */ /* 0x001fd2000f8ec0ff */
[----:B-1----:R-:W0:Y:S01]  /*19f0*/  LDS R16, [UR5+0x4c] ;  /* 0x00004c05ff107984 */ /* 0x002e220008000800 */
[----:B--2---:R-:W-:-:S13]  /*1a00*/  ISETP.NE.AND P0, PT, R17, RZ, PT ;  /* 0x000000ff1100720c */ /* 0x004fda0003f05270 */
[----:B0-----:R-:W-:-:S04]  /*1a10*/  @P0 FADD R20, R16, R20 ;  /* 0x0000001410140221 */ /* 0x001fc80000000000 */
[----:B------:R-:W-:-:S07]  /*1a20*/  FADD R16, R36, R20 ;  /* 0x0000001424107221 */ /* 0x000fce0000000000 */
.L_x_96:
[----:B------:R-:W-:Y:S05]  /*1a30*/  BSYNC.RECONVERGENT B0 ;  /* 0x0000000000007941 */ /* 0x000fea0003800200 */
.L_x_94:
[----:B------:R-:W-:Y:S01]  /*1a40*/  FADD R17, R37, R16 ;  /* 0x0000001025117221 */ /* 0x000fe20000000000 */
[----:B0-----:R-:W0:Y:S01]  /*1a50*/  S2R R20, SR_TID.X ;  /* 0x0000000000147919 */ /* 0x001e220000002100 */
[----:B------:R-:W1:Y:S01]  /*1a60*/  S2UR UR6, SR_CgaCtaId ;  /* 0x00000000000679c3 */ /* 0x000e620000008800 */
[----:B------:R-:W-:Y:S01]  /*1a70*/  UMOV UR5, 0x400 ;  /* 0x0000040000057882 */ /* 0x000fe20000000000 */
[----:B------:R-:W-:Y:S01]  /*1a80*/  FADD R34, R34, R17 ;  /* 0x0000001122227221 */ /* 0x000fe20000000000 */
[----:B------:R-:W2:Y:S03]  /*1a90*/  S2R R21, SR_LANEID ;  /* 0x0000000000157919 */ /* 0x000ea60000000000 */
[----:B------:R-:W-:Y:S02]  /*1aa0*/  FADD R35, R35, R34 ;  /* 0x0000002223237221 */ /* 0x000fe40000000000 */
[----:B------:R-:W-:Y:S02]  /*1ab0*/  BAR.SYNC.DEFER_BLOCKING 0x0 ;  /* 0x0000000000007b1d */ /* 0x000fe40000010000 */
[----:B------:R-:W-:-:S04]  /*1ac0*/  FADD R32, R32, R35 ;  /* 0x0000002320207221 */ /* 0x000fc80000000000 */
[----:B------:R-:W-:-:S04]  /*1ad0*/  FADD R33, R33, R32 ;  /* 0x0000002021217221 */ /* 0x000fc80000000000 */
[----:B------:R-:W-:-:S04]  /*1ae0*/  FADD R18, R18, R33 ;  /* 0x0000002112127221 */ /* 0x000fc80000000000 */
[----:B------:R-:W-:Y:S01]  /*1af0*/  FADD R19, R19, R18 ;  /* 0x0000001213137221 */ /* 0x000fe20000000000 */
[----:B-1----:R-:W-:-:S03]  /*1b00*/  ULEA UR5, UR6, UR5, 0x18 ;  /* 0x0000000506057291 */ /* 0x002fc6000f8ec0ff */
[----:B------:R-:W-:Y:S01]  /*1b10*/  FADD R14, R14, R19 ;  /* 0x000000130e0e7221 */ /* 0x000fe20000000000 */
[----:B------:R-:W1:Y:S03]  /*1b20*/  LDCU.64 UR6, c[0x0][0x388] ;  /* 0x00007100ff0677ac */ /* 0x000e660008000a00 */
[----:B------:R-:W-:Y:S01]  /*1b30*/  FADD R15, R15, R14 ;  /* 0x0000000e0f0f7221 */ /* 0x000fe20000000000 */
[----:B0-----:R-:W-:-:S03]  /*1b40*/  SHF.R.U32.HI R20, RZ, 0x5, R20 ;  /* 0x00000005ff147819 */ /* 0x001fc60000011614 */
[----:B------:R-:W-:Y:S02]  /*1b50*/  FADD R12, R12, R15 ;  /* 0x0000000f0c0c7221 */ /* 0x000fe40000000000 */
[----:B--2---:R-:W-:Y:S02]  /*1b60*/  IMAD R20, R20, 0x2c0, R21 ;  /* 0x000002c014147824 */ /* 0x004fe400078e0215 */
[----:B------:R-:W-:-:S03]  /*1b70*/  FADD R13, R13, R12 ;  /* 0x0000000c0d0d7221 */ /* 0x000fc60000000000 */
[----:B------:R-:W-:Y:S01]  /*1b80*/  LEA R20, R20, UR5, 0x2 ;  /* 0x0000000514147c11 */ /* 0x000fe2000f8e10ff */
[----:B------:R-:W-:Y:S01]  /*1b90*/  FADD R10, R10, R13 ;  /* 0x0000000d0a0a7221 */ /* 0x000fe20000000000 */
[----:B-1----:R-:W-:-:S03]  /*1ba0*/  IADD3 R38, P0, PT, R38, UR6, RZ ;  /* 0x0000000626267c10 */ /* 0x002fc6000ff1e0ff */
[----:B------:R-:W-:Y:S01]  /*1bb0*/  FADD R11, R11, R10 ;  /* 0x0000000a0b0b7221 */ /* 0x000fe20000000000 */
[----:B------:R-:W-:Y:S01]  /*1bc0*/  IMAD R21, R21, 0x54, R20 ;  /* 0x0000005415157824 */ /* 0x000fe200078e0214 */
[----:B------:R-:W-:Y:S02]  /*1bd0*/  IADD3.X R39, PT, PT, R0, UR7, RZ, P0, !PT ;  /* 0x0000000700277c10 */ /* 0x000fe400087fe4ff */
[----:B------:R-:W-:Y:S02]  /*1be0*/  FADD R8, R8, R11 ;  /* 0x0000000b08087221 */ /* 0x000fe40000000000 */
[----:B------:R-:W-:Y:S02]  /*1bf0*/  STS.64 [R21], R16 ;  /* 0x0000001015007388 */ /* 0x000fe40000000a00 */
[----:B------:R-:W-:Y:S02]  /*1c00*/  FADD R9, R9, R8 ;  /* 0x0000000809097221 */ /* 0x000fe40000000000 */
[----:B------:R-:W-:Y:S02]  /*1c10*/  STS.64 [R21+0x8], R34 ;  /* 0x0000082215007388 */ /* 0x000fe40000000a00 */
[----:B------:R-:W-:-:S02]  /*1c20*/  FADD R6, R6, R9 ;  /* 0x0000000906067221 */ /* 0x000fc40000000000 */
[----:B------:R-:W-:Y:S02]  /*1c30*/  STS.64 [R21+0x10], R32 ;  /* 0x0000102015007388 */ /* 0x000fe40000000a00 */
[----:B------:R-:W-:Y:S02]  /*1c40*/  FADD R7, R7, R6 ;  /* 0x0000000607077221 */ /* 0x000fe40000000000 */
[----:B------:R-:W-:Y:S02]  /*1c50*/  STS.64 [R21+0x18], R18 ;  /* 0x0000181215007388 */ /* 0x000fe40000000a00 */
[----:B------:R-:W-:Y:S02]  /*1c60*/  FADD R4, R4, R7 ;  /* 0x0000000704047221 */ /* 0x000fe40000000000 */
[----:B------:R-:W-:Y:S02]  /*1c70*/  STS.64 [R21+0x20], R14 ;  /* 0x0000200e15007388 */ /* 0x000fe40000000a00 */
[----:B------:R-:W-:-:S02]  /*1c80*/  FADD R5, R5, R4 ;  /* 0x0000000405057221 */ /* 0x000fc40000000000 */
[----:B------:R-:W-:Y:S02]  /*1c90*/  STS.64 [R21+0x28], R12 ;  /* 0x0000280c15007388 */ /* 0x000fe40000000a00 */
[----:B------:R-:W-:Y:S02]  /*1ca0*/  FADD R2, R2, R5 ;  /* 0x0000000502027221 */ /* 0x000fe40000000000 */
[----:B------:R-:W-:Y:S02]  /*1cb0*/  STS.64 [R21+0x30], R10 ;  /* 0x0000300a15007388 */ /* 0x000fe40000000a00 */
[----:B------:R-:W-:Y:S02]  /*1cc0*/  FADD R3, R3, R2 ;  /* 0x0000000203037221 */ /* 0x000fe40000000000 */
[----:B------:R-:W-:Y:S04]  /*1cd0*/  STS.64 [R21+0x38], R8 ;  /* 0x0000380815007388 */ /* 0x000fe80000000a00 */
[----:B------:R-:W-:Y:S04]  /*1ce0*/  STS.64 [R21+0x40], R6 ;  /* 0x0000400615007388 */ /* 0x000fe80000000a00 */
[----:B------:R-:W-:Y:S04]  /*1cf0*/  STS.64 [R21+0x48], R4 ;  /* 0x0000480415007388 */ /* 0x000fe80000000a00 */
[----:B------:R-:W-:Y:S01]  /*1d00*/  STS.64 [R21+0x50], R2 ;  /* 0x0000500215007388 */ /* 0x000fe20000000a00 */
        /* <DEDUP_REMOVED lines=46> */
.L_x_93:
[----:B------:R-:W-:-:S13]  /*1ff0*/  ISETP.NE.AND P0, PT, R0, RZ, PT ;  /* 0x000000ff0000720c */ /* 0x000fda0003f05270 */
[----:B------:R-:W-:Y:S05]  /*2000*/  @!P0 EXIT ;  /* 0x000000000000894d */ /* 0x000fea0003800000 */
[----:B------:R-:W0:Y:S02]  /*2010*/  LDC.64 R4, c[0x0][0x380] ;  /* 0x0000e000ff047b82 */ /* 0x000e240000000a00 */
[----:B0-----:R-:W-:-:S05]  /*2020*/  IMAD.WIDE.U32 R4, R3, 0x4, R4 ;  /* 0x0000000403047825 */ /* 0x001fca00078e0004 */
[----:B------:R0:W2:Y:S01]  /*2030*/  LDG.E R6, desc[UR8][R4.64] ;  /* 0x0000000804067981 */ /* 0x0000a2000c1e1900 */
[----:B------:R-:W1:Y:S02]  /*2040*/  S2R R2, SR_TID.X ;  /* 0x0000000000027919 */ /* 0x000e640000002100 */
[C---:B-1----:R-:W-:Y:S02]  /*2050*/  LOP3.LUT R3, R2.reuse, 0x1f, RZ, 0xc0, !PT ;  /* 0x0000001f02037812 */ /* 0x042fe400078ec0ff */
[----:B------:R-:W-:-:S05]  /*2060*/  LOP3.LUT R8, R2, 0x3e0, RZ, 0xc0, !PT ;  /* 0x000003e002087812 */ /* 0x000fca00078ec0ff */
[----:B------:R-:W-:-:S04]  /*2070*/  IMAD R3, R8, 0x16, R3 ;  /* 0x0000001608037824 */ /* 0x000fc800078e0203 */
[C---:B------:R-:W-:Y:S01]  /*2080*/  VIADD R7, R3.reuse, 0x20 ;  /* 0x0000002003077836 */ /* 0x040fe20000000000 */
[C---:B------:R-:W-:Y:S01]  /*2090*/  ISETP.GE.U32.AND P6, PT, R3.reuse, R0, PT ;  /* 0x000000000300720c */ /* 0x040fe20003fc6070 */
[C---:B------:R-:W-:Y:S01]  /*20a0*/  VIADD R9, R3.reuse, 0x40 ;  /* 0x0000004003097836 */ /* 0x040fe20000000000 */
[----:B0-----:R-:W-:Y:S02]  /*20b0*/  LEA R4, P1, R3, R4, 0x2 ;  /* 0x0000000403047211 */ /* 0x001fe400078210ff */
[-C--:B------:R-:W-:Y:S01]  /*20c0*/  ISETP.GE.U32.AND P5, PT, R7, R0.reuse, PT ;  /* 0x000000000700720c */ /* 0x080fe20003fa6070 */
[----:B------:R-:W-:Y:S01]  /*20d0*/  VIADD R7, R3, 0x80 ;  /* 0x0000008003077836 */ /* 0x000fe20000000000 */
[-C--:B------:R-:W-:Y:S01]  /*20e0*/  ISETP.GE.U32.AND P0, PT, R9, R0.reuse, PT ;  /* 0x000000000900720c */ /* 0x080fe20003f06070 */
[----:B------:R-:W-:Y:S01]  /*20f0*/  IMAD.X R5, RZ, RZ, R5, P1 ;  /* 0x000000ffff057224 */ /* 0x000fe200008e0605 */
[C---:B------:R-:W-:Y:S01]  /*2100*/  IADD3 R11, PT, PT, R3.reuse, 0x60, RZ ;  /* 0x00000060030b7810 */ /* 0x040fe20007ffe0ff */
[----:B------:R-:W-:Y:S01]  /*2110*/  VIADD R9, R3, 0xa0 ;  /* 0x000000a003097836 */ /* 0x000fe20000000000 */
[----:B------:R-:W-:-:S02]  /*2120*/  ISETP.GE.U32.AND P3, PT, R7, R0, PT ;  /* 0x000000000700720c */ /* 0x000fc40003f66070 */
[----:B------:R-:W-:Y:S02]  /*2130*/  IADD3 R7, PT, PT, R3, 0xc0, RZ ;  /* 0x000000c003077810 */ /* 0x000fe40007ffe0ff */
[-C--:B------:R-:W-:Y:S02]  /*2140*/  ISETP.GE.U32.AND P4, PT, R11, R0.reuse, PT ;  /* 0x000000000b00720c */ /* 0x080fe40003f86070 */
[-C--:B------:R-:W-:Y:S02]  /*2150*/  ISETP.GE.U32.AND P1, PT, R7, R0.reuse, PT ;  /* 0x000000000700720c */ /* 0x080fe40003f26070 */
[----:B------:R-:W-:Y:S02]  /*2160*/  IADD3 R7, PT, PT, R3, 0xe0, RZ ;  /* 0x000000e003077810 */ /* 0x000fe40007ffe0ff */
[----:B------:R-:W-:Y:S01]  /*2170*/  ISETP.GE.U32.AND P2, PT, R9, R0, PT ;  /* 0x000000000900720c */ /* 0x000fe20003f46070 */
[C---:B------:R-:W-:Y:S02]  /*2180*/  VIADD R9, R3.reuse, 0x100 ;  /* 0x0000010003097836 */ /* 0x040fe40000000000 */
[----:B------:R-:W-:-:S02]  /*2190*/  VIADD R39, R3, 0x2a0 ;  /* 0x000002a003277836 */ /* 0x000fc40000000000 */
[----:B--2---:R-:W-:Y:S02]  /*21a0*/  IMAD.MOV.U32 R16, RZ, RZ, R6 ;  /* 0x000000ffff107224 */ /* 0x004fe400078e0006 */
[----:B------:R-:W2:Y:S01]  /*21b0*/  @!P6 LDG.E R6, desc[UR8][R4.64] ;  /* 0x000000080406e981 */ /* 0x000ea2000c1e1900 */
[----:B------:R-:W-:Y:S02]  /*21c0*/  ISETP.GE.U32.AND P6, PT, R7, R0, PT ;  /* 0x000000000700720c */ /* 0x000fe40003fc6070 */
[----:B------:R-:W-:Y:S01]  /*21d0*/  MOV R10, R16 ;  /* 0x00000010000a7202 */ /* 0x000fe20000000f00 */
[----:B------:R-:W-:Y:S02]  /*21e0*/  VIADD R7, R3, 0x120 ;  /* 0x0000012003077836 */ /* 0x000fe40000000000 */
[--C-:B------:R-:W-:Y:S02]  /*21f0*/  IMAD.MOV.U32 R12, RZ, RZ, R16.reuse ;  /* 0x000000ffff0c7224 */ /* 0x100fe400078e0010 */
[----:B------:R-:W-:Y:S01]  /*2200*/  IMAD.MOV.U32 R8, RZ, RZ, R16 ;  /* 0x000000ffff087224 */ /* 0x000fe200078e0010 */
[----:B------:R-:W3:Y:S01]  /*2210*/  @!P0 LDG.E R10, desc[UR8][R4.64+0x100] ;  /* 0x00010008040a8981 */ /* 0x000ee2000c1e1900 */
[----:B------:R-:W-:-:S02]  /*2220*/  ISETP.GE.U32.AND P0, PT, R7, R0, PT ;  /* 0x000000000700720c */ /* 0x000fc40003f06070 */
[----:B------:R-:W-:Y:S01]  /*2230*/  IADD3 R7, PT, PT, R3, 0x140, RZ ;  /* 0x0000014003077810 */ /* 0x000fe20007ffe0ff */
[----:B------:R-:W4:Y:S01]  /*2240*/  @!P4 LDG.E R12, desc[UR8][R4.64+0x180] ;  /* 0x00018008040cc981 */ /* 0x000f22000c1e1900 */
[----:B------:R-:W-:Y:S02]  /*2250*/  MOV R18, R16 ;  /* 0x0000001000127202 */ /* 0x000fe40000000f00 */
[-C--:B------:R-:W-:Y:S01]  /*2260*/  ISETP.GE.U32.AND P4, PT, R7, R0.reuse, PT ;  /* 0x000000000700720c */ /* 0x080fe20003f86070 */
[----:B------:R-:W-:Y:S01]  /*2270*/  VIADD R7, R3, 0x180 ;  /* 0x0000018003077836 */ /* 0x000fe20000000000 */
[----:B------:R-:W5:Y:S01]  /*2280*/  @!P5 LDG.E R8, desc[UR8][R4.64+0x80] ;  /* 0x000080080408d981 */ /* 0x000f62000c1e1900 */
[-C--:B------:R-:W-:Y:S01]  /*2290*/  ISETP.GE.U32.AND P5, PT, R9, R0.reuse, PT ;  /* 0x000000000900720c */ /* 0x080fe20003fa6070 */
[--C-:B------:R-:W-:Y:S02]  /*22a0*/  IMAD.MOV.U32 R20, RZ, RZ, R16.reuse ;  /* 0x000000ffff147224 */ /* 0x100fe400078e0010 */
[----:B------:R-:W5:Y:S01]  /*22b0*/  @!P2 LDG.E R18, desc[UR8][R4.64+0x280] ;  /* 0x000280080412a981 */ /* 0x000f62000c1e1900 */
[--C-:B------:R-:W-:Y:S01]  /*22c0*/  IMAD.MOV.U32 R14, RZ, RZ, R16.reuse ;  /* 0x000000ffff0e7224 */ /* 0x100fe200078e0010 */
[----:B------:R-:W-:Y:S01]  /*22d0*/  ISETP.GE.U32.AND P2, PT, R7, R0, PT ;  /* 0x000000000700720c */ /* 0x000fe20003f46070 */
[C---:B------:R-:W-:Y:S01]  /*22e0*/  VIADD R9, R3.reuse, 0x160 ;  /* 0x0000016003097836 */ /* 0x040fe20000000000 */
[----:B------:R-:W-:Y:S01]  /*22f0*/  IADD3 R7, PT, PT, R3, 0x1a0, RZ ;  /* 0x000001a003077810 */ /* 0x000fe20007ffe0ff */
[----:B------:R-:W5:Y:S01]  /*2300*/  @!P1 LDG.E R20, desc[UR8][R4.64+0x300] ;  /* 0x0003000804149981 */ /* 0x000f62000c1e1900 */
[----:B------:R-:W-:Y:S01]  /*2310*/  MOV R24, R16 ;  /* 0x0000001000187202 */ /* 0x000fe20000000f00 */
[--C-:B------:R-:W-:Y:S01]  /*2320*/  IMAD.MOV.U32 R22, RZ, RZ, R16.reuse ;  /* 0x000000ffff167224 */ /* 0x100fe200078e0010 */
[-C--:B------:R-:W-:Y:S01]  /*2330*/  ISETP.GE.U32.AND P1, PT, R7, R0.reuse, PT ;  /* 0x000000000700720c */ /* 0x080fe20003f26070 */
[----:B------:R-:W5:Y:S01]  /*2340*/  @!P3 LDG.E R14, desc[UR8][R4.64+0x200] ;  /* 0x00020008040eb981 */ /* 0x000f62000c1e1900 */
[----:B------:R-:W-:Y:S01]  /*2350*/  VIADD R7, R3, 0x1e0 ;  /* 0x000001e003077836 */ /* 0x000fe20000000000 */
[-C--:B------:R-:W-:Y:S01]  /*2360*/  ISETP.GE.U32.AND P3, PT, R9, R0.reuse, PT ;  /* 0x000000000900720c */ /* 0x080fe20003f66070 */
[----:B------:R-:W-:Y:S01]  /*2370*/  VIADD R9, R3, 0x1c0 ;  /* 0x000001c003097836 */ /* 0x000fe20000000000 */
[----:B------:R-:W5:Y:S01]  /*2380*/  @!P5 LDG.E R24, desc[UR8][R4.64+0x400] ;  /* 0x000400080418d981 */ /* 0x000f62000c1e1900 */
[----:B------:R-:W-:Y:S01]  /*2390*/  IMAD.MOV.U32 R26, RZ, RZ, R16 ;  /* 0x000000ffff1a7224 */ /* 0x000fe200078e0010 */
[----:B------:R-:W-:-:S02]  /*23a0*/  ISETP.GE.U32.AND P5, PT, R7, R0, PT ;  /* 0x000000000700720c */ /* 0x000fc40003fa6070 */
[----:B------:R-:W5:Y:S01]  /*23b0*/  @!P6 LDG.E R22, desc[UR8][R4.64+0x380] ;  /* 0x000380080416e981 */ /* 0x000f62000c1e1900 */
[----:B------:R-:W-:Y:S01]  /*23c0*/  IADD3 R7, PT, PT, R3, 0x200, RZ ;  /* 0x0000020003077810 */ /* 0x000fe20007ffe0ff */
[--C-:B------:R-:W-:Y:S01]  /*23d0*/  IMAD.MOV.U32 R28, RZ, RZ, R16.reuse ;  /* 0x000000ffff1c7224 */ /* 0x100fe200078e0010 */
[----:B------:R-:W-:Y:S01]  /*23e0*/  ISETP.GE.U32.AND P6, PT, R9, R0, PT ;  /* 0x000000000900720c */ /* 0x000fe20003fc6070 */
[----:B------:R-:W5:Y:S01]  /*23f0*/  @!P0 LDG.E R26, desc[UR8][R4.64+0x480] ;  /* 0x00048008041a8981 */ /* 0x000f62000c1e1900 */
[----:B------:R-:W-:Y:S01]  /*2400*/  MOV R30, R16 ;  /* 0x00000010001e7202 */ /* 0x000fe20000000f00 */
[----:B------:R-:W-:Y:S01]  /*2410*/  VIADD R9, R3, 0x220 ;  /* 0x0000022003097836 */ /* 0x000fe20000000000 */
[----:B------:R-:W-:Y:S01]  /*2420*/  ISETP.GE.U32.AND P0, PT, R7, R0, PT ;  /* 0x000000000700720c */ /* 0x000fe20003f06070 */
[----:B------:R-:W-:Y:S01]  /*2430*/  VIADD R7, R3, 0x240 ;  /* 0x0000024003077836 */ /* 0x000fe20000000000 */
[----:B------:R-:W5:Y:S01]  /*2440*/  @!P4 LDG.E R28, desc[UR8][R4.64+0x500] ;  /* 0x00050008041cc981 */ /* 0x000f62000c1e1900 */
[--C-:B------:R-:W-:Y:S01]  /*2450*/  IMAD.MOV.U32 R32, RZ, RZ, R16.reuse ;  /* 0x000000ffff207224 */ /* 0x100fe200078e0010 */
[----:B------:R-:W-:Y:S01]  /*2460*/  MOV R36, R16 ;  /* 0x0000001000247202 */ /* 0x000fe20000000f00 */
[----:B------:R-:W-:Y:S01]  /*2470*/  IMAD.MOV.U32 R34, RZ, RZ, R16 ;  /* 0x000000ffff227224 */ /* 0x000fe200078e0010 */
[-C--:B------:R-:W-:Y:S01]  /*2480*/  ISETP.GE.U32.AND P4, PT, R9, R0.reuse, PT ;  /* 0x000000000900720c */ /* 0x080fe20003f86070 */
[----:B------:R-:W5:Y:S01]  /*2490*/  @!P3 LDG.E R30, desc[UR8][R4.64+0x580] ;  /* 0x00058008041eb981 */ /* 0x000f62000c1e1900 */
[-C--:B------:R-:W-:Y:S01]  /*24a0*/  ISETP.GE.U32.AND P3, PT, R7, R0.reuse, PT ;  /* 0x000000000700720c */ /* 0x080fe20003f66070 */
[C---:B------:R-:W-:Y:S01]  /*24b0*/  VIADD R9, R3.reuse, 0x280 ;  /* 0x0000028003097836 */ /* 0x040fe20000000000 */
[----:B------:R-:W-:Y:S01]  /*24c0*/  IADD3 R7, PT, PT, R3, 0x260, RZ ;  /* 0x0000026003077810 */ /* 0x000fe20007ffe0ff */
[----:B------:R-:W5:Y:S03]  /*24d0*/  @!P2 LDG.E R32, desc[UR8][R4.64+0x600] ;  /* 0x000600080420a981 */ /* 0x000f66000c1e1900 */
[-C--:B------:R-:W-:Y:S01]  /*24e0*/  ISETP.GE.U32.AND P2, PT, R7, R0.reuse, PT ;  /* 0x000000000700720c */ /* 0x080fe20003f46070 */
[----:B------:R-:W5:Y:S01]  /*24f0*/  @!P1 LDG.E R34, desc[UR8][R4.64+0x680] ;  /* 0x0006800804229981 */ /* 0x000f62000c1e1900 */
[----:B------:R-:W-:-:S03]  /*2500*/  ISETP.GE.U32.AND P1, PT, R9, R0, PT ;  /* 0x000000000900720c */ /* 0x000fc60003f26070 */
[----:B------:R-:W5:Y:S01]  /*2510*/  @!P6 LDG.E R36, desc[UR8][R4.64+0x700] ;  /* 0x000700080424e981 */ /* 0x000f62000c1e1900 */
[----:B------:R-:W-:Y:S01]  /*2520*/  ISETP.GE.U32.AND P6, PT, R39, R0, PT ;  /* 0x000000002700720c */ /* 0x000fe20003fc6070 */
        /* <DEDUP_REMOVED lines=16> */
[----:B------:R-:W-:Y:S01]  /*2630*/  UMOV UR4, 0x400 ;  /* 0x0000040000047882 */ /* 0x000fe20000000000 */
[----:B------:R-:W-:Y:S01]  /*2640*/  ISETP.NE.AND P0, PT, R42, RZ, PT ;  /* 0x000000ff2a00720c */ /* 0x000fe20003f05270 */
[----:B-1----:R-:W-:-:S02]  /*2650*/  ULEA UR4, UR5, UR4, 0x18 ;  /* 0x0000000405047291 */ /* 0x002fc4000f8ec0ff */
[----:B0-----:R-:W-:-:S05]  /*2660*/  IMAD R41, R43, 0x2c0, R38 ;  /* 0x000002c02b297824 */ /* 0x001fca00078e0226 */
        /* <DEDUP_REMOVED lines=59> */
[----:B------:R-:W-:Y:S02]  /*2a20*/  ISETP.NE.AND P2, PT, R43, 0xb, PT ;  /* 0x0000000b2b00780c */ /* 0x000fe40003f45270 */
[----:B------:R-:W-:Y:S01]  /*2a30*/  ISETP.NE.AND P3, PT, R38, RZ, PT ;  /* 0x000000ff2600720c */ /* 0x000fe20003f65270 */
        /* <DEDUP_REMOVED lines=39> */
[----:B------:R-:W-:Y:S02]  /*2cb0*/  FSEL R16, R22, R16, !P0 ;  /* 0x0000001016107208 */ /* 0x000fe40004000000 */
[----:B------:R-:W-:-:S04]  /*2cc0*/  ISETP.NE.AND P0, PT, R43, 0x8, PT ;  /* 0x000000082b00780c */ /* 0x000fc80003f05270 */
[----:B------:R-:W-:Y:S02]  /*2cd0*/  FSEL R16, R23, R16, !P0 ;  /* 0x0000001017107208 */ /* 0x000fe40004000000 */
[----:B------:R-:W-:-:S04]  /*2ce0*/  ISETP.NE.AND P0, PT, R43, 0x9, PT ;  /* 0x000000092b00780c */ /* 0x000fc80003f05270 */
[----:B------:R-:W-:Y:S02]  /*2cf0*/  FSEL R16, R24, R16, !P0 ;  /* 0x0000001018107208 */ /* 0x000fe40004000000 */
[----:B------:R-:W-:Y:S02]  /*2d00*/  ISETP.GE.U32.AND P0, PT, R2, 0x20, PT ;  /* 0x000000200200780c */ /* 0x000fe40003f06070 */
        /* <DEDUP_REMOVED lines=8> */
.L_x_110:
        /* <DEDUP_REMOVED lines=55> */
[----:B------:R-:W-:Y:S01]  /*3100*/  ISETP.NE.AND P0, PT, R43, 0x6, PT ;  /* 0x000000062b00780c */ /* 0x000fe20003f05270 */
[----:B------:R-:W0:Y:S02]  /*3110*/  SHFL.UP PT, R23, R44, 0x1, RZ ;  /* 0x042000002c177989 */ /* 0x000e2400000e00ff */
        /* <DEDUP_REMOVED lines=16> */
[----:B0-----:R-:W-:-:S05]  /*3220*/  @P2 FADD R16, R23, R16 ;  /* 0x0000001017102221 */ /* 0x001fca0000000000 */
[----:B------:R-:W-:Y:S01]  /*3230*/  FSEL R23, R23, R16, !P1 ;  /* 0x0000001017177208 */ /* 0x000fe20004800000 */
[----:B------:R-:W-:Y:S06]  /*3240*/  @P0 BRA `(.L_x_112) ;  /* 0x0000000800980947 */ /* 0x000fec0003800000 */
[----:B------:R-:W0:Y:S01]  /*3250*/  LDC.64 R16, c[0x0][0x390] ;  /* 0x0000e400ff107b82 */ /* 0x000e220000000a00 */
[----:B------:R-:W-:Y:S02]  /*3260*/  ISETP.NE.AND P1, PT, R2, RZ, PT ;  /* 0x000000ff0200720c */ /* 0x000fe40003f25270 */
[----:B------:R-:W-:-:S04]  /*3270*/  LOP3.LUT R43, RZ, R2, RZ, 0x33, !PT ;  /* 0x00000002ff2b7212 */ /* 0x000fc800078e33ff */
[----:B------:R-:W-:-:S07]  /*3280*/  IADD3 R43, PT, PT, R42, R43, RZ ;  /* 0x0000002b2a2b7210 */ /* 0x000fce0007ffe0ff */
        /* <DEDUP_REMOVED lines=11> */
.L_x_157:
[----:B------:R-:W-:Y:S05]  /*3340*/  @!P0 BRA `(.L_x_114) ;  /* 0x0000000000748947 */ /* 0x000fea0003800000 */
[----:B------:R-:W-:-:S07]  /*3350*/  IMAD.MOV.U32 R20, RZ, RZ, 0x3b8 ;  /* 0x000003b8ff147424 */ /* 0x000fce00078e00ff */
.L_x_116:
[----:B------:R-:W-:Y:S02]  /*3360*/  VIADD R21, R20, 0x1 ;  /* 0x0000000114157836 */ /* 0x000fe40000000000 */
[----:B------:R-:W-:Y:S02]  /*3370*/  IMAD R42, R42, 0x41a7, RZ ;  /* 0x000041a72a2a7824 */ /* 0x000fe400078e02ff */
[----:B------:R-:W0:Y:S01]  /*3380*/  I2F.U32.RP R22, R21 ;  /* 0x0000001500167306 */ /* 0x000e220000209000 */
[----:B------:R-:W-:Y:S01]  /*3390*/  IMAD.MOV R45, RZ, RZ, -R21 ;  /* 0x000000ffff2d7224 */ /* 0x000fe200078e0a15 */
[----:B------:R-:W-:Y:S02]  /*33a0*/  ISETP.NE.U32.AND P2, PT, R21, RZ, PT ;  /* 0x000000ff1500720c */ /* 0x000fe40003f45070 */
[----:B------:R-:W-:-:S04]  /*33b0*/  LOP3.LUT R42, R42, 0x7fffffff, RZ, 0xc0, !PT ;  /* 0x7fffffff2a2a7812 */ /* 0x000fc800078ec0ff */
[----:B0-----:R-:W0:Y:S02]  /*33c0*/  MUFU.RCP R22, R22 ;  /* 0x0000001600167308 */ /* 0x001e240000001000 */
[----:B0-----:R-:W-:-:S06]  /*33d0*/  IADD3 R18, PT, PT, R22, 0xffffffe, RZ ;  /* 0x0ffffffe16127810 */ /* 0x001fcc0007ffe0ff */
[----:B------:R0:W1:Y:S02]  /*33e0*/  F2I.FTZ.U32.TRUNC.NTZ R19, R18 ;  /* 0x0000001200137305 */ /* 0x000064000021f000 */
[----:B0-----:R-:W-:Y:S02]  /*33f0*/  IMAD.MOV.U32 R18, RZ, RZ, RZ ;  /* 0x000000ffff127224 */ /* 0x001fe400078e00ff */
[----:B-1----:R-:W-:-:S04]  /*3400*/  IMAD R45, R45, R19, RZ ;  /* 0x000000132d2d7224 */ /* 0x002fc800078e02ff */
[----:B------:R-:W-:-:S06]  /*3410*/  IMAD.HI.U32 R19, R19, R45, R18 ;  /* 0x0000002d13137227 */ /* 0x000fcc00078e0012 */
[----:B------:R-:W-:-:S05]  /*3420*/  IMAD.HI.U32 R19, R19, R42, RZ ;  /* 0x0000002a13137227 */ /* 0x000fca00078e00ff */
[----:B------:R-:W-:-:S05]  /*3430*/  IADD3 R19, PT, PT, -R19, RZ, RZ ;  /* 0x000000ff13137210 */ /* 0x000fca0007ffe1ff */
[----:B------:R-:W-:-:S05]  /*3440*/  IMAD R22, R21, R19, R42 ;  /* 0x0000001315167224 */ /* 0x000fca00078e022a */
[----:B------:R-:W-:-:S13]  /*3450*/  ISETP.GE.U32.AND P0, PT, R22, R21, PT ;  /* 0x000000151600720c */ /* 0x000fda0003f06070 */
[----:B------:R-:W-:-:S05]  /*3460*/  @P0 IMAD.IADD R22, R22, 0x1, -R21 ;  /* 0x0000000116160824 */ /* 0x000fca00078e0a15 */
        /* <DEDUP_REMOVED lines=10> */
.L_x_160:
[----:B------:R-:W-:Y:S05]  /*3510*/  @P0 BRA `(.L_x_116) ;  /* 0xfffffffc00900947 */ /* 0x000fea000383ffff */
.L_x_114:
[----:B------:R-:W-:Y:S01]  /*3520*/  UMOV UR5, 0xffffffff ;  /* 0xffffffff00057882 */ /* 0x000fe20000000000 */
[----:B------:R-:W-:Y:S02]  /*3530*/  ISETP.NE.AND P0, PT, R18, 0x65, PT ;  /* 0x000000651200780c */ /* 0x000fe40003f05270 */
[----:B------:R-:W-:Y:S01]  /*3540*/  MOV R46, R19 ;  /* 0x00000013002e7202 */ /* 0x000fe20000000f00 */
[----:B------:R-:W-:Y:S10]  /*3550*/  BRA.DIV UR5, `(.L_x_117) ;  /* 0x0000001a05c47947 */ /* 0x000ff4000b800000 */
[----:B------:R-:W0:Y:S01]  /*3560*/  S2R R26, SR_GEMASK ;  /* 0x00000000001a7919 */ /* 0x000e220000003c00 */
[----:B------:R-:W-:Y:S01]  /*3570*/  VOTE.ANY R21, PT, !P0 ;  /* 0x0000000000157806 */ /* 0x000fe200040e0100 */
[----:B------:R-:W-:-:S03]  /*3580*/  VIADD R20, R38, 0x2 ;  /* 0x0000000226147836 */ /* 0x000fc60000000000 */
[----:B0-----:R-:W-:-:S05]  /*3590*/  LOP3.LUT R21, R21, 0x80000000, R26, 0xec, !PT ;  /* 0x8000000015157812 */ /* 0x001fca00078eec1a */
[----:B------:R-:W-:-:S05]  /*35a0*/  VIADD R16, R21, 0xffffffff ;  /* 0xffffffff15107836 */ /* 0x000fca0000000000 */
[----:B------:R-:W-:-:S04]  /*35b0*/  LOP3.LUT R16, R21, R16, RZ, 0xc, !PT ;  /* 0x0000001015107212 */ /* 0x000fc800078e0cff */
[----:B------:R0:W1:Y:S02]  /*35c0*/  POPC R19, R16 ;  /* 0x0000001000137309 */ /* 0x0000640000000000 */
[C---:B0-----:R-:W-:Y:S01]  /*35d0*/  VIADD R16, R38.reuse, 0x8 ;  /* 0x0000000826107836 */ /* 0x041fe20000000000 */
[----:B-1----:R-:W0:Y:S01]  /*35e0*/  SHFL.DOWN PT, R22, R46, 0x1, R19 ;  /* 0x082000002e167989 */ /* 0x002e2200000e0013 */
        /* <DEDUP_REMOVED lines=8> */
[----:B------:R-:W0:Y:S02]  /*3670*/  SHFL.DOWN PT, R22, R46, 0x4, R19 ;  /* 0x088000002e167989 */ /* 0x000e2400000e0013 */
[----:B------:R-:W-:-:S07]  /*3680*/  ISETP.GT.AND P2, PT, R20, R19, PT ;  /* 0x000000131400720c */ /* 0x000fce0003f44270 */
[----:B0-----:R-:W-:Y:S01]  /*3690*/  @!P0 FADD R46, R46, R22 ;  /* 0x000000162e2e8221 */ /* 0x001fe20000000000 */
[----:B------:R-:W-:Y:S02]  /*36a0*/  ISETP.GT.AND P0, PT, R16, R19, PT ;  /* 0x000000131000720c */ /* 0x000fe40003f04270 */
        /* <DEDUP_REMOVED lines=8> */
[----:B0-----:R-:W-:-:S12]  /*3730*/  @!P2 FADD R46, R46, R22 ;  /* 0x000000162e2ea221 */ /* 0x001fd80000000000 */
.L_x_169:
[----:B------:R-:W-:Y:S05]  /*3740*/  @!P0 BRA `(.L_x_118) ;  /* 0x00000004001c8947 */ /* 0x000fea0003800000 */
[----:B------:R-:W-:-:S07]  /*3750*/  IMAD.MOV.U32 R47, RZ, RZ, 0x3b8 ;  /* 0x000003b8ff2f7424 */ /* 0x000fce00078e00ff */
.L_x_124:
        /* <DEDUP_REMOVED lines=8> */
.L_x_172:
[----:B------:R-:W-:Y:S05]  /*37e0*/  @!P0 BRA `(.L_x_120) ;  /* 0x0000000000748947 */ /* 0x000fea0003800000 */
[----:B------:R-:W-:-:S07]  /*37f0*/  IMAD.MOV.U32 R20, RZ, RZ, R47 ;  /* 0x000000ffff147224 */ /* 0x000fce00078e002f */
.L_x_122:
        /* <DEDUP_REMOVED lines=27> */
.L_x_175:
[----:B------:R-:W-:Y:S05]  /*39b0*/  @P0 BRA `(.L_x_122) ;  /* 0xfffffffc00900947 */ /* 0x000fea000383ffff */
.L_x_120:
[----:B------:R-:W-:Y:S01]  /*39c0*/  UMOV UR5, 0xffffffff ;  /* 0xffffffff00057882 */ /* 0x000fe20000000000 */
[----:B------:R-:W-:Y:S02]  /*39d0*/  ISETP.NE.AND P0, PT, R18, 0x65, PT ;  /* 0x000000651200780c */ /* 0x000fe40003f05270 */
[----:B------:R-:W-:Y:S11]  /*39e0*/  BRA.DIV UR5, `(.L_x_123) ;  /* 0x0000001a05d47947 */ /* 0x000ff6000b800000 */
[----:B------:R-:W-:Y:S01]  /*39f0*/  VOTE.ANY R21, PT, !P0 ;  /* 0x0000000000157806 */ /* 0x000fe200040e0100 */
[----:B------:R-:W-:Y:S01]  /*3a00*/  VIADD R20, R38, 0x2 ;  /* 0x0000000226147836 */ /* 0x000fe20000000000 */
[----:B------:R-:W-:Y:S02]  /*3a10*/  IADD3 R43, PT, PT, R43, -0x20, RZ ;  /* 0xffffffe02b2b7810 */ /* 0x000fe40007ffe0ff */
[----:B------:R-:W-:-:S05]  /*3a20*/  LOP3.LUT R21, R21, 0x80000000, R26, 0xec, !PT ;  /* 0x8000000015157812 */ /* 0x000fca00078eec1a */
        /* <DEDUP_REMOVED lines=11> */
[----:B------:R-:W-:-:S04]  /*3ae0*/  ISETP.GT.AND P0, PT, R20, R17, PT ;  /* 0x000000111400720c */ /* 0x000fc80003f04270 */
        /* <DEDUP_REMOVED lines=12> */
.L_x_184:
[----:B------:R-:W-:Y:S05]  /*3bb0*/  @P0 BRA `(.L_x_124) ;  /* 0xfffffff800e80947 */ /* 0x000fea000383ffff */
.L_x_118:
        /* <DEDUP_REMOVED lines=15> */
.L_x_112:
        /* <DEDUP_REMOVED lines=10> */
.L_x_111:
[----:B------:R-:W-:Y:S01]  /*3d50*/  FADD R5, R5, R4 ;  /* 0x0000000405057221 */ /* 0x000fe20000000000 */
[----:B------:R-:W-:Y:S01]  /*3d60*/  BAR.SYNC.DEFER_BLOCKING 0x0 ;  /* 0x0000000000007b1d */ /* 0x000fe20000010000 */
[----:B------:R-:W-:Y:S02]  /*3d70*/  ISETP.NE.AND P0, PT, R2, RZ, PT ;  /* 0x000000ff0200720c */ /* 0x000fe40003f05270 */
[----:B------:R-:W-:-:S05]  /*3d80*/  FADD R6, R6, R5 ;  /* 0x0000000506067221 */ /* 0x000fca0000000000 */
[----:B------:R-:W0:Y:S01]  /*3d90*/  S2UR UR5, SR_CTAID.X ;  /* 0x00000000000579c3 */ /* 0x000e220000002500 */
[----:B------:R-:W-:Y:S01]  /*3da0*/  FADD R7, R7, R6 ;  /* 0x0000000607077221 */ /* 0x000fe20000000000 */
[----:B------:R-:W1:Y:S03]  /*3db0*/  LDCU.64 UR6, c[0x0][0x388] ;  /* 0x00007100ff0677ac */ /* 0x000e660008000a00 */
[----:B------:R-:W-:-:S04]  /*3dc0*/  FADD R8, R8, R7 ;  /* 0x0000000708087221 */ /* 0x000fc80000000000 */
[----:B------:R-:W-:-:S04]  /*3dd0*/  FADD R9, R9, R8 ;  /* 0x0000000809097221 */ /* 0x000fc80000000000 */
[----:B------:R-:W-:-:S04]  /*3de0*/  FADD R10, R10, R9 ;  /* 0x000000090a0a7221 */ /* 0x000fc80000000000 */
[----:B------:R-:W-:Y:S01]  /*3df0*/  FADD R11, R11, R10 ;  /* 0x0000000a0b0b7221 */ /* 0x000fe20000000000 */
[----:B------:R2:W-:Y:S03]  /*3e00*/  STS.64 [R40], R4 ;  /* 0x0000000428007388 */ /* 0x0005e60000000a00 */
[----:B------:R-:W-:Y:S01]  /*3e10*/  FADD R12, R12, R11 ;  /* 0x0000000b0c0c7221 */ /* 0x000fe20000000000 */
[----:B------:R-:W-:Y:S03]  /*3e20*/  STS.64 [R40+0x8], R6 ;  /* 0x0000080628007388 */ /* 0x000fe60000000a00 */
[----:B------:R-:W-:Y:S01]  /*3e30*/  FADD R13, R13, R12 ;  /* 0x0000000c0d0d7221 */ /* 0x000fe20000000000 */
[----:B------:R3:W-:Y:S03]  /*3e40*/  STS.64 [R40+0x10], R8 ;  /* 0x0000100828007388 */ /* 0x0007e60000000a00 */
[----:B------:R-:W-:Y:S01]  /*3e50*/  FADD R14, R14, R13 ;  /* 0x0000000d0e0e7221 */ /* 0x000fe20000000000 */
[----:B------:R-:W-:Y:S01]  /*3e60*/  STS.64 [R40+0x18], R10 ;  /* 0x0000180a28007388 */ /* 0x000fe20000000a00 */
[----:B--2---:R-:W0:Y:S02]  /*3e70*/  LDC R4, c[0x0][0x398] ;  /* 0x0000e600ff047b82 */ /* 0x004e240000000800 */
[----:B------:R-:W-:Y:S01]  /*3e80*/  FADD R15, R15, R14 ;  /* 0x0000000e0f0f7221 */ /* 0x000fe20000000000 */
[----:B------:R2:W-:Y:S03]  /*3e90*/  STS.64 [R40+0x20], R12 ;  /* 0x0000200c28007388 */ /* 0x0005e60000000a00 */
[----:B------:R-:W-:Y:S01]  /*3ea0*/  FADD R28, R28, R15 ;  /* 0x0000000f1c1c7221 */ /* 0x000fe20000000000 */
[----:B------:R-:W-:Y:S03]  /*3eb0*/  STS.64 [R40+0x28], R14 ;  /* 0x0000280e28007388 */ /* 0x000fe60000000a00 */
[----:B------:R-:W-:Y:S01]  /*3ec0*/  FADD R29, R29, R28 ;  /* 0x0000001c1d1d7221 */ /* 0x000fe20000000000 */
[----:B------:R-:W4:Y:S03]  /*3ed0*/  S2R R5, SR_TID.X ;  /* 0x0000000000057919 */ /* 0x000f260000002100 */
[----:B------:R-:W-:Y:S01]  /*3ee0*/  FADD R30, R30, R29 ;  /* 0x0000001d1e1e7221 */ /* 0x000fe20000000000 */
[----:B------:R-:W-:Y:S03]  /*3ef0*/  STS.64 [R40+0x30], R28 ;  /* 0x0000301c28007388 */ /* 0x000fe60000000a00 */
[----:B------:R-:W-:Y:S01]  /*3f00*/  FADD R31, R31, R30 ;  /* 0x0000001e1f1f7221 */ /* 0x000fe20000000000 */
[----:B---3--:R-:W3:Y:S03]  /*3f10*/  S2R R8, SR_TID.X ;  /* 0x0000000000087919 */ /* 0x008ee60000002100 */
[----:B------:R-:W-:Y:S01]  /*3f20*/  FADD R32, R32, R31 ;  /* 0x0000001f20207221 */ /* 0x000fe20000000000 */
[----:B------:R-:W-:Y:S01]  /*3f30*/  STS.64 [R40+0x38], R30 ;  /* 0x0000381e28007388 */ /* 0x000fe20000000a00 */
[----:B0-----:R-:W-:-:S02]  /*3f40*/  VIADD R4, R4, UR5 ;  /* 0x0000000504047c36 */ /* 0x001fc40008000000 */
[----:B------:R-:W-:Y:S02]  /*3f50*/  FADD R33, R33, R32 ;  /* 0x0000002021217221 */ /* 0x000fe40000000000 */
[----:B--2---:R-:W-:Y:S02]  /*3f60*/  IMAD R12, R4, 0x2100, RZ ;  /* 0x00002100040c7824 */ /* 0x004fe400078e02ff */
[----:B------:R-:W-:Y:S01]  /*3f70*/  FADD R16, R34, R33 ;  /* 0x0000002122107221 */ /* 0x000fe20000000000 */
[----:B------:R-:W-:Y:S03]  /*3f80*/  STS.64 [R40+0x40], R32 ;  /* 0x0000402028007388 */ /* 0x000fe60000000a00 */
[----:B------:R-:W-:-:S04]  /*3f90*/  FADD R17, R35, R16 ;  /* 0x0000001023117221 */ /* 0x000fc80000000000 */
[----:B------:R-:W-:Y:S01]  /*3fa0*/  FADD R36, R36, R17 ;  /* 0x0000001124247221 */ /* 0x000fe20000000000 */
[----:B------:R-:W-:Y:S03]  /*3fb0*/  STS.64 [R40+0x48], R16 ;  /* 0x0000481028007388 */ /* 0x000fe60000000a00 */
[----:B------:R-:W-:Y:S01]  /*3fc0*/  FADD R37, R37, R36 ;  /* 0x0000002425257221 */ /* 0x000fe20000000000 */
[C---:B----4-:R-:W-:Y:S02]  /*3fd0*/  LOP3.LUT R4, R5.reuse, 0x3e0, RZ, 0xc0, !PT ;  /* 0x000003e005047812 */ /* 0x050fe400078ec0ff */
[----:B------:R-:W-:Y:S02]  /*3fe0*/  LOP3.LUT R6, R5, 0x1f, RZ, 0xc0, !PT ;  /* 0x0000001f05067812 */ /* 0x000fe400078ec0ff */
[----:B------:R-:W-:Y:S01]  /*3ff0*/  STS.64 [R40+0x50], R36 ;  /* 0x0000502428007388 */ /* 0x000fe20000000a00 */
[----:B------:R-:W-:-:S03]  /*4000*/  NOP ;  /* 0x0000000000007918 */ /* 0x000fc60000000000 */
[----:B------:R-:W-:Y:S01]  /*4010*/  LDS R45, [R41] ;  /* 0x00000000292d7984 */ /* 0x000fe20000000800 */
[----:B---3--:R-:W-:Y:S01]  /*4020*/  LOP3.LUT R10, R8, 0x1f, RZ, 0xc0, !PT ;  /* 0x0000001f080a7812 */ /* 0x008fe200078ec0ff */
[----:B------:R-:W-:Y:S02]  /*4030*/  IMAD R6, R4, 0x16, R6 ;  /* 0x0000001604067824 */ /* 0x000fe400078e0206 */
        /* <DEDUP_REMOVED lines=20> */
[----:B------:R0:W-:Y:S04]  /*4180*/  LDS R25, [R41+0xa80] ;  /* 0x000a800029197984 */ /* 0x0001e80000000800 */
[----:B------:R2:W-:Y:S01]  /*4190*/  @!P0 STS [UR4+0x8400], R0 ;  /* 0x00840000ff008988 */ /* 0x0005e20008000804 */
[----:B------:R-:W-:Y:S01]  /*41a0*/  BAR.SYNC.DEFER_BLOCKING 0x0 ;  /* 0x0000000000007b1d */ /* 0x000fe20000010000 */
[----:B0-----:R-:W-:Y:S01]  /*41b0*/  LOP3.LUT R41, R8, 0x3e0, RZ, 0xc0, !PT ;  /* 0x000003e008297812 */ /* 0x001fe200078ec0ff */
[----:B------:R-:W-:Y:S01]  /*41c0*/  VIADD R8, R6, 0x80 ;  /* 0x0000008006087836 */ /* 0x000fe20000000000 */
[----:B------:R-:W-:-:S03]  /*41d0*/  IADD3 R5, P0, PT, R12, R3, RZ ;  /* 0x000000030c057210 */ /* 0x000fc60007f1e0ff */
[----:B------:R-:W-:Y:S01]  /*41e0*/  IMAD R10, R41, 0x16, R10 ;  /* 0x00000016290a7824 */ /* 0x000fe200078e020a */
[----:B--2---:R-:W-:Y:S01]  /*41f0*/  IADD3.X R0, PT, PT, RZ, RZ, RZ, P0, !PT ;  /* 0x000000ffff007210 */ /* 0x004fe200007fe4ff */
[----:B------:R-:W-:Y:S01]  /*4200*/  VIADD R41, R6, 0x40 ;  /* 0x0000004006297836 */ /* 0x000fe20000000000 */
[----:B-1----:R-:W-:-:S04]  /*4210*/  LEA R4, P0, R5, UR6, 0x2 ;  /* 0x0000000605047c11 */ /* 0x002fc8000f8010ff */
[----:B------:R-:W-:Y:S01]  /*4220*/  LEA.HI.X R5, R5, UR7, R0, 0x2, P0 ;  /* 0x0000000705057c11 */ /* 0x000fe200080f1400 */
[C---:B------:R-:W-:Y:S01]  /*4230*/  VIADD R0, R6.reuse, 0xe0 ;  /* 0x000000e006007836 */ /* 0x040fe20000000000 */
[----:B------:R-:W0:Y:S02]  /*4240*/  LDS R2, [UR4+0x8400] ;  /* 0x00840004ff027984 */ /* 0x000e240008000800 */
[-C--:B0-----:R-:W-:Y:S02]  /*4250*/  ISETP.GE.AND P6, PT, R3, R2.reuse, PT ;  /* 0x000000020300720c */ /* 0x081fe40003fc6270 */
[-C--:B------:R-:W-:Y:S01]  /*4260*/  ISETP.GE.AND P5, PT, R41, R2.reuse, PT ;  /* 0x000000022900720c */ /* 0x080fe20003fa6270 */
[C---:B------:R-:W-:Y:S01]  /*4270*/  VIADD R41, R6.reuse, 0xc0 ;  /* 0x000000c006297836 */ /* 0x040fe20000000000 */
[----:B------:R-:W-:Y:S02]  /*4280*/  IADD3 R3, PT, PT, R6, 0xa0, RZ ;  /* 0x000000a006037810 */ /* 0x000fe40007ffe0ff */
[----:B------:R-:W-:-:S02]  /*4290*/  ISETP.GE.AND P0, PT, R8, R2, PT ;  /* 0x000000020800720c */ /* 0x000fc40003f06270 */
[-C--:B------:R-:W-:Y:S01]  /*42a0*/  ISETP.GE.AND P4, PT, R3, R2.reuse, PT ;  /* 0x000000020300720c */ /* 0x080fe20003f86270 */
[C---:B------:R-:W-:Y:S01]  /*42b0*/  VIADD R3, R10.reuse, 0x20 ;  /* 0x000000200a037836 */ /* 0x040fe20000000000 */
[-C--:B------:R-:W-:Y:S01]  /*42c0*/  ISETP.GE.AND P2, PT, R41, R2.reuse, PT ;  /* 0x000000022900720c */ /* 0x080fe20003f46270 */
[----:B------:R-:W-:Y:S01]  /*42d0*/  VIADD R41, R10, 0x120 ;  /* 0x000001200a297836 */ /* 0x000fe20000000000 */
[----:B------:R-:W-:Y:S01]  /*42e0*/  IADD3 R8, PT, PT, R6, 0x100, RZ ;  /* 0x0000010006087810 */ /* 0x000fe20007ffe0ff */
[----:B------:R-:W-:Y:S01]  /*42f0*/  @!P6 STG.E desc[UR8][R4.64], R45 ;  /* 0x0000002d0400e986 */ /* 0x000fe2000c101908 */
[-C--:B------:R-:W-:Y:S02]  /*4300*/  ISETP.GE.AND P3, PT, R0, R2.reuse, PT ;  /* 0x000000020000720c */ /* 0x080fe40003f66270 */
[----:B------:R-:W-:Y:S01]  /*4310*/  ISETP.GE.AND P6, PT, R3, R2, PT ;  /* 0x000000020300720c */ /* 0x000fe20003fc6270 */
[----:B------:R-:W-:Y:S01]  /*4320*/  @!P5 STG.E desc[UR8][R4.64+0x100], R47 ;  /* 0x0001002f0400d986 */ /* 0x000fe2000c101908 */
[----:B------:R-:W-:-:S02]  /*4330*/  IADD3 R3, PT, PT, R6, 0x140, RZ ;  /* 0x0000014006037810 */ /* 0x000fc40007ffe0ff */
[-C--:B------:R-:W-:Y:S01]  /*4340*/  ISETP.GE.AND P5, PT, R41, R2.reuse, PT ;  /* 0x000000022900720c */ /* 0x080fe20003fa6270 */
[----:B------:R-:W-:Y:S01]  /*4350*/  VIADD R41, R10, 0x160 ;  /* 0x000001600a297836 */ /* 0x000fe20000000000 */
[-C--:B------:R-:W-:Y:S01]  /*4360*/  ISETP.GE.AND P1, PT, R8, R2.reuse, PT ;  /* 0x000000020800720c */ /* 0x080fe20003f26270 */
[----:B------:R-:W-:Y:S01]  /*4370*/  @!P0 STG.E desc[UR8][R4.64+0x200], R49 ;  /* 0x0002003104008986 */ /* 0x000fe2000c101908 */
[-C--:B------:R-:W-:Y:S01]  /*4380*/  ISETP.GE.AND P0, PT, R3, R2.reuse, PT ;  /* 0x000000020300720c */ /* 0x080fe20003f06270 */
[C---:B------:R-:W-:Y:S02]  /*4390*/  VIADD R3, R10.reuse, 0x180 ;  /* 0x000001800a037836 */ /* 0x040fe40000000000 */
[----:B------:R-:W-:Y:S01]  /*43a0*/  @!P4 STG.E desc[UR8][R4.64+0x280], R51 ;  /* 0x000280330400c986 */ /* 0x000fe2000c101908 */
[-C--:B------:R-:W-:Y:S02]  /*43b0*/  ISETP.GE.AND P4, PT, R41, R2.reuse, PT ;  /* 0x000000022900720c */ /* 0x080fe40003f86270 */
[----:B------:R-:W-:Y:S01]  /*43c0*/  IADD3 R41, PT, PT, R10, 0x60, RZ ;  /* 0x000000600a297810 */ /* 0x000fe20007ffe0ff */
[----:B------:R-:W-:Y:S01]  /*43d0*/  @!P2 STG.E desc[UR8][R4.64+0x300], R53 ;  /* 0x000300350400a986 */ /* 0x000fe2000c101908 */
[----:B------:R-:W-:Y:S01]  /*43e0*/  ISETP.GE.AND P2, PT, R3, R2, PT ;  /* 0x000000020300720c */ /* 0x000fe20003f46270 */
[----:B------:R-:W-:-:S02]  /*43f0*/  VIADD R3, R6, 0x1a0 ;  /* 0x000001a006037836 */ /* 0x000fc40000000000 */
[----:B------:R0:W-:Y:S01]  /*4400*/  @!P3 STG.E desc[UR8][R4.64+0x380], R43 ;  /* 0x0003802b0400b986 */ /* 0x0001e2000c101908 */
[-C--:B------:R-:W-:Y:S01]  /*4410*/  ISETP.GE.AND P3, PT, R41, R2.reuse, PT ;  /* 0x000000022900720c */ /* 0x080fe20003f66270 */
[----:B------:R-:W-:Y:S02]  /*4420*/  VIADD R41, R10, 0x1c0 ;  /* 0x000001c00a297836 */ /* 0x000fe40000000000 */
[----:B------:R-:W-:Y:S01]  /*4430*/  @!P1 STG.E desc[UR8][R4.64+0x400], R37 ;  /* 0x0004002504009986 */ /* 0x000fe2000c101908 */
[-C--:B------:R-:W-:Y:S02]  /*4440*/  ISETP.GE.AND P1, PT, R3, R2.reuse, PT ;  /* 0x000000020300720c */ /* 0x080fe40003f26270 */
[C---:B------:R-:W-:Y:S01]  /*4450*/  IADD3 R3, PT, PT, R6.reuse, 0x1e0, RZ ;  /* 0x000001e006037810 */ /* 0x040fe20007ffe0ff */
[----:B------:R1:W-:Y:S01]  /*4460*/  @!P6 STG.E desc[UR8][R4.64+0x80], R35 ;  /* 0x000080230400e986 */ /* 0x0003e2000c101908 */
[----:B------:R-:W-:Y:S01]  /*4470*/  ISETP.GE.AND P6, PT, R41, R2, PT ;  /* 0x000000022900720c */ /* 0x000fe20003fc6270 */
[----:B------:R-:W-:-:S02]  /*4480*/  VIADD R41, R6, 0x200 ;  /* 0x0000020006297836 */ /* 0x000fc40000000000 */
[----:B------:R2:W-:Y:S01]  /*4490*/  @!P5 STG.E desc[UR8][R4.64+0x480], R33 ;  /* 0x000480210400d986 */ /* 0x0005e2000c101908 */
[-C--:B------:R-:W-:Y:S01]  /*44a0*/  ISETP.GE.AND P5, PT, R3, R2.reuse, PT ;  /* 0x000000020300720c */ /* 0x080fe20003fa6270 */
[----:B0-----:R-:W-:Y:S01]  /*44b0*/  VIADD R43, R10, 0x220 ;  /* 0x000002200a2b7836 */ /* 0x001fe20000000000 */
[C---:B------:R-:W-:Y:S01]  /*44c0*/  IADD3 R3, PT, PT, R6.reuse, 0x240, RZ ;  /* 0x0000024006037810 */ /* 0x040fe20007ffe0ff */
[----:B------:R2:W-:Y:S03]  /*44d0*/  @!P3 STG.E desc[UR8][R4.64+0x180], R27 ;  /* 0x0001801b0400b986 */ /* 0x0005e6000c101908 */
[-C--:B------:R-:W-:Y:S01]  /*44e0*/  ISETP.GE.AND P3, PT, R3, R2.reuse, PT ;  /* 0x000000020300720c */ /* 0x080fe20003f66270 */
[----:B-1----:R-:W-:Y:S01]  /*44f0*/  VIADD R35, R6, 0x260 ;  /* 0x0000026006237836 */ /* 0x002fe20000000000 */
[----:B------:R2:W-:Y:S01]  /*4500*/  @!P0 STG.E desc[UR8][R4.64+0x500], R31 ;  /* 0x0005001f04008986 */ /* 0x0005e2000c101908 */
[----:B------:R-:W-:Y:S01]  /*4510*/  VIADD R3, R10, 0x280 ;  /* 0x000002800a037836 */ /* 0x000fe20000000000 */
[----:B------:R-:W-:-:S02]  /*4520*/  ISETP.GE.AND P0, PT, R41, R2, PT ;  /* 0x000000022900720c */ /* 0x000fc40003f06270 */
[----:B------:R2:W-:Y:S01]  /*4530*/  @!P4 STG.E desc[UR8][R4.64+0x580], R29 ;  /* 0x0005801d0400c986 */ /* 0x0005e2000c101908 */
[----:B------:R-:W-:-:S03]  /*4540*/  ISETP.GE.AND P4, PT, R43, R2, PT ;  /* 0x000000022b00720c */ /* 0x000fc60003f86270 */
[----:B------:R2:W-:Y:S01]  /*4550*/  @!P2 STG.E desc[UR8][R4.64+0x600], R21 ;  /* 0x000600150400a986 */ /* 0x0005e2000c101908 */
[----:B------:R-:W-:-:S03]  /*4560*/  ISETP.GE.AND P2, PT, R35, R2, PT ;  /* 0x000000022300720c */ /* 0x000fc60003f46270 */
        /* <DEDUP_REMOVED lines=13> */
.L_x_98:
[----:B------:R-:W-:Y:S01]  /*4640*/  BSSY B1, `(.L_x_125) ;  /* 0x0000006000017945 */ /* 0x000fe20003800000 */
[----:B------:R-:W-:Y:S02]  /*4650*/  PLOP3.LUT P0, PT, P0, PT, PT, 0x8, 0x80 ;  /* 0x000000000080781c */ /* 0x000fe4000070e170 */
[----:B------:R-:W-:-:S11]  /*4660*/  MOV R21, 0xffffffff ;  /* 0xffffffff00157802 */ /* 0x000fd60000000f00 */
[----:B------:R-:W-:Y:S05]  /*4670*/  WARPSYNC.COLLECTIVE R21, `(.L_x_126) ;  /* 0x0000000015087348 */ /* 0x000fea0003c00000 */
[----:B------:R-:W-:Y:S01]  /*4680*/  VOTE.ANY P0, P0 ;  /* 0x0000000000ff7806 */ /* 0x000fe20000000100 */
[----:B------:R-:W-:-:S12]  /*4690*/  ENDCOLLECTIVE ;  /* 0x000000000000791b */ /* 0x000fd80003800000 */
.L_x_126:
[----:B------:R-:W-:Y:S05]  /*46a0*/  BSYNC B1 ;  /* 0x0000000000017941 */ /* 0x000fea0003800000 */
.L_x_125:
[----:B------:R-:W-:Y:S05]  /*46b0*/  BRA `(.L_x_127) ;  /* 0xffffffc800687947 */ /* 0x000fea000383ffff */
.L_x_100:
[----:B------:R-:W-:Y:S01]  /*46c0*/  BSSY B1, `(.L_x_128) ;  /* 0x0000006000017945 */ /* 0x000fe20003800000 */
[----:B------:R-:W-:Y:S01]  /*46d0*/  PLOP3.LUT P0, PT, P0, PT, PT, 0x8, 0x80 ;  /* 0x000000000080781c */ /* 0x000fe2000070e170 */
[----:B------:R-:W-:-:S12]  /*46e0*/  IMAD.MOV.U32 R21, RZ, RZ, -0x1 ;  /* 0xffffffffff157424 */ /* 0x000fd800078e00ff */
[----:B------:R-:W-:Y:S05]  /*46f0*/  WARPSYNC.COLLECTIVE R21, `(.L_x_129) ;  /* 0x0000000015087348 */ /* 0x000fea0003c00000 */
[----:B------:R-:W-:Y:S01]  /*4700*/  VOTE.ANY P0, P0 ;  /* 0x0000000000ff7806 */ /* 0x000fe20000000100 */
[----:B------:R-:W-:-:S12]  /*4710*/  ENDCOLLECTIVE ;  /* 0x000000000000791b */ /* 0x000fd80003800000 */
.L_x_129:
[----:B------:R-:W-:Y:S05]  /*4720*/  BSYNC B1 ;  /* 0x0000000000017941 */ /* 0x000fea0003800000 */
.L_x_128:
[----:B------:R-:W-:Y:S05]  /*4730*/  BRA `(.L_x_130) ;  /* 0xffffffc800bc7947 */ /* 0x000fea000383ffff */
.L_x_102:
[----:B------:R-:W0:Y:S01]  /*4740*/  S2R R43, SR_GEMASK ;  /* 0x00000000002b7919 */ /* 0x000e220000003c00 */
[----:B------:R-:W-:Y:S01]  /*4750*/  BSSY B1, `(.L_x_131) ;  /* 0x0000006000017945 */ /* 0x000fe20003800000 */
[----:B------:R-:W-:Y:S01]  /*4760*/  PLOP3.LUT P0, PT, P0, PT, PT, 0x8, 0x80 ;  /* 0x000000000080781c */ /* 0x000fe2000070e170 */
[----:B------:R-:W-:-:S12]  /*4770*/  IMAD.MOV.U32 R21, RZ, RZ, -0x1 ;  /* 0xffffffffff157424 */ /* 0x000fd800078e00ff */
[----:B0-----:R-:W-:Y:S05]  /*4780*/  WARPSYNC.COLLECTIVE R21, `(.L_x_132) ;  /* 0x0000000015087348 */ /* 0x001fea0003c00000 */
[----:B------:R-:W-:Y:S01]  /*4790*/  VOTE.ANY R21, PT, P0 ;  /* 0x0000000000157806 */ /* 0x000fe200000e0100 */
[----:B0-----:R-:W-:Y:S06]  /*47a0*/  ENDCOLLECTIVE ;  /* 0x000000000000791b */ /* 0x001fec0003800000 */
.L_x_132:
[----:B------:R-:W-:Y:S05]  /*47b0*/  BSYNC B1 ;  /* 0x0000000000017941 */ /* 0x000fea0003800000 */
.L_x_131:
[----:B------:R-:W-:Y:S01]  /*47c0*/  LOP3.LUT R21, R21, 0x80000000, R43, 0xec, !PT ;  /* 0x8000000015157812 */ /* 0x000fe200078eec2b */
[----:B------:R-:W-:Y:S02]  /*47d0*/  IMAD.MOV.U32 R20, RZ, RZ, R46 ;  /* 0x000000ffff147224 */ /* 0x000fe400078e002e */
[----:B------:R-:W-:Y:S01]  /*47e0*/  VIADD R41, R39, 0x2 ;  /* 0x0000000227297836 */ /* 0x000fe20000000000 */
[----:B------:R-:W-:Y:S01]  /*47f0*/  IADD3 R16, PT, PT, R21, -0x1, RZ ;  /* 0xffffffff15107810 */ /* 0x000fe20007ffe0ff */
[C---:B------:R-:W-:Y:S02]  /*4800*/  VIADD R40, R39.reuse, 0x4 ;  /* 0x0000000427287836 */ /* 0x040fe40000000000 */
[----:B------:R-:W-:Y:S01]  /*4810*/  VIADD R30, R39, 0x8 ;  /* 0x00000008271e7836 */ /* 0x000fe20000000000 */
[----:B------:R-:W-:Y:S01]  /*4820*/  LOP3.LUT R29, R21, R16, RZ, 0xc, !PT ;  /* 0x00000010151d7212 */ /* 0x000fe200078e0cff */
[----:B------:R-:W-:Y:S02]  /*4830*/  IMAD.MOV.U32 R16, RZ, RZ, 0x1 ;  /* 0x00000001ff107424 */ /* 0x000fe400078e00ff */
[----:B------:R-:W-:-:S02]  /*4840*/  IMAD.MOV.U32 R21, RZ, RZ, -0x1 ;  /* 0xffffffffff157424 */ /* 0x000fc400078e00ff */
[C---:B------:R-:W-:Y:S01]  /*4850*/  VIADD R25, R39.reuse, 0x10 ;  /* 0x0000001027197836 */ /* 0x040fe20000000000 */
[----:B------:R-:W0:Y:S02]  /*4860*/  POPC R29, R29 ;  /* 0x0000001d001d7309 */ /* 0x000e240000000000 */
[-C--:B0-----:R-:W-:Y:S02]  /*4870*/  MOV R17, R29.reuse ;  /* 0x0000001d00117202 */ /* 0x081fe40000000f00 */
[-C--:B------:R-:W-:Y:S02]  /*4880*/  ISETP.GE.AND P0, PT, R39, R29.reuse, PT ;  /* 0x0000001d2700720c */ /* 0x080fe40003f06270 */
[----:B------:R-:W-:-:S13]  /*4890*/  ISETP.GT.AND P3, PT, R25, R29, PT ;  /* 0x0000001d1900720c */ /* 0x000fda0003f64270 */
[----:B------:R-:W-:Y:S05]  /*48a0*/  WARPSYNC.COLLECTIVE R21, `(.L_x_133) ;  /* 0x0000000015087348 */ /* 0x000fea0003c00000 */
[----:B------:R0:W1:Y:S02]  /*48b0*/  SHFL.DOWN P2, R22, R20, R16, R17 ;  /* 0x0800001014167389 */ /* 0x0000640000040011 */
[----:B01----:R-:W-:Y:S05]  /*48c0*/  ENDCOLLECTIVE ;  /* 0x000000000000791b */ /* 0x003fea0003800000 */
.L_x_133:
[----:B------:R-:W-:Y:S02]  /*48d0*/  HFMA2 R16, -RZ, RZ, 0, 1.1920928955078125e-07 ;  /* 0x00000002ff107431 */ /* 0x000fe400000001ff */
[----:B------:R-:W-:Y:S01]  /*48e0*/  @!P0 FADD R46, R22, R46 ;  /* 0x0000002e162e8221 */ /* 0x000fe20000000000 */
[----:B------:R-:W-:-:S03]  /*48f0*/  ISETP.GT.AND P0, PT, R41, R29, PT ;  /* 0x0000001d2900720c */ /* 0x000fc60003f04270 */
[----:B------:R-:W-:-:S10]  /*4900*/  IMAD.MOV.U32 R20, RZ, RZ, R46 ;  /* 0x000000ffff147224 */ /* 0x000fd400078e002e */
[----:B------:R-:W-:Y:S05]  /*4910*/  WARPSYNC.COLLECTIVE R21, `(.L_x_134) ;  /* 0x0000000015087348 */ /* 0x000fea0003c00000 */
[----:B------:R0:W1:Y:S02]  /*4920*/  SHFL.DOWN P2, R22, R20, R16, R17 ;  /* 0x0800001014167389 */ /* 0x0000640000040011 */
[----:B01----:R-:W-:Y:S05]  /*4930*/  ENDCOLLECTIVE ;  /* 0x000000000000791b */ /* 0x003fea0003800000 */
.L_x_134:
[----:B------:R-:W-:Y:S01]  /*4940*/  MOV R16, 0x4 ;  /* 0x0000000400107802 */ /* 0x000fe20000000f00 */
[----:B------:R-:W-:Y:S01]  /*4950*/  @!P0 FADD R46, R46, R22 ;  /* 0x000000162e2e8221 */ /* 0x000fe20000000000 */
[----:B------:R-:W-:-:S03]  /*4960*/  ISETP.GT.AND P0, PT, R40, R29, PT ;  /* 0x0000001d2800720c */ /* 0x000fc60003f04270 */
[----:B------:R-:W-:-:S10]  /*4970*/  IMAD.MOV.U32 R20, RZ, RZ, R46 ;  /* 0x000000ffff147224 */ /* 0x000fd400078e002e */
[----:B------:R-:W-:Y:S05]  /*4980*/  WARPSYNC.COLLECTIVE R21, `(.L_x_135) ;  /* 0x0000000015087348 */ /* 0x000fea0003c00000 */
[----:B------:R0:W1:Y:S02]  /*4990*/  SHFL.DOWN P2, R22, R20, R16, R17 ;  /* 0x0800001014167389 */ /* 0x0000640000040011 */
[----:B01----:R-:W-:Y:S05]  /*49a0*/  ENDCOLLECTIVE ;  /* 0x000000000000791b */ /* 0x003fea0003800000 */
.L_x_135:
[----:B------:R-:W-:Y:S02]  /*49b0*/  HFMA2 R16, -RZ, RZ, 0, 4.76837158203125e-07 ;  /* 0x00000008ff107431 */ /* 0x000fe400000001ff */
[----:B------:R-:W-:Y:S01]  /*49c0*/  @!P0 FADD R46, R46, R22 ;  /* 0x000000162e2e8221 */ /* 0x000fe20000000000 */
[----:B------:R-:W-:-:S03]  /*49d0*/  ISETP.NE.AND P0, PT, R28, 0x65, PT ;  /* 0x000000651c00780c */ /* 0x000fc60003f05270 */
[----:B------:R-:W-:-:S10]  /*49e0*/  IMAD.MOV.U32 R20, RZ, RZ, R46 ;  /* 0x000000ffff147224 */ /* 0x000fd400078e002e */
[----:B------:R-:W-:Y:S05]  /*49f0*/  WARPSYNC.COLLECTIVE R21, `(.L_x_136) ;  /* 0x0000000015087348 */ /* 0x000fea0003c00000 */
[----:B------:R0:W1:Y:S02]  /*4a00*/  SHFL.DOWN P2, R22, R20, R16, R17 ;  /* 0x0800001014167389 */ /* 0x0000640000040011 */
[----:B01----:R-:W-:Y:S05]  /*4a10*/  ENDCOLLECTIVE ;  /* 0x000000000000791b */ /* 0x003fea0003800000 */
.L_x_136:
[----:B------:R-:W-:Y:S01]  /*4a20*/  IMAD.MOV.U32 R16, RZ, RZ, 0x10 ;  /* 0x00000010ff107424 */ /* 0x000fe200078e00ff */
[----:B------:R-:W-:Y:S02]  /*4a30*/  ISETP.GT.AND P2, PT, R30, R29, PT ;  /* 0x0000001d1e00720c */ /* 0x000fe40003f44270 */
[----:B------:R-:W0:Y:S11]  /*4a40*/  LDC.64 R28, c[0x0][0x390] ;  /* 0x0000e400ff1c7b82 */ /* 0x000e360000000a00 */
[----:B------:R-:W-:-:S05]  /*4a50*/  @!P2 FADD R46, R46, R22 ;  /* 0x000000162e2ea221 */ /* 0x000fca0000000000 */
[----:B------:R-:W-:-:S07]  /*4a60*/  MOV R20, R46 ;  /* 0x0000002e00147202 */ /* 0x000fce0000000f00 */
[----:B0-----:R-:W-:Y:S05]  /*4a70*/  WARPSYNC.COLLECTIVE R21, `(.L_x_137) ;  /* 0x0000000015087348 */ /* 0x001fea0003c00000 */
[----:B------:R1:W2:Y:S02]  /*4a80*/  SHFL.DOWN P2, R22, R20, R16, R17 ;  /* 0x0800001014167389 */ /* 0x0002a40000040011 */
[----:B012---:R-:W-:Y:S05]  /*4a90*/  ENDCOLLECTIVE ;  /* 0x000000000000791b */ /* 0x007fea0003800000 */
.L_x_137:
[----:B------:R-:W-:Y:S05]  /*4aa0*/  WARPSYNC.COLLECTIVE R21, `(.L_x_138) ;  /* 0x0000000015087348 */ /* 0x000fea0003c00000 */
[----:B------:R-:W-:Y:S01]  /*4ab0*/  VOTE.ALL P0, P0 ;  /* 0x0000000000ff7806 */ /* 0x000fe20000000000 */
[----:B------:R-:W-:-:S12]  /*4ac0*/  ENDCOLLECTIVE ;  /* 0x000000000000791b */ /* 0x000fd80003800000 */
.L_x_138:
[----:B------:R-:W-:Y:S01]  /*4ad0*/  IADD3 R44, P2, PT, R28, 0x100, RZ ;  /* 0x000001001c2c7810 */ /* 0x000fe20007f5e0ff */
[----:B------:R-:W-:-:S04]  /*4ae0*/  @!P3 FADD R46, R46, R22 ;  /* 0x000000162e2eb221 */ /* 0x000fc80000000000 */
[----:B------:R-:W-:Y:S01]  /*4af0*/  IMAD.X R45, RZ, RZ, R29, P2 ;  /* 0x000000ffff2d7224 */ /* 0x000fe200010e061d */
[----:B------:R-:W-:Y:S07]  /*4b00*/  BRA `(.L_x_139) ;  /* 0xffffffc800547947 */ /* 0x000fee000383ffff */
.L_x_104:
[----:B------:R-:W-:Y:S01]  /*4b10*/  BSSY B1, `(.L_x_140) ;  /* 0x0000006000017945 */ /* 0x000fe20003800000 */
[----:B------:R-:W-:Y:S02]  /*4b20*/  PLOP3.LUT P0, PT, P0, PT, PT, 0x8, 0x80 ;  /* 0x000000000080781c */ /* 0x000fe4000070e170 */
[----:B------:R-:W-:-:S11]  /*4b30*/  MOV R21, 0xffffffff ;  /* 0xffffffff00157802 */ /* 0x000fd60000000f00 */
[----:B------:R-:W-:Y:S05]  /*4b40*/  WARPSYNC.COLLECTIVE R21, `(.L_x_141) ;  /* 0x0000000015087348 */ /* 0x000fea0003c00000 */
[----:B------:R-:W-:Y:S01]  /*4b50*/  VOTE.ANY P0, P0 ;  /* 0x0000000000ff7806 */ /* 0x000fe20000000100 */
[----:B------:R-:W-:-:S12]  /*4b60*/  ENDCOLLECTIVE ;  /* 0x000000000000791b */ /* 0x000fd80003800000 */
.L_x_141:
[----:B------:R-:W-:Y:S05]  /*4b70*/  BSYNC B1 ;  /* 0x0000000000017941 */ /* 0x000fea0003800000 */
.L_x_140:
[----:B------:R-:W-:Y:S05]  /*4b80*/  BRA `(.L_x_142) ;  /* 0xffffffc8005c7947 */ /* 0x000fea000383ffff */
.L_x_106:
[----:B------:R-:W-:Y:S01]  /*4b90*/  BSSY B1, `(.L_x_143) ;  /* 0x0000006000017945 */ /* 0x000fe20003800000 */
[----:B------:R-:W-:Y:S01]  /*4ba0*/  PLOP3.LUT P0, PT, P0, PT, PT, 0x8, 0x80 ;  /* 0x000000000080781c */ /* 0x000fe2000070e170 */
[----:B------:R-:W-:-:S12]  /*4bb0*/  IMAD.MOV.U32 R21, RZ, RZ, -0x1 ;  /* 0xffffffffff157424 */ /* 0x000fd800078e00ff */
[----:B------:R-:W-:Y:S05]  /*4bc0*/  WARPSYNC.COLLECTIVE R21, `(.L_x_144) ;  /* 0x0000000015087348 */ /* 0x000fea0003c00000 */
[----:B------:R-:W-:Y:S01]  /*4bd0*/  VOTE.ANY P0, P0 ;  /* 0x0000000000ff7806 */ /* 0x000fe20000000100 */
[----:B------:R-:W-:-:S12]  /*4be0*/  ENDCOLLECTIVE ;  /* 0x000000000000791b */ /* 0x000fd80003800000 */
.L_x_144:
[----:B------:R-:W-:Y:S05]  /*4bf0*/  BSYNC B1 ;  /* 0x0000000000017941 */ /* 0x000fea0003800000 */
.L_x_143:
[----:B------:R-:W-:Y:S05]  /*4c00*/  BRA `(.L_x_145) ;  /* 0xffffffc800b07947 */ /* 0x000fea000383ffff */
.L_x_108:
[----:B------:R-:W-:Y:S01]  /*4c10*/  BSSY B1, `(.L_x_146) ;  /* 0x0000006000017945 */ /* 0x000fe20003800000 */
[----:B------:R-:W-:Y:S01]  /*4c20*/  PLOP3.LUT P0, PT, P0, PT, PT, 0x8, 0x80 ;  /* 0x000000000080781c */ /* 0x000fe2000070e170 */
[----:B------:R-:W-:-:S12]  /*4c30*/  IMAD.MOV.U32 R21, RZ, RZ, -0x1 ;  /* 0xffffffffff157424 */ /* 0x000fd800078e00ff */
[----:B------:R-:W-:Y:S05]  /*4c40*/  WARPSYNC.COLLECTIVE R21, `(.L_x_147) ;  /* 0x0000000015087348 */ /* 0x000fea0003c00000 */
[----:B------:R-:W-:Y:S01]  /*4c50*/  VOTE.ANY R21, PT, P0 ;  /* 0x0000000000157806 */ /* 0x000fe200000e0100 */
[----:B------:R-:W-:Y:S06]  /*4c60*/  ENDCOLLECTIVE ;  /* 0x000000000000791b */ /* 0x000fec0003800000 */
.L_x_147:
[----:B------:R-:W-:Y:S05]  /*4c70*/  BSYNC B1 ;  /* 0x0000000000017941 */ /* 0x000fea0003800000 */
.L_x_146:
[----:B------:R-:W-:Y:S01]  /*4c80*/  LOP3.LUT R21, R21, 0x80000000, R43, 0xec, !PT ;  /* 0x8000000015157812 */ /* 0x000fe200078eec2b */
[----:B------:R-:W-:Y:S02]  /*4c90*/  IMAD.MOV.U32 R20, RZ, RZ, R29 ;  /* 0x000000ffff147224 */ /* 0x000fe400078e001d */
[----:B------:R-:W-:Y:S01]  /*4ca0*/  VIADD R24, R24, 0xffffffe0 ;  /* 0xffffffe018187836 */ /* 0x000fe20000000000 */
[----:B------:R-:W-:-:S04]  /*4cb0*/  IADD3 R16, PT, PT, R21, -0x1, RZ ;  /* 0xffffffff15107810 */ /* 0x000fc80007ffe0ff */
[----:B------:R-:W-:Y:S01]  /*4cc0*/  LOP3.LUT R48, R21, R16, RZ, 0xc, !PT ;  /* 0x0000001015307212 */ /* 0x000fe200078e0cff */
[----:B------:R-:W-:Y:S01]  /*4cd0*/  IMAD.MOV.U32 R16, RZ, RZ, 0x1 ;  /* 0x00000001ff107424 */ /* 0x000fe200078e00ff */
[----:B------:R-:W-:Y:S02]  /*4ce0*/  MOV R21, 0xffffffff ;  /* 0xffffffff00157802 */ /* 0x000fe40000000f00 */
[----:B------:R0:W1:Y:S05]  /*4cf0*/  POPC R17, R48 ;  /* 0x0000003000117309 */ /* 0x00006a0000000000 */
[----:B01----:R-:W-:Y:S05]  /*4d00*/  WARPSYNC.COLLECTIVE R21, `(.L_x_148) ;  /* 0x0000000015087348 */ /* 0x003fea0003c00000 */
[----:B-1----:R1:W2:Y:S02]  /*4d10*/  SHFL.DOWN P2, R22, R20, R16, R17 ;  /* 0x0800001014167389 */ /* 0x0022a40000040011 */
[----:B012---:R-:W-:Y:S05]  /*4d20*/  ENDCOLLECTIVE ;  /* 0x000000000000791b */ /* 0x007fea0003800000 */
.L_x_148:
[----:B------:R-:W-:Y:S01]  /*4d30*/  ISETP.GE.AND P0, PT, R39, R17, PT ;  /* 0x000000112700720c */ /* 0x000fe20003f06270 */
[----:B------:R-:W-:-:S12]  /*4d40*/  IMAD.MOV.U32 R16, RZ, RZ, 0x2 ;  /* 0x00000002ff107424 */ /* 0x000fd800078e00ff */
[----:B------:R-:W-:Y:S01]  /*4d50*/  @!P0 FADD R29, R22, R29 ;  /* 0x0000001d161d8221 */ /* 0x000fe20000000000 */
[----:B------:R-:W-:-:S03]  /*4d60*/  ISETP.GT.AND P0, PT, R41, R17, PT ;  /* 0x000000112900720c */ /* 0x000fc60003f04270 */
[----:B------:R-:W-:-:S10]  /*4d70*/  IMAD.MOV.U32 R20, RZ, RZ, R29 ;  /* 0x000000ffff147224 */ /* 0x000fd400078e001d */
[----:B------:R-:W-:Y:S05]  /*4d80*/  WARPSYNC.COLLECTIVE R21, `(.L_x_149) ;  /* 0x0000000015087348 */ /* 0x000fea0003c00000 */
[----:B------:R0:W1:Y:S02]  /*4d90*/  SHFL.DOWN P2, R22, R20, R16, R17 ;  /* 0x0800001014167389 */ /* 0x0000640000040011 */
[----:B01----:R-:W-:Y:S05]  /*4da0*/  ENDCOLLECTIVE ;  /* 0x000000000000791b */ /* 0x003fea0003800000 */
.L_x_149:
[----:B------:R-:W-:Y:S02]  /*4db0*/  IMAD.MOV.U32 R16, RZ, RZ, 0x4 ;  /* 0x00000004ff107424 */ /* 0x000fe400078e00ff */
[----:B------:R-:W-:Y:S01]  /*4dc0*/  @!P0 FADD R29, R29, R22 ;  /* 0x000000161d1d8221 */ /* 0x000fe20000000000 */
[----:B------:R-:W-:-:S04]  /*4dd0*/  ISETP.GT.AND P0, PT, R40, R17, PT ;  /* 0x000000112800720c */ /* 0x000fc80003f04270 */
[----:B------:R-:W-:-:S09]  /*4de0*/  MOV R20, R29 ;  /* 0x0000001d00147202 */ /* 0x000fd20000000f00 */
[----:B------:R-:W-:Y:S05]  /*4df0*/  WARPSYNC.COLLECTIVE R21, `(.L_x_150) ;  /* 0x0000000015087348 */ /* 0x000fea0003c00000 */
[----:B------:R0:W1:Y:S02]  /*4e00*/  SHFL.DOWN P2, R22, R20, R16, R17 ;  /* 0x0800001014167389 */ /* 0x0000640000040011 */
[----:B01----:R-:W-:Y:S05]  /*4e10*/  ENDCOLLECTIVE ;  /* 0x000000000000791b */ /* 0x003fea0003800000 */
.L_x_150:
[----:B------:R-:W-:Y:S02]  /*4e20*/  HFMA2 R16, -RZ, RZ, 0, 4.76837158203125e-07 ;  /* 0x00000008ff107431 */ /* 0x000fe400000001ff */
[----:B------:R-:W-:Y:S01]  /*4e30*/  @!P0 FADD R29, R29, R22 ;  /* 0x000000161d1d8221 */ /* 0x000fe20000000000 */
[----:B------:R-:W-:-:S03]  /*4e40*/  ISETP.GT.AND P0, PT, R30, R17, PT ;  /* 0x000000111e00720c */ /* 0x000fc60003f04270 */
[----:B------:R-:W-:-:S10]  /*4e50*/  IMAD.MOV.U32 R20, RZ, RZ, R29 ;  /* 0x000000ffff147224 */ /* 0x000fd400078e001d */
[----:B------:R-:W-:Y:S05]  /*4e60*/  WARPSYNC.COLLECTIVE R21, `(.L_x_151) ;  /* 0x0000000015087348 */ /* 0x000fea0003c00000 */
[----:B------:R0:W1:Y:S02]  /*4e70*/  SHFL.DOWN P2, R22, R20, R16, R17 ;  /* 0x0800001014167389 */ /* 0x0000640000040011 */
[----:B01----:R-:W-:Y:S05]  /*4e80*/  ENDCOLLECTIVE ;  /* 0x000000000000791b */ /* 0x003fea0003800000 */
.L_x_151:
[----:B------:R-:W-:Y:S01]  /*4e90*/  MOV R16, 0x10 ;  /* 0x0000001000107802 */ /* 0x000fe20000000f00 */
[----:B------:R-:W-:Y:S01]  /*4ea0*/  @!P0 FADD R29, R29, R22 ;  /* 0x000000161d1d8221 */ /* 0x000fe20000000000 */
[----:B------:R-:W-:-:S03]  /*4eb0*/  ISETP.GT.AND P0, PT, R25, R17, PT ;  /* 0x000000111900720c */ /* 0x000fc60003f04270 */
[----:B------:R-:W-:-:S10]  /*4ec0*/  IMAD.MOV.U32 R20, RZ, RZ, R29 ;  /* 0x000000ffff147224 */ /* 0x000fd400078e001d */
[----:B------:R-:W-:Y:S05]  /*4ed0*/  WARPSYNC.COLLECTIVE R21, `(.L_x_152) ;  /* 0x0000000015087348 */ /* 0x000fea0003c00000 */
[----:B------:R0:W1:Y:S02]  /*4ee0*/  SHFL.DOWN P2, R22, R20, R16, R17 ;  /* 0x0800001014167389 */ /* 0x0000640000040011 */
[----:B01----:R-:W-:Y:S05]  /*4ef0*/  ENDCOLLECTIVE ;  /* 0x000000000000791b */ /* 0x003fea0003800000 */
.L_x_152:
[----:B------:R-:W-:Y:S01]  /*4f00*/  @!P0 FADD R29, R29, R22 ;  /* 0x000000161d1d8221 */ /* 0x000fe20000000000 */
[----:B------:R-:W-:-:S03]  /*4f10*/  ISETP.NE.AND P0, PT, R28, 0x65, PT ;  /* 0x000000651c00780c */ /* 0x000fc60003f05270 */
[----:B------:R-:W-:-:S10]  /*4f20*/  FADD R46, R29, R46 ;  /* 0x0000002e1d2e7221 */ /* 0x000fd40000000000 */
[----:B------:R-:W-:Y:S05]  /*4f30*/  WARPSYNC.COLLECTIVE R21, `(.L_x_153) ;  /* 0x0000000015087348 */ /* 0x000fea0003c00000 */
[----:B------:R-:W-:Y:S01]  /*4f40*/  VOTE.ALL P0, P0 ;  /* 0x0000000000ff7806 */ /* 0x000fe20000000000 */
[----:B------:R-:W-:-:S12]  /*4f50*/  ENDCOLLECTIVE ;  /* 0x000000000000791b */ /* 0x000fd80003800000 */
.L_x_153:
[----:B------:R-:W-:Y:S05]  /*4f60*/  BRA `(.L_x_154) ;  /* 0xffffffc800487947 */ /* 0x000fea000383ffff */
.L_x_113:
[----:B------:R-:W-:Y:S01]  /*4f70*/  BSSY B0, `(.L_x_155) ;  /* 0x0000006000007945 */ /* 0x000fe20003800000 */
[----:B------:R-:W-:Y:S02]  /*4f80*/  PLOP3.LUT P0, PT, P0, PT, PT, 0x8, 0x80 ;  /* 0x000000000080781c */ /* 0x000fe4000070e170 */
[----:B------:R-:W-:-:S11]  /*4f90*/  MOV R21, 0xffffffff ;  /* 0xffffffff00157802 */ /* 0x000fd60000000f00 */
[----:B------:R-:W-:Y:S05]  /*4fa0*/  WARPSYNC.COLLECTIVE R21, `(.L_x_156) ;  /* 0x0000000015087348 */ /* 0x000fea0003c00000 */
[----:B------:R-:W-:Y:S01]  /*4fb0*/  VOTE.ANY P0, P0 ;  /* 0x0000000000ff7806 */ /* 0x000fe20000000100 */
[----:B------:R-:W-:-:S12]  /*4fc0*/  ENDCOLLECTIVE ;  /* 0x000000000000791b */ /* 0x000fd80003800000 */
.L_x_156:
[----:B------:R-:W-:Y:S05]  /*4fd0*/  BSYNC B0 ;  /* 0x0000000000007941 */ /* 0x000fea0003800000 */
.L_x_155:
[----:B------:R-:W-:Y:S05]  /*4fe0*/  BRA `(.L_x_157) ;  /* 0xffffffe000d47947 */ /* 0x000fea000383ffff */
.L_x_115:
[----:B------:R-:W-:Y:S01]  /*4ff0*/  BSSY B0, `(.L_x_158) ;  /* 0x0000006000007945 */ /* 0x000fe20003800000 */
[----:B------:R-:W-:Y:S01]  /*5000*/  PLOP3.LUT P0, PT, P0, PT, PT, 0x8, 0x80 ;  /* 0x000000000080781c */ /* 0x000fe2000070e170 */
[----:B------:R-:W-:-:S12]  /*5010*/  IMAD.MOV.U32 R21, RZ, RZ, -0x1 ;  /* 0xffffffffff157424 */ /* 0x000fd800078e00ff */
[----:B------:R-:W-:Y:S05]  /*5020*/  WARPSYNC.COLLECTIVE R21, `(.L_x_159) ;  /* 0x0000000015087348 */ /* 0x000fea0003c00000 */
[----:B------:R-:W-:Y:S01]  /*5030*/  VOTE.ANY P0, P0 ;  /* 0x0000000000ff7806 */ /* 0x000fe20000000100 */
[----:B------:R-:W-:-:S12]  /*5040*/  ENDCOLLECTIVE ;  /* 0x000000000000791b */ /* 0x000fd80003800000 */
.L_x_159:
[----:B------:R-:W-:Y:S05]  /*5050*/  BSYNC B0 ;  /* 0x0000000000007941 */ /* 0x000fea0003800000 */
.L_x_158:
[----:B------:R-:W-:Y:S05]  /*5060*/  BRA `(.L_x_160) ;  /* 0xffffffe400287947 */ /* 0x000fea000383ffff */
.L_x_117:
[----:B------:R-:W0:Y:S01]  /*5070*/  S2R R26, SR_GEMASK ;  /* 0x00000000001a7919 */ /* 0x000e220000003c00 */
[----:B------:R-:W-:Y:S01]  /*5080*/  BSSY B0, `(.L_x_161) ;  /* 0x0000006000007945 */ /* 0x000fe20003800000 */
[----:B------:R-:W-:Y:S02]  /*5090*/  PLOP3.LUT P0, PT, P0, PT, PT, 0x8, 0x80 ;  /* 0x000000000080781c */ /* 0x000fe4000070e170 */
[----:B------:R-:W-:-:S11]  /*50a0*/  MOV R21, 0xffffffff ;  /* 0xffffffff00157802 */ /* 0x000fd60000000f00 */
[----:B0-----:R-:W-:Y:S05]  /*50b0*/  WARPSYNC.COLLECTIVE R21, `(.L_x_162) ;  /* 0x0000000015087348 */ /* 0x001fea0003c00000 */
[----:B------:R-:W-:Y:S01]  /*50c0*/  VOTE.ANY R21, PT, P0 ;  /* 0x0000000000157806 */ /* 0x000fe200000e0100 */
[----:B0-----:R-:W-:Y:S06]  /*50d0*/  ENDCOLLECTIVE ;  /* 0x000000000000791b */ /* 0x001fec0003800000 */
.L_x_162:
[----:B------:R-:W-:Y:S05]  /*50e0*/  BSYNC B0 ;  /* 0x0000000000007941 */ /* 0x000fea0003800000 */
.L_x_161:
[----:B------:R-:W-:Y:S02]  /*50f0*/  LOP3.LUT R21, R21, 0x80000000, R26, 0xec, !PT ;  /* 0x8000000015157812 */ /* 0x000fe400078eec1a */
[----:B------:R-:W-:-:S03]  /*5100*/  MOV R20, R46 ;  /* 0x0000002e00147202 */ /* 0x000fc60000000f00 */
[----:B------:R-:W-:-:S05]  /*5110*/  VIADD R16, R21, 0xffffffff ;  /* 0xffffffff15107836 */ /* 0x000fca0000000000 */
[----:B------:R-:W-:Y:S01]  /*5120*/  LOP3.LUT R19, R21, R16, RZ, 0xc, !PT ;  /* 0x0000001015137212 */ /* 0x000fe200078e0cff */
[----:B------:R-:W-:Y:S02]  /*5130*/  IMAD.MOV.U32 R16, RZ, RZ, 0x1 ;  /* 0x00000001ff107424 */ /* 0x000fe400078e00ff */
[----:B------:R-:W-:-:S03]  /*5140*/  IMAD.MOV.U32 R21, RZ, RZ, -0x1 ;  /* 0xffffffffff157424 */ /* 0x000fc600078e00ff */
[----:B------:R-:W0:Y:S02]  /*5150*/  POPC R19, R19 ;  /* 0x0000001300137309 */ /* 0x000e240000000000 */
[-C--:B0-----:R-:W-:Y:S02]  /*5160*/  MOV R17, R19.reuse ;  /* 0x0000001300117202 */ /* 0x081fe40000000f00 */
[----:B------:R-:W-:-:S13]  /*5170*/  ISETP.GE.AND P0, PT, R38, R19, PT ;  /* 0x000000132600720c */ /* 0x000fda0003f06270 */
[----:B------:R-:W-:Y:S05]  /*5180*/  WARPSYNC.COLLECTIVE R21, `(.L_x_163) ;  /* 0x0000000015087348 */ /* 0x000fea0003c00000 */
[----:B------:R0:W1:Y:S02]  /*5190*/  SHFL.DOWN P2, R22, R20, R16, R17 ;  /* 0x0800001014167389 */ /* 0x0000640000040011 */
[----:B01----:R-:W-:Y:S05]  /*51a0*/  ENDCOLLECTIVE ;  /* 0x000000000000791b */ /* 0x003fea0003800000 */
.L_x_163:
[----:B------:R-:W-:Y:S02]  /*51b0*/  HFMA2 R16, -RZ, RZ, 0, 1.1920928955078125e-07 ;  /* 0x00000002ff107431 */ /* 0x000fe400000001ff */
[----:B------:R-:W-:Y:S01]  /*51c0*/  @!P0 FADD R46, R22, R46 ;  /* 0x0000002e162e8221 */ /* 0x000fe20000000000 */
[----:B------:R-:W-:-:S03]  /*51d0*/  IADD3 R22, PT, PT, R38, 0x2, RZ ;  /* 0x0000000226167810 */ /* 0x000fc60007ffe0ff */
[----:B------:R-:W-:Y:S01]  /*51e0*/  IMAD.MOV.U32 R20, RZ, RZ, R46 ;  /* 0x000000ffff147224 */ /* 0x000fe200078e002e */
[----:B------:R-:W-:-:S13]  /*51f0*/  ISETP.GT.AND P0, PT, R22, R19, PT ;  /* 0x000000131600720c */ /* 0x000fda0003f04270 */
[----:B------:R-:W-:Y:S05]  /*5200*/  WARPSYNC.COLLECTIVE R21, `(.L_x_164) ;  /* 0x0000000015087348 */ /* 0x000fea0003c00000 */
[----:B------:R0:W1:Y:S02]  /*5210*/  SHFL.DOWN P2, R22, R20, R16, R17 ;  /* 0x0800001014167389 */ /* 0x0000640000040011 */
[----:B01----:R-:W-:Y:S05]  /*5220*/  ENDCOLLECTIVE ;  /* 0x000000000000791b */ /* 0x003fea0003800000 */
.L_x_164:
[----:B------:R-:W-:Y:S02]  /*5230*/  IMAD.MOV.U32 R16, RZ, RZ, 0x4 ;  /* 0x00000004ff107424 */ /* 0x000fe400078e00ff */
[----:B------:R-:W-:Y:S01]  /*5240*/  @!P0 FADD R46, R46, R22 ;  /* 0x000000162e2e8221 */ /* 0x000fe20000000000 */
[----:B------:R-:W-:-:S04]  /*5250*/  VIADD R22, R38, 0x4 ;  /* 0x0000000426167836 */ /* 0x000fc80000000000 */
[----:B------:R-:W-:Y:S02]  /*5260*/  MOV R20, R46 ;  /* 0x0000002e00147202 */ /* 0x000fe40000000f00 */
[----:B------:R-:W-:-:S13]  /*5270*/  ISETP.GT.AND P0, PT, R22, R19, PT ;  /* 0x000000131600720c */ /* 0x000fda0003f04270 */
[----:B------:R-:W-:Y:S05]  /*5280*/  WARPSYNC.COLLECTIVE R21, `(.L_x_165) ;  /* 0x0000000015087348 */ /* 0x000fea0003c00000 */
[----:B------:R0:W1:Y:S02]  /*5290*/  SHFL.DOWN P2, R22, R20, R16, R17 ;  /* 0x0800001014167389 */ /* 0x0000640000040011 */
[----:B01----:R-:W-:Y:S05]  /*52a0*/  ENDCOLLECTIVE ;  /* 0x000000000000791b */ /* 0x003fea0003800000 */
.L_x_165:
[----:B------:R-:W-:Y:S02]  /*52b0*/  HFMA2 R16, -RZ, RZ, 0, 4.76837158203125e-07 ;  /* 0x00000008ff107431 */ /* 0x000fe400000001ff */
[----:B------:R-:W-:Y:S01]  /*52c0*/  @!P0 FADD R46, R46, R22 ;  /* 0x000000162e2e8221 */ /* 0x000fe20000000000 */
[----:B------:R-:W-:Y:S02]  /*52d0*/  IADD3 R22, PT, PT, R38, 0x8, RZ ;  /* 0x0000000826167810 */ /* 0x000fe40007ffe0ff */
[----:B------:R-:W-:Y:S01]  /*52e0*/  ISETP.NE.AND P0, PT, R18, 0x65, PT ;  /* 0x000000651200780c */ /* 0x000fe20003f05270 */
[----:B------:R-:W-:Y:S01]  /*52f0*/  IMAD.MOV.U32 R20, RZ, RZ, R46 ;  /* 0x000000ffff147224 */ /* 0x000fe200078e002e */
[----:B------:R-:W-:Y:S01]  /*5300*/  ISETP.GT.AND P3, PT, R22, R19, PT ;  /* 0x000000131600720c */ /* 0x000fe20003f64270 */
[----:B------:R-:W-:-:S12]  /*5310*/  VIADD R18, R38, 0x10 ;  /* 0x0000001026127836 */ /* 0x000fd80000000000 */
[----:B------:R-:W-:Y:S05]  /*5320*/  WARPSYNC.COLLECTIVE R21, `(.L_x_166) ;  /* 0x0000000015087348 */ /* 0x000fea0003c00000 */
[----:B------:R0:W1:Y:S02]  /*5330*/  SHFL.DOWN P2, R22, R20, R16, R17 ;  /* 0x0800001014167389 */ /* 0x0000640000040011 */
[----:B01----:R-:W-:Y:S05]  /*5340*/  ENDCOLLECTIVE ;  /* 0x000000000000791b */ /* 0x003fea0003800000 */
.L_x_166:
[----:B------:R-:W-:Y:S02]  /*5350*/  IMAD.MOV.U32 R16, RZ, RZ, 0x10 ;  /* 0x00000010ff107424 */ /* 0x000fe400078e00ff */
[----:B------:R-:W-:Y:S01]  /*5360*/  @!P3 FADD R46, R46, R22 ;  /* 0x000000162e2eb221 */ /* 0x000fe20000000000 */
[----:B------:R-:W-:Y:S02]  /*5370*/  ISETP.GT.AND P3, PT, R18, R19, PT ;  /* 0x000000131200720c */ /* 0x000fe40003f64270 */
[----:B------:R-:W0:Y:S02]  /*5380*/  LDC.64 R18, c[0x0][0x390] ;  /* 0x0000e400ff127b82 */ /* 0x000e240000000a00 */
[----:B------:R-:W-:-:S09]  /*5390*/  MOV R20, R46 ;  /* 0x0000002e00147202 */ /* 0x000fd20000000f00 */
[----:B0-----:R-:W-:Y:S05]  /*53a0*/  WARPSYNC.COLLECTIVE R21, `(.L_x_167) ;  /* 0x0000000015087348 */ /* 0x001fea0003c00000 */
[----:B------:R1:W2:Y:S02]  /*53b0*/  SHFL.DOWN P2, R22, R20, R16, R17 ;  /* 0x0800001014167389 */ /* 0x0002a40000040011 */
[----:B012---:R-:W-:Y:S05]  /*53c0*/  ENDCOLLECTIVE ;  /* 0x000000000000791b */ /* 0x007fea0003800000 */
.L_x_167:
[----:B------:R-:W-:Y:S05]  /*53d0*/  WARPSYNC.COLLECTIVE R21, `(.L_x_168) ;  /* 0x0000000015087348 */ /* 0x000fea0003c00000 */
[----:B------:R-:W-:Y:S01]  /*53e0*/  VOTE.ALL P0, P0 ;  /* 0x0000000000ff7806 */ /* 0x000fe20000000000 */
[----:B------:R-:W-:-:S12]  /*53f0*/  ENDCOLLECTIVE ;  /* 0x000000000000791b */ /* 0x000fd80003800000 */
.L_x_168:
[----:B------:R-:W-:Y:S01]  /*5400*/  IADD3 R44, P2, PT, R18, 0x100, RZ ;  /* 0x00000100122c7810 */ /* 0x000fe20007f5e0ff */
[----:B------:R-:W-:-:S03]  /*5410*/  @!P3 FADD R46, R46, R22 ;  /* 0x000000162e2eb221 */ /* 0x000fc60000000000 */
[----:B------:R-:W-:Y:S01]  /*5420*/  IADD3.X R45, PT, PT, RZ, R19, RZ, P2, !PT ;  /* 0x00000013ff2d7210 */ /* 0x000fe200017fe4ff */
[----:B------:R-:W-:Y:S08]  /*5430*/  BRA `(.L_x_169) ;  /* 0xffffffe000c07947 */ /* 0x000ff0000383ffff */
.L_x_119:
[----:B------:R-:W-:Y:S01]  /*5440*/  BSSY B0, `(.L_x_170) ;  /* 0x0000006000007945 */ /* 0x000fe20003800000 */
[----:B------:R-:W-:Y:S01]  /*5450*/  PLOP3.LUT P0, PT, P0, PT, PT, 0x8, 0x80 ;  /* 0x000000000080781c */ /* 0x000fe2000070e170 */
[----:B------:R-:W-:-:S12]  /*5460*/  IMAD.MOV.U32 R21, RZ, RZ, -0x1 ;  /* 0xffffffffff157424 */ /* 0x000fd800078e00ff */
[----:B------:R-:W-:Y:S05]  /*5470*/  WARPSYNC.COLLECTIVE R21, `(.L_x_171) ;  /* 0x0000000015087348 */ /* 0x000fea0003c00000 */
[----:B------:R-:W-:Y:S01]  /*5480*/  VOTE.ANY P0, P0 ;  /* 0x0000000000ff7806 */ /* 0x000fe20000000100 */
[----:B------:R-:W-:-:S12]  /*5490*/  ENDCOLLECTIVE ;  /* 0x000000000000791b */ /* 0x000fd80003800000 */
.L_x_171:
[----:B------:R-:W-:Y:S05]  /*54a0*/  BSYNC B0 ;  /* 0x0000000000007941 */ /* 0x000fea0003800000 */
.L_x_170:
[----:B------:R-:W-:Y:S05]  /*54b0*/  BRA `(.L_x_172) ;  /* 0xffffffe000c87947 */ /* 0x000fea000383ffff */
.L_x_121:
[----:B------:R-:W-:Y:S01]  /*54c0*/  BSSY B0, `(.L_x_173) ;  /* 0x0000006000007945 */ /* 0x000fe20003800000 */
[----:B------:R-:W-:Y:S02]  /*54d0*/  PLOP3.LUT P0, PT, P0, PT, PT, 0x8, 0x80 ;  /* 0x000000000080781c */ /* 0x000fe4000070e170 */
[----:B------:R-:W-:-:S11]  /*54e0*/  MOV R21, 0xffffffff ;  /* 0xffffffff00157802 */ /* 0x000fd60000000f00 */
[----:B------:R-:W-:Y:S05]  /*54f0*/  WARPSYNC.COLLECTIVE R21, `(.L_x_174) ;  /* 0x0000000015087348 */ /* 0x000fea0003c00000 */
[----:B------:R-:W-:Y:S01]  /*5500*/  VOTE.ANY P0, P0 ;  /* 0x0000000000ff7806 */ /* 0x000fe20000000100 */
[----:B------:R-:W-:-:S12]  /*5510*/  ENDCOLLECTIVE ;  /* 0x000000000000791b */ /* 0x000fd80003800000 */
.L_x_174:
[----:B------:R-:W-:Y:S05]  /*5520*/  BSYNC B0 ;  /* 0x0000000000007941 */ /* 0x000fea0003800000 */
.L_x_173:
[----:B------:R-:W-:Y:S05]  /*5530*/  BRA `(.L_x_175) ;  /* 0xffffffe4001c7947 */ /* 0x000fea000383ffff */
.L_x_123:
[----:B------:R-:W-:Y:S01]  /*5540*/  BSSY B0, `(.L_x_176) ;  /* 0x0000006000007945 */ /* 0x000fe20003800000 */
[----:B------:R-:W-:Y:S01]  /*5550*/  PLOP3.LUT P0, PT, P0, PT, PT, 0x8, 0x80 ;  /* 0x000000000080781c */ /* 0x000fe2000070e170 */
[----:B------:R-:W-:-:S12]  /*5560*/  IMAD.MOV.U32 R21, RZ, RZ, -0x1 ;  /* 0xffffffffff157424 */ /* 0x000fd800078e00ff */
[----:B------:R-:W-:Y:S05]  /*5570*/  WARPSYNC.COLLECTIVE R21, `(.L_x_177) ;  /* 0x0000000015087348 */ /* 0x000fea0003c00000 */
[----:B------:R-:W-:Y:S01]  /*5580*/  VOTE.ANY R21, PT, P0 ;  /* 0x0000000000157806 */ /* 0x000fe200000e0100 */
[----:B------:R-:W-:Y:S06]  /*5590*/  ENDCOLLECTIVE ;  /* 0x000000000000791b */ /* 0x000fec0003800000 */
.L_x_177:
[----:B------:R-:W-:Y:S05]  /*55a0*/  BSYNC B0 ;  /* 0x0000000000007941 */ /* 0x000fea0003800000 */
.L_x_176:
[----:B------:R-:W-:Y:S01]  /*55b0*/  LOP3.LUT R21, R21, 0x80000000, R26, 0xec, !PT ;  /* 0x8000000015157812 */ /* 0x000fe200078eec1a */
[----:B------:R-:W-:Y:S01]  /*55c0*/  IMAD.MOV.U32 R20, RZ, RZ, R19 ;  /* 0x000000ffff147224 */ /* 0x000fe200078e0013 */
[----:B------:R-:W-:Y:S02]  /*55d0*/  IADD3 R43, PT, PT, R43, -0x20, RZ ;  /* 0xffffffe02b2b7810 */ /* 0x000fe40007ffe0ff */
[----:B------:R-:W-:-:S04]  /*55e0*/  IADD3 R16, PT, PT, R21, -0x1, RZ ;  /* 0xffffffff15107810 */ /* 0x000fc80007ffe0ff */
[----:B------:R-:W-:Y:S01]  /*55f0*/  LOP3.LUT R48, R21, R16, RZ, 0xc, !PT ;  /* 0x0000001015307212 */ /* 0x000fe200078e0cff */
[----:B------:R-:W-:Y:S02]  /*5600*/  HFMA2 R16, -RZ, RZ, 0, 5.9604644775390625e-08 ;  /* 0x00000001ff107431 */ /* 0x000fe400000001ff */
[----:B------:R-:W-:Y:S01]  /*5610*/  IMAD.MOV.U32 R21, RZ, RZ, -0x1 ;  /* 0xffffffffff157424 */ /* 0x000fe200078e00ff */
[----:B------:R0:W1:Y:S02]  /*5620*/  POPC R17, R48 ;  /* 0x0000003000117309 */ /* 0x0000640000000000 */
[----:B0-----:R-:W-:-:S07]  /*5630*/  VIADD R48, R38, 0x10 ;  /* 0x0000001026307836 */ /* 0x001fce0000000000 */
[----:B-1----:R-:W-:Y:S05]  /*5640*/  WARPSYNC.COLLECTIVE R21, `(.L_x_178) ;  /* 0x0000000015087348 */ /* 0x002fea0003c00000 */
[----:B-1----:R0:W1:Y:S02]  /*5650*/  SHFL.DOWN P2, R22, R20, R16, R17 ;  /* 0x0800001014167389 */ /* 0x0020640000040011 */
[----:B01----:R-:W-:Y:S05]  /*5660*/  ENDCOLLECTIVE ;  /* 0x000000000000791b */ /* 0x003fea0003800000 */
.L_x_178:
[----:B------:R-:W-:Y:S02]  /*5670*/  ISETP.GE.AND P0, PT, R38, R17, PT ;  /* 0x000000112600720c */ /* 0x000fe40003f06270 */
[----:B------:R-:W-:-:S11]  /*5680*/  MOV R16, 0x2 ;  /* 0x0000000200107802 */ /* 0x000fd60000000f00 */
[----:B------:R-:W-:Y:S01]  /*5690*/  @!P0 FADD R19, R22, R19 ;  /* 0x0000001316138221 */ /* 0x000fe20000000000 */
[----:B------:R-:W-:-:S03]  /*56a0*/  IADD3 R22, PT, PT, R38, 0x2, RZ ;  /* 0x0000000226167810 */ /* 0x000fc60007ffe0ff */
[----:B------:R-:W-:Y:S01]  /*56b0*/  IMAD.MOV.U32 R20, RZ, RZ, R19 ;  /* 0x000000ffff147224 */ /* 0x000fe200078e0013 */
[----:B------:R-:W-:-:S13]  /*56c0*/  ISETP.GT.AND P0, PT, R22, R17, PT ;  /* 0x000000111600720c */ /* 0x000fda0003f04270 */
[----:B------:R-:W-:Y:S05]  /*56d0*/  WARPSYNC.COLLECTIVE R21, `(.L_x_179) ;  /* 0x0000000015087348 */ /* 0x000fea0003c00000 */
[----:B------:R0:W1:Y:S02]  /*56e0*/  SHFL.DOWN P2, R22, R20, R16, R17 ;  /* 0x0800001014167389 */ /* 0x0000640000040011 */
[----:B01----:R-:W-:Y:S05]  /*56f0*/  ENDCOLLECTIVE ;  /* 0x000000000000791b */ /* 0x003fea0003800000 */
.L_x_179:
        /* <DEDUP_REMOVED lines=8> */
.L_x_180:
[----:B------:R-:W-:Y:S02]  /*5780*/  HFMA2 R16, -RZ, RZ, 0, 4.76837158203125e-07 ;  /* 0x00000008ff107431 */ /* 0x000fe400000001ff */
[----:B------:R-:W-:Y:S01]  /*5790*/  @!P0 FADD R19, R19, R22 ;  /* 0x0000001613138221 */ /* 0x000fe20000000000 */
[----:B------:R-:W-:-:S03]  /*57a0*/  IADD3 R22, PT, PT, R38, 0x8, RZ ;  /* 0x0000000826167810 */ /* 0x000fc60007ffe0ff */
[----:B------:R-:W-:Y:S01]  /*57b0*/  IMAD.MOV.U32 R20, RZ, RZ, R19 ;  /* 0x000000ffff147224 */ /* 0x000fe200078e0013 */
[----:B------:R-:W-:-:S13]  /*57c0*/  ISETP.GT.AND P0, PT, R22, R17, PT ;  /* 0x000000111600720c */ /* 0x000fda0003f04270 */
[----:B------:R-:W-:Y:S05]  /*57d0*/  WARPSYNC.COLLECTIVE R21, `(.L_x_181) ;  /* 0x0000000015087348 */ /* 0x000fea0003c00000 */
[----:B------:R0:W1:Y:S02]  /*57e0*/  SHFL.DOWN P2, R22, R20, R16, R17 ;  /* 0x0800001014167389 */ /* 0x0000640000040011 */
[----:B01----:R-:W-:Y:S05]  /*57f0*/  ENDCOLLECTIVE ;  /* 0x000000000000791b */ /* 0x003fea0003800000 */
.L_x_181:
[----:B------:R-:W-:Y:S01]  /*5800*/  MOV R16, 0x10 ;  /* 0x0000001000107802 */ /* 0x000fe20000000f00 */
[----:B------:R-:W-:Y:S01]  /*5810*/  @!P0 FADD R19, R19, R22 ;  /* 0x0000001613138221 */ /* 0x000fe20000000000 */
[----:B------:R-:W-:-:S03]  /*5820*/  ISETP.GT.AND P0, PT, R48, R17, PT ;  /* 0x000000113000720c */ /* 0x000fc60003f04270 */
[----:B------:R-:W-:-:S10]  /*5830*/  IMAD.MOV.U32 R20, RZ, RZ, R19 ;  /* 0x000000ffff147224 */ /* 0x000fd400078e0013 */
[----:B------:R-:W-:Y:S05]  /*5840*/  WARPSYNC.COLLECTIVE R21, `(.L_x_182) ;  /* 0x0000000015087348 */ /* 0x000fea0003c00000 */
[----:B------:R0:W1:Y:S02]  /*5850*/  SHFL.DOWN P2, R22, R20, R16, R17 ;  /* 0x0800001014167389 */ /* 0x0000640000040011 */
[----:B01----:R-:W-:Y:S05]  /*5860*/  ENDCOLLECTIVE ;  /* 0x000000000000791b */ /* 0x003fea0003800000 */
.L_x_182:
[----:B------:R-:W-:Y:S01]  /*5870*/  @!P0 FADD R19, R19, R22 ;  /* 0x0000001613138221 */ /* 0x000fe20000000000 */
[----:B------:R-:W-:-:S03]  /*5880*/  ISETP.NE.AND P0, PT, R18, 0x65, PT ;  /* 0x000000651200780c */ /* 0x000fc60003f05270 */
[----:B------:R-:W-:-:S10]  /*5890*/  FADD R46, R19, R46 ;  /* 0x0000002e132e7221 */ /* 0x000fd40000000000 */
[----:B------:R-:W-:Y:S05]  /*58a0*/  WARPSYNC.COLLECTIVE R21, `(.L_x_183) ;  /* 0x0000000015087348 */ /* 0x000fea0003c00000 */
[----:B------:R-:W-:Y:S01]  /*58b0*/  VOTE.ALL P0, P0 ;  /* 0x0000000000ff7806 */ /* 0x000fe20000000000 */
[----:B------:R-:W-:-:S12]  /*58c0*/  ENDCOLLECTIVE ;  /* 0x000000000000791b */ /* 0x000fd80003800000 */
.L_x_183:
[----:B------:R-:W-:Y:S05]  /*58d0*/  BRA `(.L_x_184) ;  /* 0xffffffe000b47947 */ /* 0x000fea000383ffff */
.L_x_185:
        /* <DEDUP_REMOVED lines=10> */
.L_x_207:


//--------------------- .text._ZN3cub18CUB_300001_SM_10006detail4scan20DeviceScanInitKernelINS0_13ScanTileStateIfLb1EEEEEvT_i --------------------------
	.section	.text._ZN3cub18CUB_300001_SM_10006detail4scan20DeviceScanInitKernelINS0_13ScanTileStateIfLb1EEEEEvT_i,"ax",@progbits
	.align	128
        .global         _ZN3cub18CUB_300001_SM_10006detail4scan20DeviceScanInitKernelINS0_13ScanTileStateIfLb1EEEEEvT_i
        .type           _ZN3cub18CUB_300001_SM_10006detail4scan20DeviceScanInitKernelINS0_13ScanTileStateIfLb1EEEEEvT_i,@function
        .size           _ZN3cub18CUB_300001_SM_10006detail4scan20DeviceScanInitKernelINS0_13ScanTileStateIfLb1EEEEEvT_i,(.L_x_208 - _ZN3cub18CUB_300001_SM_10006detail4scan20DeviceScanInitKernelINS0_13ScanTileStateIfLb1EEEEEvT_i)
        .other          _ZN3cub18CUB_300001_SM_10006detail4scan20DeviceScanInitKernelINS0_13ScanTileStateIfLb1EEEEEvT_i,@"STO_CUDA_ENTRY STV_DEFAULT"
_ZN3cub18CUB_300001_SM_10006detail4scan20DeviceScanInitKernelINS0_13ScanTileStateIfLb1EEEEEvT_i:
.text._ZN3cub18CUB_300001_SM_10006detail4scan20DeviceScanInitKernelINS0_13ScanTileStateIfLb1EEEEEvT_i:
[----:B------:R-:W-:Y:S01]  /*0000*/  LDC R1, c[0x0][0x37c] ;  /* 0x0000df00ff017b82 */ /* 0x000fe20000000800 */
[----:B------:R-:W0:Y:S07]  /*0010*/  S2R R0, SR_TID.X ;  /* 0x0000000000007919 */ /* 0x000e2e0000002100 */
[----:B------:R-:W1:Y:S01]  /*0020*/  S2UR UR6, SR_CTAID.X ;  /* 0x00000000000679c3 */ /* 0x000e620000002500 */
[----:B------:R-:W2:Y:S07]  /*0030*/  LDCU UR4, c[0x0][0x388] ;  /* 0x00007100ff0477ac */ /* 0x000eae0008000800 */
[----:B------:R-:W1:Y:S01]  /*0040*/  LDC R5, c[0x0][0x360] ;  /* 0x0000d800ff057b82 */ /* 0x000e620000000800 */
[----:B0-----:R-:W-:Y:S01]  /*0050*/  ISETP.GT.U32.AND P0, PT, R0, 0x1f, PT ;  /* 0x0000001f0000780c */ /* 0x001fe20003f04070 */
[----:B-1----:R-:W-:-:S03]  /*0060*/  IMAD R5, R5, UR6, R0 ;  /* 0x0000000605057c24 */ /* 0x002fc6000f8e0200 */
[----:B------:R-:W-:Y:S02]  /*0070*/  ISETP.NE.OR P0, PT, RZ, UR6, P0 ;  /* 0x00000006ff007c0c */ /* 0x000fe40008705670 */
[----:B--2---:R-:W-:Y:S01]  /*0080*/  ISETP.GE.AND P1, PT, R5, UR4, PT ;  /* 0x0000000405007c0c */ /* 0x004fe2000bf26270 */
[----:B------:R-:W0:-:S12]  /*0090*/  LDCU.64 UR4, c[0x0][0x358] ;  /* 0x00006b00ff0477ac */ /* 0x000e180008000a00 */
[----:B------:R-:W1:Y:S01]  /*00a0*/  @!P1 LDC.64 R2, c[0x0][0x380] ;  /* 0x0000e000ff029b82 */ /* 0x000e620000000a00 */
[----:B------:R-:W-:Y:S01]  /*00b0*/  @!P1 MOV R4, 0x63 ;  /* 0x0000006300049802 */ /* 0x000fe20000000f00 */
[----:B-1----:R-:W-:-:S04]  /*00c0*/  @!P1 IMAD.WIDE R2, R5, 0x8, R2 ;  /* 0x0000000805029825 */ /* 0x002fc800078e0202 */
[----:B------:R-:W-:-:S05]  /*00d0*/  HFMA2 R5, -RZ, RZ, 0, 0 ;  /* 0x00000000ff057431 */ /* 0x000fca00000001ff */
[----:B0-----:R0:W-:Y:S01]  /*00e0*/  @!P1 STG.E.64 desc[UR4][R2.64+0x100], R4 ;  /* 0x0001000402009986 */ /* 0x0011e2000c101b04 */
[----:B------:R-:W-:Y:S05]  /*00f0*/  @P0 EXIT ;  /* 0x000000000000094d */ /* 0x000fea0003800000 */
[----:B0-----:R-:W0:Y:S02]  /*0100*/  LDC.64 R2, c[0x0][0x380] ;  /* 0x0000e000ff027b82 */ /* 0x001e240000000a00 */
[----:B0-----:R-:W-:-:S05]  /*0110*/  IMAD.WIDE.U32 R2, R0, 0x8, R2 ;  /* 0x0000000800027825 */ /* 0x001fca00078e0002 */
[----:B------:R-:W-:Y:S01]  /*0120*/  STG.E.64 desc[UR4][R2.64], RZ ;  /* 0x000000ff02007986 */ /* 0x000fe2000c101b04 */
[----:B------:R-:W-:Y:S05]  /*0130*/  EXIT ;  /* 0x000000000000794d */ /* 0x000fea0003800000 */
.L_x_186:
        /* <DEDUP_REMOVED lines=12> */
.L_x_208:


//--------------------- .text._ZN3cub18CUB_300001_SM_10006detail8for_each13static_kernelINS2_12policy_hub_t12policy_500_tEmN6thrust24THRUST_300001_SM_1000_NS8cuda_cub20__uninitialized_fill7functorINS7_10device_ptrIfEEfEEEEvT0_T1_ --------------------------
	.section	.text._ZN3cub18CUB_300001_SM_10006detail8for_each13static_kernelINS2_12policy_hub_t12policy_500_tEmN6thrust24THRUST_300001_SM_1000_NS8cuda_cub20__uninitialized_fill7functorINS7_10device_ptrIfEEfEEEEvT0_T1_,"ax",@progbits
	.align	128
        .global         _ZN3cub18CUB_300001_SM_10006detail8for_each13static_kernelINS2_12policy_hub_t12policy_500_tEmN6thrust24THRUST_300001_SM_1000_NS8cuda_cub20__uninitialized_fill7functorINS7_10device_ptrIfEEfEEEEvT0_T1_
        .type           _ZN3cub18CUB_300001_SM_10006detail8for_each13static_kernelINS2_12policy_hub_t12policy_500_tEmN6thrust24THRUST_300001_SM_1000_NS8cuda_cub20__uninitialized_fill7functorINS7_10device_ptrIfEEfEEEEvT0_T1_,@function
        .size           _ZN3cub18CUB_300001_SM_10006detail8for_each13static_kernelINS2_12policy_hub_t12policy_500_tEmN6thrust24THRUST_300001_SM_1000_NS8cuda_cub20__uninitialized_fill7functorINS7_10device_ptrIfEEfEEEEvT0_T1_,(.L_x_209 - _ZN3cub18CUB_300001_SM_10006detail8for_each13static_kernelINS2_12policy_hub_t12policy_500_tEmN6thrust24THRUST_300001_SM_1000_NS8cuda_cub20__uninitialized_fill7functorINS7_10device_ptrIfEEfEEEEvT0_T1_)
        .other          _ZN3cub18CUB_300001_SM_10006detail8for_each13static_kernelINS2_12policy_hub_t12policy_500_tEmN6thrust24THRUST_300001_SM_1000_NS8cuda_cub20__uninitialized_fill7functorINS7_10device_ptrIfEEfEEEEvT0_T1_,@"STO_CUDA_ENTRY STV_DEFAULT"
_ZN3cub18CUB_300001_SM_10006detail8for_each13static_kernelINS2_12policy_hub_t12policy_500_tEmN6thrust24THRUST_300001_SM_1000_NS8cuda_cub20__uninitialized_fill7functorINS7_10device_ptrIfEEfEEEEvT0_T1_:
.text._ZN3cub18CUB_300001_SM_10006detail8for_each13static_kernelINS2_12policy_hub_t12policy_500_tEmN6thrust24THRUST_300001_SM_1000_NS8cuda_cub20__uninitialized_fill7functorINS7_10device_ptrIfEEfEEEEvT0_T1_:
[----:B------:R-:W-:Y:S08]  /*0000*/  LDC R1, c[0x0][0x37c] ;  /* 0x0000df00ff017b82 */ /* 0x000ff00000000800 */
[----:B------:R-:W0:Y:S01]  /*0010*/  S2UR UR4, SR_CTAID.X ;  /* 0x00000000000479c3 */ /* 0x000e220000002500 */
[----:B------:R-:W1:Y:S01]  /*0020*/  LDCU.64 UR6, c[0x0][0x380] ;  /* 0x00007000ff0677ac */ /* 0x000e620008000a00 */
[----:B------:R-:W2:Y:S01]  /*0030*/  LDCU.64 UR8, c[0x0][0x358] ;  /* 0x00006b00ff0877ac */ /* 0x000ea20008000a00 */
[----:B0-----:R-:W-:-:S04]  /*0040*/  UIMAD.WIDE.U32 UR4, UR4, 0x200, URZ ;  /* 0x00000200040478a5 */ /* 0x001fc8000f8e00ff */
[----:B-1----:R-:W-:-:S04]  /*0050*/  UIADD3 UR6, UP0, UPT, -UR4, UR6, URZ ;  /* 0x0000000604067290 */ /* 0x002fc8000ff1e1ff */
[----:B------:R-:W-:Y:S02]  /*0060*/  UIADD3.X UR7, UPT, UPT, ~UR5, UR7, URZ, UP0, !UPT ;  /* 0x0000000705077290 */ /* 0x000fe400087fe5ff */
[----:B------:R-:W-:-:S04]  /*0070*/  UISETP.GE.U32.AND UP0, UPT, UR6, 0x200, UPT ;  /* 0x000002000600788c */ /* 0x000fc8000bf06070 */
[----:B------:R-:W-:-:S09]  /*0080*/  UISETP.GE.U32.AND.EX UP0, UPT, UR7, URZ, UPT, UP0 ;  /* 0x000000ff0700728c */ /* 0x000fd2000bf06100 */
[----:B--2---:R-:W-:Y:S05]  /*0090*/  BRA.U !UP0, `(.L_x_187) ;  /* 0x0000000108287547 */ /* 0x004fea000b800000 */
[----:B------:R-:W0:Y:S01]  /*00a0*/  S2R R0, SR_TID.X ;  /* 0x0000000000007919 */ /* 0x000e220000002100 */
[----:B------:R-:W1:Y:S01]  /*00b0*/  LDCU.64 UR6, c[0x0][0x388] ;  /* 0x00007100ff0677ac */ /* 0x000e620008000a00 */
[----:B------:R-:W2:Y:S01]  /*00c0*/  LDC R5, c[0x0][0x390] ;  /* 0x0000e400ff057b82 */ /* 0x000ea20000000800 */
[----:B0-----:R-:W-:-:S05]  /*00d0*/  IADD3 R0, P0, PT, R0, UR4, RZ ;  /* 0x0000000400007c10 */ /* 0x001fca000ff1e0ff */
[----:B------:R-:W-:Y:S01]  /*00e0*/  IMAD.X R3, RZ, RZ, UR5, P0 ;  /* 0x00000005ff037e24 */ /* 0x000fe200080e06ff */
[----:B-1----:R-:W-:-:S04]  /*00f0*/  LEA R2, P0, R0, UR6, 0x2 ;  /* 0x0000000600027c11 */ /* 0x002fc8000f8010ff */
[----:B------:R-:W-:-:S05]  /*0100*/  LEA.HI.X R3, R0, UR7, R3, 0x2, P0 ;  /* 0x0000000700037c11 */ /* 0x000fca00080f1403 */
[----:B--2---:R-:W-:Y:S04]  /*0110*/  STG.E desc[UR8][R2.64], R5 ;  /* 0x0000000502007986 */ /* 0x004fe8000c101908 */
[----:B------:R-:W-:Y:S01]  /*0120*/  STG.E desc[UR8][R2.64+0x400], R5 ;  /* 0x0004000502007986 */ /* 0x000fe2000c101908 */
[----:B------:R-:W-:Y:S05]  /*0130*/  EXIT ;  /* 0x000000000000794d */ /* 0x000fea0003800000 */
.L_x_187:
[----:B------:R-:W0:Y:S01]  /*0140*/  S2R R0, SR_TID.X ;  /* 0x0000000000007919 */ /* 0x000e220000002100 */
[----:B------:R-:W-:Y:S01]  /*0150*/  IMAD.U32 R2, RZ, RZ, UR7 ;  /* 0x00000007ff027e24 */ /* 0x000fe2000f8e00ff */
[----:B------:R-:W1:Y:S01]  /*0160*/  LDCU.64 UR10, c[0x0][0x388] ;  /* 0x00007100ff0a77ac */ /* 0x000e620008000a00 */
[----:B------:R-:W-:Y:S01]  /*0170*/  IMAD.U32 R4, RZ, RZ, UR7 ;  /* 0x00000007ff047e24 */ /* 0x000fe2000f8e00ff */
[----:B0-----:R-:W-:-:S04]  /*0180*/  ISETP.LT.U32.AND P0, PT, R0, UR6, PT ;  /* 0x0000000600007c0c */ /* 0x001fc8000bf01070 */
[----:B------:R-:W-:Y:S01]  /*0190*/  ISETP.GT.U32.AND.EX P0, PT, R2, RZ, PT, P0 ;  /* 0x000000ff0200720c */ /* 0x000fe20003f04100 */
[C---:B------:R-:W-:Y:S01]  /*01a0*/  VIADD R2, R0.reuse, 0x100 ;  /* 0x0000010000027836 */ /* 0x040fe20000000000 */
[----:B------:R-:W-:-:S04]  /*01b0*/  IADD3 R0, P2, PT, R0, UR4, RZ ;  /* 0x0000000400007c10 */ /* 0x000fc8000ff5e0ff */
[----:B------:R-:W-:Y:S01]  /*01c0*/  ISETP.LT.U32.AND P1, PT, R2, UR6, PT ;  /* 0x0000000602007c0c */ /* 0x000fe2000bf21070 */
[----:B------:R-:W-:Y:S01]  /*01d0*/  IMAD.X R3, RZ, RZ, UR5, P2 ;  /* 0x00000005ff037e24 */ /* 0x000fe200090e06ff */
[----:B-1----:R-:W-:Y:S02]  /*01e0*/  LEA R2, P2, R0, UR10, 0x2 ;  /* 0x0000000a00027c11 */ /* 0x002fe4000f8410ff */
[----:B------:R-:W-:Y:S02]  /*01f0*/  ISETP.GT.U32.AND.EX P1, PT, R4, RZ, PT, P1 ;  /* 0x000000ff0400720c */ /* 0x000fe40003f24110 */
[----:B------:R-:W-:Y:S01]  /*0200*/  LEA.HI.X R3, R0, UR11, R3, 0x2, P2 ;  /* 0x0000000b00037c11 */ /* 0x000fe200090f1403 */
[----:B------:R-:W0:Y:S04]  /*0210*/  @P0 LDC R5, c[0x0][0x390] ;  /* 0x0000e400ff050b82 */ /* 0x000e280000000800 */
[----:B0-----:R0:W-:Y:S06]  /*0220*/  @P0 STG.E desc[UR8][R2.64], R5 ;  /* 0x0000000502000986 */ /* 0x0011ec000c101908 */
[----:B------:R-:W-:Y:S05]  /*0230*/  @!P1 EXIT ;  /* 0x000000000000994d */ /* 0x000fea0003800000 */
[----:B0-----:R-:W0:Y:S02]  /*0240*/  LDC R5, c[0x0][0x390] ;  /* 0x0000e400ff057b82 */ /* 0x001e240000000800 */
[----:B0-----:R-:W-:Y:S01]  /*0250*/  STG.E desc[UR8][R2.64+0x400], R5 ;  /* 0x0004000502007986 */ /* 0x001fe2000c101908 */
[----:B------:R-:W-:Y:S05]  /*0260*/  EXIT ;  /* 0x000000000000794d */ /* 0x000fea0003800000 */
.L_x_188:
        /* <DEDUP_REMOVED lines=9> */
.L_x_209:


//--------------------- .text._ZN3cub18CUB_300001_SM_10006detail11EmptyKernelIvEEvv --------------------------
	.section	.text._ZN3cub18CUB_300001_SM_10006detail11EmptyKernelIvEEvv,"ax",@progbits
	.align	128
        .global         _ZN3cub18CUB_300001_SM_10006detail11EmptyKernelIvEEvv
        .type           _ZN3cub18CUB_300001_SM_10006detail11EmptyKernelIvEEvv,@function
        .size           _ZN3cub18CUB_300001_SM_10006detail11EmptyKernelIvEEvv,(.L_x_210 - _ZN3cub18CUB_300001_SM_10006detail11EmptyKernelIvEEvv)
        .other          _ZN3cub18CUB_300001_SM_10006detail11EmptyKernelIvEEvv,@"STO_CUDA_ENTRY STV_DEFAULT"
_ZN3cub18CUB_300001_SM_10006detail11EmptyKernelIvEEvv:
.text._ZN3cub18CUB_300001_SM_10006detail11EmptyKernelIvEEvv:
[----:B------:R-:W-:Y:S01]  /*0000*/  LDC R1, c[0x0][0x37c] ;  /* 0x0000df00ff017b82 */ /* 0x000fe20000000800 */
[----:B------:R-:W-:Y:S05]  /*0010*/  EXIT ;  /* 0x000000000000794d */ /* 0x000fea0003800000 */
.L_x_189:
        /* <DEDUP_REMOVED lines=14> */
.L_x_210:


//--------------------- .text._Z8scan_addILi1024EEvPfS0_iS0_ --------------------------
	.section	.text._Z8scan_addILi1024EEvPfS0_iS0_,"ax",@progbits
	.align	128
        .global         _Z8scan_addILi1024EEvPfS0_iS0_
        .type           _Z8scan_addILi1024EEvPfS0_iS0_,@function
        .size           _Z8scan_addILi1024EEvPfS0_iS0_,(.L_x_211 - _Z8scan_addILi1024EEvPfS0_iS0_)
        .other          _Z8scan_addILi1024EEvPfS0_iS0_,@"STO_CUDA_ENTRY STV_DEFAULT"
_Z8scan_addILi1024EEvPfS0_iS0_:
.text._Z8scan_addILi1024EEvPfS0_iS0_:
[----:B------:R-:W-:Y:S01]  /*0000*/  LDC R1, c[0x0][0x37c] ;  /* 0x0000df00ff017b82 */ /* 0x000fe20000000800 */
[----:B------:R-:W0:Y:S01]  /*0010*/  S2R R5, SR_TID.X ;  /* 0x0000000000057919 */ /* 0x000e220000002100 */
[----:B------:R-:W1:Y:S01]  /*0020*/  LDCU.64 UR6, c[0x0][0x358] ;  /* 0x00006b00ff0677ac */ /* 0x000e620008000a00 */
[----:B------:R-:W2:Y:S01]  /*0030*/  S2R R0, SR_CTAID.X ;  /* 0x0000000000007919 */ /* 0x000ea20000002500 */
[----:B------:R-:W3:Y:S01]  /*0040*/  LDCU UR4, c[0x0][0x360] ;  /* 0x00006c00ff0477ac */ /* 0x000ee20008000800 */
[----:B------:R-:W4:Y:S01]  /*0050*/  LDCU UR5, c[0x0][0x390] ;  /* 0x00007200ff0577ac */ /* 0x000f220008000800 */
[----:B0-----:R-:W-:-:S13]  /*0060*/  ISETP.NE.AND P0, PT, R5, RZ, PT ;  /* 0x000000ff0500720c */ /* 0x001fda0003f05270 */
[----:B------:R-:W2:Y:S02]  /*0070*/  @!P0 LDC.64 R2, c[0x0][0x398] ;  /* 0x0000e600ff028b82 */ /* 0x000ea40000000a00 */
[----:B--2---:R-:W-:-:S06]  /*0080*/  @!P0 IMAD.WIDE.U32 R2, R0, 0x4, R2 ;  /* 0x0000000400028825 */ /* 0x004fcc00078e0002 */
[----:B-1----:R-:W2:Y:S01]  /*0090*/  @!P0 LDG.E R2, desc[UR6][R2.64] ;  /* 0x0000000602028981 */ /* 0x002ea2000c1e1900 */
[----:B---3--:R-:W-:Y:S01]  /*00a0*/  IMAD R5, R0, UR4, R5 ;  /* 0x0000000400057c24 */ /* 0x008fe2000f8e0205 */
[----:B------:R-:W-:Y:S01]  /*00b0*/  @!P0 MOV R0, 0x400 ;  /* 0x0000040000008802 */ /* 0x000fe20000000f00 */
[----:B------:R-:W-:Y:S01]  /*00c0*/  BSSY.RECONVERGENT B0, `(.L_x_190) ;  /* 0x000000b000007945 */ /* 0x000fe20003800200 */
[----:B------:R-:W0:Y:S02]  /*00d0*/  @!P0 S2R R7, SR_CgaCtaId ;  /* 0x0000000000078919 */ /* 0x000e240000008800 */
[----:B----4-:R-:W-:Y:S02]  /*00e0*/  ISETP.GE.AND P1, PT, R5, UR5, PT ;  /* 0x0000000505007c0c */ /* 0x010fe4000bf26270 */
[----:B0-----:R-:W-:Y:S01]  /*00f0*/  @!P0 LEA R7, R7, R0, 0x18 ;  /* 0x0000000007078211 */ /* 0x001fe200078ec0ff */
[----:B------:R-:W-:-:S04]  /*0100*/  HFMA2 R0, -RZ, RZ, 0, 0 ;  /* 0x00000000ff007431 */ /* 0x000fc800000001ff */
[----:B--2---:R0:W-:Y:S01]  /*0110*/  @!P0 STS [R7], R2 ;  /* 0x0000000207008388 */ /* 0x0041e20000000800 */
[----:B------:R-:W-:Y:S06]  /*0120*/  BAR.SYNC.DEFER_BLOCKING 0x0 ;  /* 0x0000000000007b1d */ /* 0x000fec0000010000 */
[----:B------:R-:W-:Y:S05]  /*0130*/  @P1 BRA `(.L_x_191) ;  /* 0x00000000000c1947 */ /* 0x000fea0003800000 */
[----:B0-----:R-:W0:Y:S02]  /*0140*/  LDC.64 R2, c[0x0][0x380] ;  /* 0x0000e000ff027b82 */ /* 0x001e240000000a00 */
[----:B0-----:R-:W-:-:S05]  /*0150*/  IMAD.WIDE R2, R5, 0x4, R2 ;  /* 0x0000000405027825 */ /* 0x001fca00078e0202 */
[----:B------:R1:W5:Y:S02]  /*0160*/  LDG.E R0, desc[UR6][R2.64] ;  /* 0x0000000602007981 */ /* 0x000364000c1e1900 */
.L_x_191:
[----:B------:R-:W-:Y:S05]  /*0170*/  BSYNC.RECONVERGENT B0 ;  /* 0x0000000000007941 */ /* 0x000fea0003800200 */
.L_x_190:
[----:B------:R-:W-:Y:S05]  /*0180*/  @P1 EXIT ;  /* 0x000000000000194d */ /* 0x000fea0003800000 */
[----:B------:R-:W2:Y:S01]  /*0190*/  S2UR UR5, SR_CgaCtaId ;  /* 0x00000000000579c3 */ /* 0x000ea20000008800 */
[----:B------:R-:W-:-:S07]  /*01a0*/  UMOV UR4, 0x400 ;  /* 0x0000040000047882 */ /* 0x000fce0000000000 */
[----:B01----:R-:W0:Y:S01]  /*01b0*/  LDC.64 R2, c[0x0][0x388] ;  /* 0x0000e200ff027b82 */ /* 0x003e220000000a00 */
[----:B--2---:R-:W-:Y:S01]  /*01c0*/  ULEA UR4, UR5, UR4, 0x18 ;  /* 0x0000000405047291 */ /* 0x004fe2000f8ec0ff */
[----:B0-----:R-:W-:-:S08]  /*01d0*/  IMAD.WIDE R2, R5, 0x4, R2 ;  /* 0x0000000405027825 */ /* 0x001fd000078e0202 */
[----:B------:R-:W0:Y:S02]  /*01e0*/  LDS R7, [UR4] ;  /* 0x00000004ff077984 */ /* 0x000e240008000800 */
[----:B0----5:R-:W-:-:S05]  /*01f0*/  FADD R7, R7, R0 ;  /* 0x0000000007077221 */ /* 0x021fca0000000000 */
[----:B------:R-:W-:Y:S01]  /*0200*/  STG.E desc[UR6][R2.64], R7 ;  /* 0x0000000702007986 */ /* 0x000fe2000c101906 */
[----:B------:R-:W-:Y:S05]  /*0210*/  EXIT ;  /* 0x000000000000794d */ /* 0x000fea0003800000 */
.L_x_192:
        /* <DEDUP_REMOVED lines=14> */
.L_x_211:


//--------------------- .text._Z16scan_multikernelILi1024EEvPfS0_iS0_ --------------------------
	.section	.text._Z16scan_multikernelILi1024EEvPfS0_iS0_,"ax",@progbits
	.align	128
        .global         _Z16scan_multikernelILi1024EEvPfS0_iS0_
        .type           _Z16scan_multikernelILi1024EEvPfS0_iS0_,@function
        .size           _Z16scan_multikernelILi1024EEvPfS0_iS0_,(.L_x_212 - _Z16scan_multikernelILi1024EEvPfS0_iS0_)
        .other          _Z16scan_multikernelILi1024EEvPfS0_iS0_,@"STO_CUDA_ENTRY STV_DEFAULT"
_Z16scan_multikernelILi1024EEvPfS0_iS0_:
.text._Z16scan_multikernelILi1024EEvPfS0_iS0_:
[----:B------:R-:W-:Y:S01]  /*0000*/  LDC R1, c[0x0][0x37c] ;  /* 0x0000df00ff017b82 */ /* 0x000fe20000000800 */
[----:B------:R-:W0:Y:S01]  /*0010*/  S2R R5, SR_TID.X ;  /* 0x0000000000057919 */ /* 0x000e220000002100 */
[----:B------:R-:W0:Y:S01]  /*0020*/  LDCU UR8, c[0x0][0x360] ;  /* 0x00006c00ff0877ac */ /* 0x000e220008000800 */
[----:B------:R-:W-:Y:S01]  /*0030*/  IMAD.MOV.U32 R3, RZ, RZ, RZ ;  /* 0x000000ffff037224 */ /* 0x000fe200078e00ff */
[----:B------:R-:W0:Y:S01]  /*0040*/  S2R R2, SR_CTAID.X ;  /* 0x0000000000027919 */ /* 0x000e220000002500 */
[----:B------:R-:W1:Y:S01]  /*0050*/  LDCU UR4, c[0x0][0x390] ;  /* 0x00007200ff0477ac */ /* 0x000e620008000800 */
[----:B------:R-:W2:Y:S01]  /*0060*/  LDCU.64 UR6, c[0x0][0x358] ;  /* 0x00006b00ff0677ac */ /* 0x000ea20008000a00 */
[----:B0-----:R-:W-:-:S05]  /*0070*/  IMAD R0, R2, UR8, R5 ;  /* 0x0000000802007c24 */ /* 0x001fca000f8e0205 */
[----:B-1----:R-:W-:-:S13]  /*0080*/  ISETP.GE.AND P4, PT, R0, UR4, PT ;  /* 0x0000000400007c0c */ /* 0x002fda000bf86270 */
[----:B------:R-:W0:Y:S02]  /*0090*/  @!P4 LDC.64 R6, c[0x0][0x380] ;  /* 0x0000e000ff06cb82 */ /* 0x000e240000000a00 */
[----:B0-----:R-:W-:-:S05]  /*00a0*/  @!P4 IMAD.WIDE R6, R0, 0x4, R6 ;  /* 0x000000040006c825 */ /* 0x001fca00078e0206 */
[----:B--2---:R-:W2:Y:S01]  /*00b0*/  @!P4 LDG.E R3, desc[UR6][R6.64] ;  /* 0x000000060603c981 */ /* 0x004ea2000c1e1900 */
[----:B------:R-:W-:Y:S01]  /*00c0*/  LOP3.LUT R4, R5, 0x1f, RZ, 0xc0, !PT ;  /* 0x0000001f05047812 */ /* 0x000fe200078ec0ff */
[----:B------:R-:W0:Y:S01]  /*00d0*/  S2UR UR5, SR_CgaCtaId ;  /* 0x00000000000579c3 */ /* 0x000e220000008800 */
[----:B------:R-:W-:Y:S02]  /*00e0*/  UMOV UR4, 0x400 ;  /* 0x0000040000047882 */ /* 0x000fe40000000000 */
[C---:B------:R-:W-:Y:S02]  /*00f0*/  ISETP.NE.AND P3, PT, R4.reuse, RZ, PT ;  /* 0x000000ff0400720c */ /* 0x040fe40003f65270 */
[C---:B------:R-:W-:Y:S02]  /*0100*/  ISETP.GE.U32.AND P2, PT, R4.reuse, 0x2, PT ;  /* 0x000000020400780c */ /* 0x040fe40003f46070 */
[C---:B------:R-:W-:Y:S02]  /*0110*/  ISETP.GE.U32.AND P1, PT, R4.reuse, 0x4, PT ;  /* 0x000000040400780c */ /* 0x040fe40003f26070 */
[----:B------:R-:W-:-:S02]  /*0120*/  ISETP.GE.U32.AND P0, PT, R4, 0x8, PT ;  /* 0x000000080400780c */ /* 0x000fc40003f06070 */
[----:B------:R-:W-:Y:S01]  /*0130*/  ISETP.NE.AND P5, PT, R4, 0x1f, PT ;  /* 0x0000001f0400780c */ /* 0x000fe20003fa5270 */
[----:B0-----:R-:W-:Y:S01]  /*0140*/  ULEA UR4, UR5, UR4, 0x18 ;  /* 0x0000000405047291 */ /* 0x001fe2000f8ec0ff */
[----:B--2---:R-:W0:Y:S02]  /*0150*/  SHFL.UP PT, R8, R3, 0x1, RZ ;  /* 0x0420000003087989 */ /* 0x004e2400000e00ff */
[----:B0-----:R-:W0:Y:S02]  /*0160*/  F2I.TRUNC.NTZ R8, R8 ;  /* 0x0000000800087305 */ /* 0x001e24000020f100 */
[----:B0-----:R-:W-:-:S05]  /*0170*/  I2FP.F32.S32 R10, R8 ;  /* 0x00000008000a7245 */ /* 0x001fca0000201400 */
[----:B------:R-:W-:-:S05]  /*0180*/  @P3 FADD R3, R10, R3 ;  /* 0x000000030a033221 */ /* 0x000fca0000000000 */
[----:B------:R-:W0:Y:S02]  /*0190*/  SHFL.UP PT, R9, R3, 0x2, RZ ;  /* 0x0440000003097989 */ /* 0x000e2400000e00ff */
[----:B0-----:R-:W0:Y:S02]  /*01a0*/  F2I.TRUNC.NTZ R9, R9 ;  /* 0x0000000900097305 */ /* 0x001e24000020f100 */
[----:B0-----:R-:W-:Y:S02]  /*01b0*/  I2FP.F32.S32 R10, R9 ;  /* 0x00000009000a7245 */ /* 0x001fe40000201400 */
[----:B------:R-:W-:-:S03]  /*01c0*/  SHF.R.U32.HI R9, RZ, 0x3, R5 ;  /* 0x00000003ff097819 */ /* 0x000fc60000011605 */
[----:B------:R-:W-:-:S05]  /*01d0*/  @P2 FADD R3, R3, R10 ;  /* 0x0000000a03032221 */ /* 0x000fca0000000000 */
[----:B------:R-:W0:Y:S02]  /*01e0*/  SHFL.UP PT, R6, R3, 0x4, RZ ;  /* 0x0480000003067989 */ /* 0x000e2400000e00ff */
[----:B0-----:R-:W0:Y:S02]  /*01f0*/  F2I.TRUNC.NTZ R6, R6 ;  /* 0x0000000600067305 */ /* 0x001e24000020f100 */
[----:B0-----:R-:W-:-:S05]  /*0200*/  I2FP.F32.S32 R8, R6 ;  /* 0x0000000600087245 */ /* 0x001fca0000201400 */
[----:B------:R-:W-:-:S05]  /*0210*/  @P1 FADD R3, R3, R8 ;  /* 0x0000000803031221 */ /* 0x000fca0000000000 */
[----:B------:R-:W0:Y:S02]  /*0220*/  SHFL.UP PT, R7, R3, 0x8, RZ ;  /* 0x0500000003077989 */ /* 0x000e2400000e00ff */
[----:B0-----:R-:W0:Y:S02]  /*0230*/  F2I.TRUNC.NTZ R7, R7 ;  /* 0x0000000700077305 */ /* 0x001e24000020f100 */
[----:B0-----:R-:W-:Y:S02]  /*0240*/  I2FP.F32.S32 R8, R7 ;  /* 0x0000000700087245 */ /* 0x001fe40000201400 */
[----:B------:R-:W-:-:S03]  /*0250*/  LOP3.LUT R7, R9, 0x7c, RZ, 0xc0, !PT ;  /* 0x0000007c09077812 */ /* 0x000fc600078ec0ff */
[----:B------:R-:W-:-:S05]  /*0260*/  @P0 FADD R3, R3, R8 ;  /* 0x0000000803030221 */ /* 0x000fca0000000000 */
[----:B------:R-:W0:Y:S02]  /*0270*/  SHFL.UP PT, R8, R3, 0x10, RZ ;  /* 0x0600000003087989 */ /* 0x000e2400000e00ff */
[----:B0-----:R-:W0:Y:S02]  /*0280*/  F2I.TRUNC.NTZ R8, R8 ;  /* 0x0000000800087305 */ /* 0x001e24000020f100 */
[----:B0-----:R-:W-:-:S05]  /*0290*/  I2FP.F32.S32 R6, R8 ;  /* 0x0000000800067245 */ /* 0x001fca0000201400 */
[----:B------:R-:W-:-:S05]  /*02a0*/  FADD R6, R3, R6 ;  /* 0x0000000603067221 */ /* 0x000fca0000000000 */
[----:B------:R0:W-:Y:S01]  /*02b0*/  @!P5 STS [R7+UR4], R6 ;  /* 0x000000060700d988 */ /* 0x0001e20008000804 */
[----:B------:R-:W-:Y:S01]  /*02c0*/  BAR.SYNC.DEFER_BLOCKING 0x0 ;  /* 0x0000000000007b1d */ /* 0x000fe20000010000 */
[----:B------:R-:W-:-:S13]  /*02d0*/  ISETP.GT.U32.AND P5, PT, R5, 0x1f, PT ;  /* 0x0000001f0500780c */ /* 0x000fda0003fa4070 */
[----:B0-----:R-:W-:Y:S05]  /*02e0*/  @P5 BRA `(.L_x_193) ;  /* 0x0000000000685947 */ /* 0x001fea0003800000 */
[C---:B------:R-:W-:Y:S01]  /*02f0*/  LEA R8, R4.reuse, UR4, 0x2 ;  /* 0x0000000404087c11 */ /* 0x040fe2000f8e10ff */
[----:B------:R-:W-:Y:S01]  /*0300*/  UMOV UR5, 0xffffffff ;  /* 0xffffffff00057882 */ /* 0x000fe20000000000 */
[----:B------:R-:W-:-:S03]  /*0310*/  ISETP.GE.U32.AND P5, PT, R4, 0x10, PT ;  /* 0x000000100400780c */ /* 0x000fc60003fa6070 */
[----:B------:R0:W1:Y:S01]  /*0320*/  LDS R9, [R8] ;  /* 0x0000000008097984 */ /* 0x0000620000000800 */
[----:B------:R-:W-:Y:S09]  /*0330*/  BRA.DIV UR5, `(.L_x_194) ;  /* 0x00000002059c7947 */ /* 0x000ff2000b800000 */
[----:B-1----:R-:W1:Y:S02]  /*0340*/  SHFL.UP PT, R10, R9, 0x1, RZ ;  /* 0x04200000090a7989 */ /* 0x002e6400000e00ff */
[----:B-1----:R-:W1:Y:S02]  /*0350*/  F2I.TRUNC.NTZ R10, R10 ;  /* 0x0000000a000a7305 */ /* 0x002e64000020f100 */
[----:B-1----:R-:W-:-:S05]  /*0360*/  I2FP.F32.S32 R12, R10 ;  /* 0x0000000a000c7245 */ /* 0x002fca0000201400 */
[----:B------:R-:W-:-:S05]  /*0370*/  @P3 FADD R9, R9, R12 ;  /* 0x0000000c09093221 */ /* 0x000fca0000000000 */
[----:B------:R-:W1:Y:S02]  /*0380*/  SHFL.UP PT, R11, R9, 0x2, RZ ;  /* 0x04400000090b7989 */ /* 0x000e6400000e00ff */
        /* <DEDUP_REMOVED lines=11> */
[----:B------:R1:W2:Y:S02]  /*0440*/  SHFL.UP PT, R11, R9, 0x10, RZ ;  /* 0x06000000090b7989 */ /* 0x0002a400000e00ff */
.L_x_200:
[----:B--2---:R-:W2:Y:S02]  /*0450*/  F2I.TRUNC.NTZ R11, R11 ;  /* 0x0000000b000b7305 */ /* 0x004ea4000020f100 */
[----:B--2---:R-:W-:-:S05]  /*0460*/  I2FP.F32.S32 R10, R11 ;  /* 0x0000000b000a7245 */ /* 0x004fca0000201400 */
[----:B-1----:R-:W-:-:S05]  /*0470*/  @P5 FADD R9, R9, R10 ;  /* 0x0000000a09095221 */ /* 0x002fca0000000000 */
[----:B------:R1:W-:Y:S02]  /*0480*/  STS [R8], R9 ;  /* 0x0000000908007388 */ /* 0x0003e40000000800 */
.L_x_193:
[----:B------:R-:W-:Y:S05]  /*0490*/  WARPSYNC.ALL ;  /* 0x0000000000007948 */ /* 0x000fea0003800000 */
[----:B------:R-:W-:Y:S01]  /*04a0*/  BAR.SYNC.DEFER_BLOCKING 0x0 ;  /* 0x0000000000007b1d */ /* 0x000fe20000010000 */
[----:B------:R-:W-:Y:S01]  /*04b0*/  ISETP.GE.U32.AND P0, PT, R5, 0x20, PT ;  /* 0x000000200500780c */ /* 0x000fe20003f06070 */
[----:B------:R-:W-:Y:S01]  /*04c0*/  IMAD.MOV.U32 R10, RZ, RZ, RZ ;  /* 0x000000ffff0a7224 */ /* 0x000fe200078e00ff */
[----:B------:R-:W-:Y:S01]  /*04d0*/  UIADD3 UR5, UPT, UPT, UR8, -0x1, URZ ;  /* 0xffffffff08057890 */ /* 0x000fe2000fffe0ff */
[----:B------:R-:W-:-:S04]  /*04e0*/  ISETP.GE.U32.AND P1, PT, R4, 0x10, PT ;  /* 0x000000100400780c */ /* 0x000fc80003f26070 */
[----:B------:R-:W-:-:S06]  /*04f0*/  FSEL R3, R3, R6, !P1 ;  /* 0x0000000603037208 */ /* 0x000fcc0004800000 */
[----:B------:R-:W2:Y:S01]  /*0500*/  @P0 LDS R10, [R7+UR4+-0x4] ;  /* 0xfffffc04070a0984 */ /* 0x000ea20008000800 */
[----:B------:R-:W-:-:S13]  /*0510*/  ISETP.NE.AND P0, PT, R5, UR5, PT ;  /* 0x0000000505007c0c */ /* 0x000fda000bf05270 */
[----:B01----:R-:W0:Y:S01]  /*0520*/  @!P0 LDC.64 R8, c[0x0][0x398] ;  /* 0x0000e600ff088b82 */ /* 0x003e220000000a00 */
[----:B--2---:R-:W-:Y:S01]  /*0530*/  FADD R5, R3, R10 ;  /* 0x0000000a03057221 */ /* 0x004fe20000000000 */
[----:B0-----:R-:W-:-:S05]  /*0540*/  @!P0 IMAD.WIDE.U32 R2, R2, 0x4, R8 ;  /* 0x0000000402028825 */ /* 0x001fca00078e0008 */
[----:B------:R0:W-:Y:S01]  /*0550*/  @!P0 STG.E desc[UR6][R2.64+0x4], R5 ;  /* 0x0000040502008986 */ /* 0x0001e2000c101906 */
[----:B------:R-:W-:Y:S05]  /*0560*/  @P4 EXIT ;  /* 0x000000000000494d */ /* 0x000fea0003800000 */
[----:B0-----:R-:W0:Y:S02]  /*0570*/  LDC.64 R2, c[0x0][0x388] ;  /* 0x0000e200ff027b82 */ /* 0x001e240000000a00 */
[----:B0-----:R-:W-:-:S05]  /*0580*/  IMAD.WIDE R2, R0, 0x4, R2 ;  /* 0x0000000400027825 */ /* 0x001fca00078e0202 */
[----:B------:R-:W-:Y:S01]  /*0590*/  STG.E desc[UR6][R2.64], R5 ;  /* 0x0000000502007986 */ /* 0x000fe2000c101906 */
[----:B------:R-:W-:Y:S05]  /*05a0*/  EXIT ;  /* 0x000000000000794d */ /* 0x000fea0003800000 */
.L_x_194:
[----:B------:R-:W-:Y:S02]  /*05b0*/  HFMA2 R18, -RZ, RZ, 0, 0 ;  /* 0x00000000ff127431 */ /* 0x000fe400000001ff */
[----:B-1----:R-:W-:Y:S02]  /*05c0*/  IMAD.MOV.U32 R16, RZ, RZ, R9 ;  /* 0x000000ffff107224 */ /* 0x002fe400078e0009 */
[----:B------:R-:W-:Y:S02]  /*05d0*/  IMAD.MOV.U32 R15, RZ, RZ, 0x1 ;  /* 0x00000001ff0f7424 */ /* 0x000fe400078e00ff */
[----:B------:R-:W-:-:S07]  /*05e0*/  IMAD.MOV.U32 R13, RZ, RZ, -0x1 ;  /* 0xffffffffff0d7424 */ /* 0x000fce00078e00ff */
[----:B0-----:R-:W-:Y:S05]  /*05f0*/  WARPSYNC.COLLECTIVE R13, `(.L_x_195) ;  /* 0x000000000d087348 */ /* 0x001fea0003c00000 */
[----:B------:R1:W2:Y:S02]  /*0600*/  SHFL.UP P6, R11, R16, R15, R18 ;  /* 0x0400000f100b7389 */ /* 0x0002a400000c0012 */
[----:B012---:R-:W-:Y:S05]  /*0610*/  ENDCOLLECTIVE ;  /* 0x000000000000791b */ /* 0x007fea0003800000 */
.L_x_195:
[----:B------:R-:W-:Y:S01]  /*0620*/  MOV R15, 0x2 ;  /* 0x00000002000f7802 */ /* 0x000fe20000000f00 */
[----:B------:R-:W-:-:S06]  /*0630*/  IMAD.MOV.U32 R10, RZ, RZ, R11 ;  /* 0x000000ffff0a7224 */ /* 0x000fcc00078e000b */
[----:B------:R-:W0:Y:S02]  /*0640*/  F2I.TRUNC.NTZ R10, R10 ;  /* 0x0000000a000a7305 */ /* 0x000e24000020f100 */
[----:B0-----:R-:W-:-:S05]  /*0650*/  I2FP.F32.S32 R12, R10 ;  /* 0x0000000a000c7245 */ /* 0x001fca0000201400 */
[----:B------:R-:W-:-:S04]  /*0660*/  @P3 FADD R9, R9, R12 ;  /* 0x0000000c09093221 */ /* 0x000fc80000000000 */
[----:B------:R-:W-:-:S07]  /*0670*/  IMAD.MOV.U32 R16, RZ, RZ, R9 ;  /* 0x000000ffff107224 */ /* 0x000fce00078e0009 */
[----:B------:R-:W-:Y:S05]  /*0680*/  WARPSYNC.COLLECTIVE R13, `(.L_x_196) ;  /* 0x000000000d087348 */ /* 0x000fea0003c00000 */
[----:B------:R0:W1:Y:S02]  /*0690*/  SHFL.UP P6, R11, R16, R15, R18 ;  /* 0x0400000f100b7389 */ /* 0x00006400000c0012 */
[----:B01----:R-:W-:Y:S05]  /*06a0*/  ENDCOLLECTIVE ;  /* 0x000000000000791b */ /* 0x003fea0003800000 */
.L_x_196:
[----:B------:R-:W-:Y:S01]  /*06b0*/  IMAD.MOV.U32 R15, RZ, RZ, 0x4 ;  /* 0x00000004ff0f7424 */ /* 0x000fe200078e00ff */
[----:B------:R-:W0:Y:S02]  /*06c0*/  F2I.TRUNC.NTZ R11, R11 ;  /* 0x0000000b000b7305 */ /* 0x000e24000020f100 */
[----:B0-----:R-:W-:-:S05]  /*06d0*/  I2FP.F32.S32 R12, R11 ;  /* 0x0000000b000c7245 */ /* 0x001fca0000201400 */
[----:B------:R-:W-:-:S04]  /*06e0*/  @P2 FADD R9, R9, R12 ;  /* 0x0000000c09092221 */ /* 0x000fc80000000000 */
[----:B------:R-:W-:-:S07]  /*06f0*/  IMAD.MOV.U32 R16, RZ, RZ, R9 ;  /* 0x000000ffff107224 */ /* 0x000fce00078e0009 */
[----:B------:R-:W-:Y:S05]  /*0700*/  WARPSYNC.COLLECTIVE R13, `(.L_x_197) ;  /* 0x000000000d087348 */ /* 0x000fea0003c00000 */
[----:B------:R0:W1:Y:S02]  /*0710*/  SHFL.UP P6, R11, R16, R15, R18 ;  /* 0x0400000f100b7389 */ /* 0x00006400000c0012 */
[----:B01----:R-:W-:Y:S05]  /*0720*/  ENDCOLLECTIVE ;  /* 0x000000000000791b */ /* 0x003fea0003800000 */
.L_x_197:
[----:B------:R-:W-:Y:S02]  /*0730*/  IMAD.MOV.U32 R15, RZ, RZ, 0x8 ;  /* 0x00000008ff0f7424 */ /* 0x000fe400078e00ff */
[----:B------:R-:W-:-:S06]  /*0740*/  IMAD.MOV.U32 R12, RZ, RZ, R11 ;  /* 0x000000ffff0c7224 */ /* 0x000fcc00078e000b */
[----:B------:R-:W0:Y:S02]  /*0750*/  F2I.TRUNC.NTZ R12, R12 ;  /* 0x0000000c000c7305 */ /* 0x000e24000020f100 */
[----:B0-----:R-:W-:-:S05]  /*0760*/  I2FP.F32.S32 R10, R12 ;  /* 0x0000000c000a7245 */ /* 0x001fca0000201400 */
[----:B------:R-:W-:-:S05]  /*0770*/  @P1 FADD R9, R9, R10 ;  /* 0x0000000a09091221 */ /* 0x000fca0000000000 */
[----:B------:R-:W-:-:S07]  /*0780*/  MOV R16, R9 ;  /* 0x0000000900107202 */ /* 0x000fce0000000f00 */
[----:B------:R-:W-:Y:S05]  /*0790*/  WARPSYNC.COLLECTIVE R13, `(.L_x_198) ;  /* 0x000000000d087348 */ /* 0x000fea0003c00000 */
[----:B------:R0:W1:Y:S02]  /*07a0*/  SHFL.UP P6, R11, R16, R15, R18 ;  /* 0x0400000f100b7389 */ /* 0x00006400000c0012 */
[----:B01----:R-:W-:Y:S05]  /*07b0*/  ENDCOLLECTIVE ;  /* 0x000000000000791b */ /* 0x003fea0003800000 */
.L_x_198:
        /* <DEDUP_REMOVED lines=9> */
.L_x_199:
[----:B------:R-:W-:Y:S05]  /*0850*/  BRA `(.L_x_200) ;  /* 0xfffffff800fc7947 */ /* 0x000fea000383ffff */
.L_x_201:
        /* <DEDUP_REMOVED lines=10> */
.L_x_212:


//--------------------- .text._Z13warp_reduce_2PfS_i --------------------------
	.section	.text._Z13warp_reduce_2PfS_i,"ax",@progbits
	.align	128
        .global         _Z13warp_reduce_2PfS_i
        .type           _Z13warp_reduce_2PfS_i,@function
        .size           _Z13warp_reduce_2PfS_i,(.L_x_213 - _Z13warp_reduce_2PfS_i)
        .other          _Z13warp_reduce_2PfS_i,@"STO_CUDA_ENTRY STV_DEFAULT"
_Z13warp_reduce_2PfS_i:
.text._Z13warp_reduce_2PfS_i:
        /* <DEDUP_REMOVED lines=12> */
[----:B------:R-:W-:Y:S01]  /*00c0*/  LOP3.LUT P0, RZ, R3, 0x1f, RZ, 0xc0, !PT ;  /* 0x0000001f03ff7812 */ /* 0x000fe2000780c0ff */
[----:B------:R-:W-:-:S06]  /*00d0*/  USHF.R.U32.HI UR4, URZ, 0x5, UR4 ;  /* 0x00000005ff047899 */ /* 0x000fcc0008011604 */
[----:B------:R-:W-:Y:S01]  /*00e0*/  ISETP.GE.U32.AND P1, PT, R3, UR4, PT ;  /* 0x0000000403007c0c */ /* 0x000fe2000bf26070 */
[----:B--2---:R-:W0:Y:S01]  /*00f0*/  SHFL.BFLY PT, R7, R2, 0x10, 0x1f ;  /* 0x0e001f0002077f89 */ /* 0x004e2200000e0000 */
[----:B------:R-:W-:Y:S08]  /*0100*/  F2I.TRUNC.NTZ R6, R2 ;  /* 0x0000000200067305 */ /* 0x000ff0000020f100 */
[----:B0-----:R-:W0:Y:S02]  /*0110*/  F2I.TRUNC.NTZ R7, R7 ;  /* 0x0000000700077305 */ /* 0x001e24000020f100 */
[----:B0-----:R-:W-:-:S05]  /*0120*/  IMAD.IADD R6, R6, 0x1, R7 ;  /* 0x0000000106067824 */ /* 0x001fca00078e0207 */
[----:B------:R-:W-:-:S04]  /*0130*/  I2FP.F32.S32 R6, R6 ;  /* 0x0000000600067245 */ /* 0x000fc80000201400 */
[----:B------:R-:W-:Y:S01]  /*0140*/  F2I.TRUNC.NTZ R8, R6 ;  /* 0x0000000600087305 */ /* 0x000fe2000020f100 */
[----:B------:R-:W0:Y:S07]  /*0150*/  SHFL.BFLY PT, R9, R6, 0x8, 0x1f ;  /* 0x0d001f0006097f89 */ /* 0x000e2e00000e0000 */
[----:B0-----:R-:W0:Y:S02]  /*0160*/  F2I.TRUNC.NTZ R9, R9 ;  /* 0x0000000900097305 */ /* 0x001e24000020f100 */
[----:B0-----:R-:W-:-:S02]  /*0170*/  IMAD.IADD R8, R8, 0x1, R9 ;  /* 0x0000000108087824 */ /* 0x001fc400078e0209 */
[----:B------:R-:W0:Y:S03]  /*0180*/  @!P1 S2R R9, SR_CgaCtaId ;  /* 0x0000000000099919 */ /* 0x000e260000008800 */
[----:B------:R-:W-:-:S04]  /*0190*/  I2FP.F32.S32 R8, R8 ;  /* 0x0000000800087245 */ /* 0x000fc80000201400 */
[----:B------:R1:W-:Y:S01]  /*01a0*/  F2I.TRUNC.NTZ R4, R8 ;  /* 0x0000000800047305 */ /* 0x0003e2000020f100 */
[----:B------:R1:W2:Y:S02]  /*01b0*/  SHFL.BFLY PT, R5, R8, 0x4, 0x1f ;  /* 0x0c801f0008057f89 */ /* 0x0002a400000e0000 */
[----:B-1----:R-:W1:Y:S05]  /*01c0*/  @!P0 S2R R8, SR_CgaCtaId ;  /* 0x0000000000088919 */ /* 0x002e6a0000008800 */
[----:B--2---:R-:W2:Y:S02]  /*01d0*/  F2I.TRUNC.NTZ R5, R5 ;  /* 0x0000000500057305 */ /* 0x004ea4000020f100 */
[----:B--2---:R-:W-:-:S05]  /*01e0*/  IMAD.IADD R4, R4, 0x1, R5 ;  /* 0x0000000104047824 */ /* 0x004fca00078e0205 */
[----:B------:R-:W-:-:S04]  /*01f0*/  I2FP.F32.S32 R4, R4 ;  /* 0x0000000400047245 */ /* 0x000fc80000201400 */
[----:B------:R2:W-:Y:S01]  /*0200*/  F2I.TRUNC.NTZ R2, R4 ;  /* 0x0000000400027305 */ /* 0x0005e2000020f100 */
[----:B------:R2:W3:Y:S02]  /*0210*/  SHFL.BFLY PT, R7, R4, 0x2, 0x1f ;  /* 0x0c401f0004077f89 */ /* 0x0004e400000e0000 */
[----:B--2---:R-:W-:-:S04]  /*0220*/  @!P0 SHF.R.U32.HI R4, RZ, 0x3, R3 ;  /* 0x00000003ff048819 */ /* 0x004fc80000011603 */
[----:B------:R-:W-:Y:S01]  /*0230*/  @!P0 LOP3.LUT R4, R4, 0x7c, RZ, 0xc0, !PT ;  /* 0x0000007c04048812 */ /* 0x000fe200078ec0ff */
[----:B---3--:R-:W2:Y:S02]  /*0240*/  F2I.TRUNC.NTZ R7, R7 ;  /* 0x0000000700077305 */ /* 0x008ea4000020f100 */
[----:B--2---:R-:W-:Y:S01]  /*0250*/  IMAD.IADD R2, R2, 0x1, R7 ;  /* 0x0000000102027824 */ /* 0x004fe200078e0207 */
[----:B------:R-:W-:-:S04]  /*0260*/  @!P0 MOV R7, 0x400 ;  /* 0x0000040000078802 */ /* 0x000fc80000000f00 */
[----:B------:R-:W-:Y:S02]  /*0270*/  I2FP.F32.S32 R2, R2 ;  /* 0x0000000200027245 */ /* 0x000fe40000201400 */
[----:B-1----:R-:W-:Y:S02]  /*0280*/  @!P0 LEA R7, R8, R7, 0x18 ;  /* 0x0000000708078211 */ /* 0x002fe400078ec0ff */
[----:B------:R1:W-:Y:S01]  /*0290*/  F2I.TRUNC.NTZ R5, R2 ;  /* 0x0000000200057305 */ /* 0x0003e2000020f100 */
[----:B------:R1:W2:Y:S01]  /*02a0*/  SHFL.BFLY PT, R6, R2, 0x1, 0x1f ;  /* 0x0c201f0002067f89 */ /* 0x0002a200000e0000 */
[----:B------:R-:W-:Y:S01]  /*02b0*/  @!P1 MOV R8, 0x400 ;  /* 0x0000040000089802 */ /* 0x000fe20000000f00 */
[----:B------:R-:W-:-:S03]  /*02c0*/  @!P0 IMAD.IADD R7, R4, 0x1, R7 ;  /* 0x0000000104078824 */ /* 0x000fc600078e0207 */
[----:B0-----:R-:W-:Y:S01]  /*02d0*/  @!P1 LEA R8, R9, R8, 0x18 ;  /* 0x0000000809089211 */ /* 0x001fe200078ec0ff */
[----:B-1----:R-:W-:Y:S01]  /*02e0*/  IMAD.MOV.U32 R2, RZ, RZ, RZ ;  /* 0x000000ffff027224 */ /* 0x002fe200078e00ff */
[----:B--2---:R-:W0:Y:S02]  /*02f0*/  F2I.TRUNC.NTZ R6, R6 ;  /* 0x0000000600067305 */ /* 0x004e24000020f100 */
[----:B0-----:R-:W-:-:S05]  /*0300*/  IMAD.IADD R5, R5, 0x1, R6 ;  /* 0x0000000105057824 */ /* 0x001fca00078e0206 */
[----:B------:R-:W-:Y:S01]  /*0310*/  @!P0 I2FP.F32.S32 R4, R5 ;  /* 0x0000000500048245 */ /* 0x000fe20000201400 */
[----:B------:R-:W-:-:S04]  /*0320*/  @!P1 IMAD R5, R3, 0x4, R8 ;  /* 0x0000000403059824 */ /* 0x000fc800078e0208 */
[----:B------:R-:W-:Y:S01]  /*0330*/  @!P0 STS [R7], R4 ;  /* 0x0000000407008388 */ /* 0x000fe20000000800 */
[----:B------:R-:W-:Y:S01]  /*0340*/  BAR.SYNC.DEFER_BLOCKING 0x0 ;  /* 0x0000000000007b1d */ /* 0x000fe20000010000 */
[----:B------:R-:W-:-:S05]  /*0350*/  ISETP.NE.AND P0, PT, R3, RZ, PT ;  /* 0x000000ff0300720c */ /* 0x000fca0003f05270 */
[----:B------:R-:W0:Y:S04]  /*0360*/  @!P1 LDS R2, [R5] ;  /* 0x0000000005029984 */ /* 0x000e280000000800 */
[----:B0-----:R-:W0:Y:S01]  /*0370*/  SHFL.BFLY PT, R8, R2, 0x10, 0x1f ;  /* 0x0e001f0002087f89 */ /* 0x001e2200000e0000 */
[----:B------:R-:W-:Y:S08]  /*0380*/  F2I.TRUNC.NTZ R6, R2 ;  /* 0x0000000200067305 */ /* 0x000ff0000020f100 */
[----:B0-----:R-:W0:Y:S02]  /*0390*/  F2I.TRUNC.NTZ R9, R8 ;  /* 0x0000000800097305 */ /* 0x001e24000020f100 */
[----:B0-----:R-:W-:-:S05]  /*03a0*/  IMAD.IADD R6, R6, 0x1, R9 ;  /* 0x0000000106067824 */ /* 0x001fca00078e0209 */
[----:B------:R-:W-:-:S04]  /*03b0*/  I2FP.F32.S32 R6, R6 ;  /* 0x0000000600067245 */ /* 0x000fc80000201400 */
[----:B------:R-:W-:Y:S01]  /*03c0*/  F2I.TRUNC.NTZ R9, R6 ;  /* 0x0000000600097305 */ /* 0x000fe2000020f100 */
[----:B------:R-:W0:Y:S07]  /*03d0*/  SHFL.BFLY PT, R10, R6, 0x8, 0x1f ;  /* 0x0d001f00060a7f89 */ /* 0x000e2e00000e0000 */
        /* <DEDUP_REMOVED lines=13> */
[----:B------:R0:W1:Y:S01]  /*04b0*/  F2I.TRUNC.NTZ R5, R2 ;  /* 0x0000000200057305 */ /* 0x000062000020f100 */
[----:B------:R0:W2:Y:S01]  /*04c0*/  SHFL.BFLY PT, R6, R2, 0x1, 0x1f ;  /* 0x0c201f0002067f89 */ /* 0x0000a200000e0000 */
[----:B------:R-:W-:Y:S06]  /*04d0*/  BAR.SYNC.DEFER_BLOCKING 0x0 ;  /* 0x0000000000007b1d */ /* 0x000fec0000010000 */
[----:B------:R-:W-:Y:S05]  /*04e0*/  @P0 EXIT ;  /* 0x000000000000094d */ /* 0x000fea0003800000 */
[----:B0-----:R-:W0:Y:S01]  /*04f0*/  LDC.64 R2, c[0x0][0x388] ;  /* 0x0000e200ff027b82 */ /* 0x001e220000000a00 */
[----:B--2---:R-:W1:Y:S02]  /*0500*/  F2I.TRUNC.NTZ R6, R6 ;  /* 0x0000000600067305 */ /* 0x004e64000020f100 */
[----:B-1----:R-:W-:-:S05]  /*0510*/  IMAD.IADD R5, R5, 0x1, R6 ;  /* 0x0000000105057824 */ /* 0x002fca00078e0206 */
[----:B------:R-:W-:Y:S01]  /*0520*/  I2FP.F32.S32 R5, R5 ;  /* 0x0000000500057245 */ /* 0x000fe20000201400 */
[----:B0-----:R-:W-:-:S05]  /*0530*/  IMAD.WIDE.U32 R2, R0, 0x4, R2 ;  /* 0x0000000400027825 */ /* 0x001fca00078e0002 */
[----:B------:R-:W-:Y:S01]  /*0540*/  STG.E desc[UR6][R2.64], R5 ;  /* 0x0000000502007986 */ /* 0x000fe2000c101906 */
[----:B------:R-:W-:Y:S05]  /*0550*/  EXIT ;  /* 0x000000000000794d */ /* 0x000fea0003800000 */
.L_x_202:
        /* <DEDUP_REMOVED lines=10> */
.L_x_213:


//--------------------- .text._Z11warp_reducePfS_i --------------------------
	.section	.text._Z11warp_reducePfS_i,"ax",@progbits
	.align	128
        .global         _Z11warp_reducePfS_i
        .type           _Z11warp_reducePfS_i,@function
        .size           _Z11warp_reducePfS_i,(.L_x_214 - _Z11warp_reducePfS_i)
        .other          _Z11warp_reducePfS_i,@"STO_CUDA_ENTRY STV_DEFAULT"
_Z11warp_reducePfS_i:
.text._Z11warp_reducePfS_i:
[----:B------:R-:W-:Y:S01]  /*0000*/  LDC R1, c[0x0][0x37c] ;  /* 0x0000df00ff017b82 */ /* 0x000fe20000000800 */
[----:B------:R-:W0:Y:S07]  /*0010*/  S2R R9, SR_TID.X ;  /* 0x0000000000097919 */ /* 0x000e2e0000002100 */
[----:B------:R-:W1:Y:S01]  /*0020*/  S2UR UR4, SR_CTAID.X ;  /* 0x00000000000479c3 */ /* 0x000e620000002500 */
[----:B------:R-:W1:Y:S01]  /*0030*/  LDCU UR5, c[0x0][0x360] ;  /* 0x00006c00ff0577ac */ /* 0x000e620008000800 */
[----:B------:R-:W-:Y:S01]  /*0040*/  IMAD.MOV.U32 R4, RZ, RZ, RZ ;  /* 0x000000ffff047224 */ /* 0x000fe200078e00ff */
[----:B------:R-:W2:Y:S01]  /*0050*/  LDCU UR6, c[0x0][0x390] ;  /* 0x00007200ff0677ac */ /* 0x000ea20008000800 */
[----:B-1----:R-:W-:-:S06]  /*0060*/  UIMAD UR4, UR4, UR5, URZ ;  /* 0x00000005040472a4 */ /* 0x002fcc000f8e02ff */
[----:B0-----:R-:W-:-:S05]  /*0070*/  VIADD R0, R9, UR4 ;  /* 0x0000000409007c36 */ /* 0x001fca0008000000 */
[----:B--2---:R-:W-:Y:S01]  /*0080*/  ISETP.GE.AND P0, PT, R0, UR6, PT ;  /* 0x0000000600007c0c */ /* 0x004fe2000bf06270 */
[----:B------:R-:W0:-:S12]  /*0090*/  LDCU.64 UR6, c[0x0][0x358] ;  /* 0x00006b00ff0677ac */ /* 0x000e180008000a00 */
[----:B------:R-:W1:Y:S02]  /*00a0*/  @!P0 LDC.64 R2, c[0x0][0x380] ;  /* 0x0000e000ff028b82 */ /* 0x000e640000000a00 */
[----:B-1----:R-:W-:-:S05]  /*00b0*/  @!P0 IMAD.WIDE R2, R0, 0x4, R2 ;  /* 0x0000000400028825 */ /* 0x002fca00078e0202 */
[----:B0-----:R-:W2:Y:S01]  /*00c0*/  @!P0 LDG.E R4, desc[UR6][R2.64] ;  /* 0x0000000602048981 */ /* 0x001ea2000c1e1900 */
[C---:B------:R-:W-:Y:S01]  /*00d0*/  LOP3.LUT P0, RZ, R9.reuse, 0x1f, RZ, 0xc0, !PT ;  /* 0x0000001f09ff7812 */ /* 0x040fe2000780c0ff */
[----:B------:R-:W-:Y:S01]  /*00e0*/  BSSY.RECONVERGENT B0, `(.L_x_203) ;  /* 0x0000025000007945 */ /* 0x000fe20003800200 */
[----:B------:R-:W-:-:S11]  /*00f0*/  ISETP.GE.U32.AND P1, PT, R9, UR5, PT ;  /* 0x0000000509007c0c */ /* 0x000fd6000bf26070 */
[----:B------:R-:W-:Y:S01]  /*0100*/  @!P0 LEA.HI R11, R9, UR4, RZ, 0x1b ;  /* 0x00000004090b8c11 */ /* 0x000fe2000f8fd8ff */
        /* <DEDUP_REMOVED lines=15> */
[----:B------:R0:W-:Y:S01]  /*0200*/  F2I.TRUNC.NTZ R2, R4 ;  /* 0x0000000400027305 */ /* 0x0001e2000020f100 */
[----:B------:R0:W1:Y:S02]  /*0210*/  SHFL.BFLY PT, R6, R4, 0x2, 0x1f ;  /* 0x0c401f0004067f89 */ /* 0x00006400000e0000 */
[----:B0-----:R-:W-:-:S05]  /*0220*/  IMAD.MOV.U32 R4, RZ, RZ, RZ ;  /* 0x000000ffff047224 */ /* 0x001fca00078e00ff */
[----:B-1----:R-:W0:Y:S02]  /*0230*/  F2I.TRUNC.NTZ R5, R6 ;  /* 0x0000000600057305 */ /* 0x002e24000020f100 */
[----:B0-----:R-:W-:-:S05]  /*0240*/  IMAD.IADD R2, R2, 0x1, R5 ;  /* 0x0000000102027824 */ /* 0x001fca00078e0205 */
[----:B------:R-:W-:Y:S02]  /*0250*/  I2FP.F32.S32 R5, R2 ;  /* 0x0000000200057245 */ /* 0x000fe40000201400 */
[----:B------:R-:W0:Y:S02]  /*0260*/  @!P0 LDC.64 R2, c[0x0][0x388] ;  /* 0x0000e200ff028b82 */ /* 0x000e240000000a00 */
[----:B------:R-:W-:Y:S01]  /*0270*/  F2I.TRUNC.NTZ R7, R5 ;  /* 0x0000000500077305 */ /* 0x000fe2000020f100 */
[----:B------:R-:W1:Y:S01]  /*0280*/  SHFL.BFLY PT, R8, R5, 0x1, 0x1f ;  /* 0x0c201f0005087f89 */ /* 0x000e6200000e0000 */
[----:B0-----:R-:W-:-:S06]  /*0290*/  @!P0 IMAD.WIDE.U32 R2, R11, 0x4, R2 ;  /* 0x000000040b028825 */ /* 0x001fcc00078e0002 */
[----:B-1----:R-:W0:Y:S02]  /*02a0*/  F2I.TRUNC.NTZ R8, R8 ;  /* 0x0000000800087305 */ /* 0x002e24000020f100 */
[----:B0-----:R-:W-:-:S04]  /*02b0*/  IADD3 R7, PT, PT, R7, R8, RZ ;  /* 0x0000000807077210 */ /* 0x001fc80007ffe0ff */
[----:B------:R-:W-:-:S05]  /*02c0*/  @!P0 I2FP.F32.S32 R7, R7 ;  /* 0x0000000700078245 */ /* 0x000fca0000201400 */
[----:B------:R0:W-:Y:S01]  /*02d0*/  @!P0 STG.E desc[UR6][R2.64], R7 ;  /* 0x0000000702008986 */ /* 0x0001e2000c101906 */
[----:B------:R-:W-:Y:S06]  /*02e0*/  BAR.SYNC.DEFER_BLOCKING 0x0 ;  /* 0x0000000000007b1d */ /* 0x000fec0000010000 */
[----:B------:R-:W-:Y:S05]  /*02f0*/  @P1 BRA `(.L_x_204) ;  /* 0x00000000000c1947 */ /* 0x000fea0003800000 */
[----:B0-----:R-:W0:Y:S02]  /*0300*/  LDC.64 R2, c[0x0][0x388] ;  /* 0x0000e200ff027b82 */ /* 0x001e240000000a00 */
[----:B0-----:R-:W-:-:S05]  /*0310*/  IMAD.WIDE.U32 R2, R0, 0x4, R2 ;  /* 0x0000000400027825 */ /* 0x001fca00078e0002 */
[----:B------:R1:W5:Y:S02]  /*0320*/  LDG.E R4, desc[UR6][R2.64] ;  /* 0x0000000602047981 */ /* 0x000364000c1e1900 */
.L_x_204:
[----:B------:R-:W-:Y:S05]  /*0330*/  BSYNC.RECONVERGENT B0 ;  /* 0x0000000000007941 */ /* 0x000fea0003800200 */
.L_x_203:
[----:B01---5:R-:W0:Y:S01]  /*0340*/  SHFL.BFLY PT, R2, R4, 0x10, 0x1f ;  /* 0x0e001f0004027f89 */ /* 0x023e2200000e0000 */
[----:B------:R-:W-:Y:S01]  /*0350*/  F2I.TRUNC.NTZ R0, R4 ;  /* 0x0000000400007305 */ /* 0x000fe2000020f100 */
[----:B------:R-:W-:-:S07]  /*0360*/  ISETP.NE.AND P0, PT, R9, RZ, PT ;  /* 0x000000ff0900720c */ /* 0x000fce0003f05270 */
        /* <DEDUP_REMOVED lines=11> */
[----:B0-----:R-:W-:-:S04]  /*0420*/  IADD3 R6, PT, PT, R6, R7, RZ ;  /* 0x0000000706067210 */ /* 0x001fc80007ffe0ff */
[----:B------:R-:W-:-:S04]  /*0430*/  I2FP.F32.S32 R6, R6 ;  /* 0x0000000600067245 */ /* 0x000fc80000201400 */
[----:B------:R-:W-:Y:S01]  /*0440*/  F2I.TRUNC.NTZ R2, R6 ;  /* 0x0000000600027305 */ /* 0x000fe2000020f100 */
[----:B------:R-:W0:Y:S07]  /*0450*/  SHFL.BFLY PT, R4, R6, 0x2, 0x1f ;  /* 0x0c401f0006047f89 */ /* 0x000e2e00000e0000 */
[----:B0-----:R-:W0:Y:S02]  /*0460*/  F2I.TRUNC.NTZ R11, R4 ;  /* 0x00000004000b7305 */ /* 0x001e24000020f100 */
[----:B0-----:R-:W-:-:S05]  /*0470*/  IMAD.IADD R2, R2, 0x1, R11 ;  /* 0x0000000102027824 */ /* 0x001fca00078e020b */
[----:B------:R-:W-:Y:S02]  /*0480*/  I2FP.F32.S32 R0, R2 ;  /* 0x0000000200007245 */ /* 0x000fe40000201400 */
[----:B------:R-:W0:Y:S02]  /*0490*/  @!P0 LDC.64 R2, c[0x0][0x388] ;  /* 0x0000e200ff028b82 */ /* 0x000e240000000a00 */
[----:B------:R-:W-:Y:S01]  /*04a0*/  F2I.TRUNC.NTZ R5, R0 ;  /* 0x0000000000057305 */ /* 0x000fe2000020f100 */
[----:B------:R-:W1:Y:S07]  /*04b0*/  SHFL.BFLY PT, R8, R0, 0x1, 0x1f ;  /* 0x0c201f0000087f89 */ /* 0x000e6e00000e0000 */
[----:B-1----:R-:W1:Y:S02]  /*04c0*/  F2I.TRUNC.NTZ R8, R8 ;  /* 0x0000000800087305 */ /* 0x002e64000020f100 */
[----:B-1----:R-:W-:-:S05]  /*04d0*/  IMAD.IADD R5, R5, 0x1, R8 ;  /* 0x0000000105057824 */ /* 0x002fca00078e0208 */
[----:B------:R-:W-:-:S05]  /*04e0*/  @!P0 I2FP.F32.S32 R5, R5 ;  /* 0x0000000500058245 */ /* 0x000fca0000201400 */
[----:B0-----:R-:W-:Y:S01]  /*04f0*/  @!P0 STG.E desc[UR6][R2.64], R5 ;  /* 0x0000000502008986 */ /* 0x001fe2000c101906 */
[----:B------:R-:W-:Y:S06]  /*0500*/  BAR.SYNC.DEFER_BLOCKING 0x0 ;  /* 0x0000000000007b1d */ /* 0x000fec0000010000 */
[----:B------:R-:W-:Y:S05]  /*0510*/  EXIT ;  /* 0x000000000000794d */ /* 0x000fea0003800000 */
.L_x_205:
        /* <DEDUP_REMOVED lines=14> */
.L_x_214:


//--------------------- .nv.shared._ZN3cub18CUB_300001_SM_10006detail4scan16DeviceScanKernelINS2_10policy_hubIfffmN4cuda3std3__44plusIvEEE10Policy1000EN6thrust24THRUST_300001_SM_1000_NS6detail15normal_iteratorINSD_10device_ptrIfEEEESI_NS0_13ScanTileStateIfLb1EEES9_NS0_8NullTypeEmfLb0ESL_EEvT0_T1_T2_iT3_T4_T5_ --------------------------
	.section	.nv.shared._ZN3cub18CUB_300001_SM_10006detail4scan16DeviceScanKernelINS2_10policy_hubIfffmN4cuda3std3__44plusIvEEE10Policy1000EN6thrust24THRUST_300001_SM_1000_NS6detail15normal_iteratorINSD_10device_ptrIfEEEESI_NS0_13ScanTileStateIfLb1EEES9_NS0_8NullTypeEmfLb0ESL_EEvT0_T1_T2_iT3_T4_T5_,"aw",@nobits
	.sectionflags	@""
	.align	16
.nv.shared._ZN3cub18CUB_300001_SM_10006detail4scan16DeviceScanKernelINS2_10policy_hubIfffmN4cuda3std3__44plusIvEEE10Policy1000EN6thrust24THRUST_300001_SM_1000_NS6detail15normal_iteratorINSD_10device_ptrIfEEEESI_NS0_13ScanTileStateIfLb1EEES9_NS0_8NullTypeEmfLb0ESL_EEvT0_T1_T2_iT3_T4_T5_:
	.zero		32656


//--------------------- .nv.shared.reserved.0     --------------------------
	.section	.nv.shared.reserved.0,"aw",@nobits
	.weak		__nv_reservedSMEM_offset_0_alias
	.size		__nv_reservedSMEM_offset_0_alias, 0, 64
	.other		__nv_reservedSMEM_offset_0_alias,@"STO_CUDA_RESERVED_SHARED STV_DEFAULT"
__nv_reservedSMEM_offset_0_alias:
	.zero		0
	.zero		64


//--------------------- .nv.global                --------------------------
	.section	.nv.global,"aw",@nobits
.nv.global:
	.type		_ZN34_INTERNAL_a665b3ab_4_k_cu_6f467f816thrust24THRUST_300001_SM_1000_NS3seqE,@object
	.size		_ZN34_INTERNAL_a665b3ab_4_k_cu_6f467f816thrust24THRUST_300001_SM_1000_NS3seqE,(_ZN34_INTERNAL_a665b3ab_4_k_cu_6f467f814cuda3std3__48in_placeE - _ZN34_INTERNAL_a665b3ab_4_k_cu_6f467f816thrust24THRUST_300001_SM_1000_NS3seqE)
_ZN34_INTERNAL_a665b3ab_4_k_cu_6f467f816thrust24THRUST_300001_SM_1000_NS3seqE:
	.zero		1
	.type		_ZN34_INTERNAL_a665b3ab_4_k_cu_6f467f814cuda3std3__48in_placeE,@object
	.size		_ZN34_INTERNAL_a665b3ab_4_k_cu_6f467f814cuda3std3__48in_placeE,(_ZN34_INTERNAL_a665b3ab_4_k_cu_6f467f814cuda3std6ranges3__45__cpo4sizeE - _ZN34_INTERNAL_a665b3ab_4_k_cu_6f467f814cuda3std3__48in_placeE)
_ZN34_INTERNAL_a665b3ab_4_k_cu_6f467f814cuda3std3__48in_placeE:
	.zero		1
	.type		_ZN34_INTERNAL_a665b3ab_4_k_cu_6f467f814cuda3std6ranges3__45__cpo4sizeE,@object
	.size		_ZN34_INTERNAL_a665b3ab_4_k_cu_6f467f814cuda3std6ranges3__45__cpo4sizeE,(_ZN34_INTERNAL_a665b3ab_4_k_cu_6f467f816thrust24THRUST_300001_SM_1000_NS12placeholders2_3E - _ZN34_INTERNAL_a665b3ab_4_k_cu_6f467f814cuda3std6ranges3__45__cpo4sizeE)
_ZN34_INTERNAL_a665b3ab_4_k_cu_6f467f814cuda3std6ranges3__45__cpo4sizeE:
	.zero		1
	.type		_ZN34_INTERNAL_a665b3ab_4_k_cu_6f467f816thrust24THRUST_300001_SM_1000_NS12placeholders2_3E,@object
	.size		_ZN34_INTERNAL_a665b3ab_4_k_cu_6f467f816thrust24THRUST_300001_SM_1000_NS12placeholders2_3E,(_ZN34_INTERNAL_a665b3ab_4_k_cu_6f467f814cuda3std3__45__cpo6cbeginE - _ZN34_INTERNAL_a665b3ab_4_k_cu_6f467f816thrust24THRUST_300001_SM_1000_NS12placeholders2_3E)
_ZN34_INTERNAL_a665b3ab_4_k_cu_6f467f816thrust24THRUST_300001_SM_1000_NS12placeholders2_3E:
	.zero		1
	.type		_ZN34_INTERNAL_a665b3ab_4_k_cu_6f467f814cuda3std3__45__cpo6cbeginE,@object
	.size		_ZN34_INTERNAL_a665b3ab_4_k_cu_6f467f814cuda3std3__45__cpo6cbeginE,(_ZN34_INTERNAL_a665b3ab_4_k_cu_6f467f814cuda3std6ranges3__45__cpo6cbeginE - _ZN34_INTERNAL_a665b3ab_4_k_cu_6f467f814cuda3std3__45__cpo6cbeginE)
_ZN34_INTERNAL_a665b3ab_4_k_cu_6f467f814cuda3std3__45__cpo6cbeginE:
	.zero		1
	.type		_ZN34_INTERNAL_a665b3ab_4_k_cu_6f467f814cuda3std6ranges3__45__cpo6cbeginE,@object
	.size		_ZN34_INTERNAL_a665b3ab_4_k_cu_6f467f814cuda3std6ranges3__45__cpo6cbeginE,(_ZN34_INTERNAL_a665b3ab_4_k_cu_6f467f816thrust24THRUST_300001_SM_1000_NS12placeholders2_7E - _ZN34_INTERNAL_a665b3ab_4_k_cu_6f467f814cuda3std6ranges3__45__cpo6cbeginE)
_ZN34_INTERNAL_a665b3ab_4_k_cu_6f467f814cuda3std6ranges3__45__cpo6cbeginE:
	.zero		1
	.type		_ZN34_INTERNAL_a665b3ab_4_k_cu_6f467f816thrust24THRUST_300001_SM_1000_NS12placeholders2_7E,@object
	.size		_ZN34_INTERNAL_a665b3ab_4_k_cu_6f467f816thrust24THRUST_300001_SM_1000_NS12placeholders2_7E,(_ZN34_INTERNAL_a665b3ab_4_k_cu_6f467f814cuda3std3__45__cpo7crbeginE - _ZN34_INTERNAL_a665b3ab_4_k_cu_6f467f816thrust24THRUST_300001_SM_1000_NS12placeholders2_7E)
_ZN34_INTERNAL_a665b3ab_4_k_cu_6f467f816thrust24THRUST_300001_SM_1000_NS12placeholders2_7E:
	.zero		1
	.type		_ZN34_INTERNAL_a665b3ab_4_k_cu_6f467f814cuda3std3__45__cpo7crbeginE,@object
	.size		_ZN34_INTERNAL_a665b3ab_4_k_cu_6f467f814cuda3std3__45__cpo7crbeginE,(_ZN34_INTERNAL_a665b3ab_4_k_cu_6f467f814cuda3std6ranges3__45__cpo4nextE - _ZN34_INTERNAL_a665b3ab_4_k_cu_6f467f814cuda3std3__45__cpo7crbeginE)
_ZN34_INTERNAL_a665b3ab_4_k_cu_6f467f814cuda3std3__45__cpo7crbeginE:
	.zero		1
	.type		_ZN34_INTERNAL_a665b3ab_4_k_cu_6f467f814cuda3std6ranges3__45__cpo4nextE,@object
	.size		_ZN34_INTERNAL_a665b3ab_4_k_cu_6f467f814cuda3std6ranges3__45__cpo4nextE,(_ZN34_INTERNAL_a665b3ab_4_k_cu_6f467f814cuda3std6ranges3__45__cpo4swapE - _ZN34_INTERNAL_a665b3ab_4_k_cu_6f467f814cuda3std6ranges3__45__cpo4nextE)
_ZN34_INTERNAL_a665b3ab_4_k_cu_6f467f814cuda3std6ranges3__45__cpo4nextE:
	.zero		1
	.type		_ZN34_INTERNAL_a665b3ab_4_k_cu_6f467f814cuda3std6ranges3__45__cpo4swapE,@object
	.size		_ZN34_INTERNAL_a665b3ab_4_k_cu_6f467f814cuda3std6ranges3__45__cpo4swapE,(_ZN34_INTERNAL_a665b3ab_4_k_cu_6f467f816thrust24THRUST_300001_SM_1000_NS8cuda_cub10par_nosyncE - _ZN34_INTERNAL_a665b3ab_4_k_cu_6f467f814cuda3std6ranges3__45__cpo4swapE)
_ZN34_INTERNAL_a665b3ab_4_k_cu_6f467f814cuda3std6ranges3__45__cpo4swapE:
	.zero		1
	.type		_ZN34_INTERNAL_a665b3ab_4_k_cu_6f467f816thrust24THRUST_300001_SM_1000_NS8cuda_cub10par_nosyncE,@object
	.size		_ZN34_INTERNAL_a665b3ab_4_k_cu_6f467f816thrust24THRUST_300001_SM_1000_NS8cuda_cub10par_nosyncE,(_ZN34_INTERNAL_a665b3ab_4_k_cu_6f467f816thrust24THRUST_300001_SM_1000_NS12placeholders2_9E - _ZN34_INTERNAL_a665b3ab_4_k_cu_6f467f816thrust24THRUST_300001_SM_1000_NS8cuda_cub10par_nosyncE)
_ZN34_INTERNAL_a665b3ab_4_k_cu_6f467f816thrust24THRUST_300001_SM_1000_NS8cuda_cub10par_nosyncE:
	.zero		1
	.type		_ZN34_INTERNAL_a665b3ab_4_k_cu_6f467f816thrust24THRUST_300001_SM_1000_NS12placeholders2_9E,@object
	.size		_ZN34_INTERNAL_a665b3ab_4_k_cu_6f467f816thrust24THRUST_300001_SM_1000_NS12placeholders2_9E,(_ZN34_INTERNAL_a665b3ab_4_k_cu_6f467f814cuda3std3__436_GLOBAL__N__a665b3ab_4_k_cu_6f467f816ignoreE - _ZN34_INTERNAL_a665b3ab_4_k_cu_6f467f816thrust24THRUST_300001_SM_1000_NS12placeholders2_9E)
_ZN34_INTERNAL_a665b3ab_4_k_cu_6f467f816thrust24THRUST_300001_SM_1000_NS12placeholders2_9E:
	.zero		1
	.type		_ZN34_INTERNAL_a665b3ab_4_k_cu_6f467f814cuda3std3__436_GLOBAL__N__a665b3ab_4_k_cu_6f467f816ignoreE,@object
	.size		_ZN34_INTERNAL_a665b3ab_4_k_cu_6f467f814cuda3std3__436_GLOBAL__N__a665b3ab_4_k_cu_6f467f816ignoreE,(_ZN34_INTERNAL_a665b3ab_4_k_cu_6f467f814cuda3std6ranges3__45__cpo4dataE - _ZN34_INTERNAL_a665b3ab_4_k_cu_6f467f814cuda3std3__436_GLOBAL__N__a665b3ab_4_k_cu_6f467f816ignoreE)
_ZN34_INTERNAL_a665b3ab_4_k_cu_6f467f814cuda3std3__436_GLOBAL__N__a665b3ab_4_k_cu_6f467f816ignoreE:
	.zero		1
	.type		_ZN34_INTERNAL_a665b3ab_4_k_cu_6f467f814cuda3std6ranges3__45__cpo4dataE,@object
	.size		_ZN34_INTERNAL_a665b3ab_4_k_cu_6f467f814cuda3std6ranges3__45__cpo4dataE,(_ZN34_INTERNAL_a665b3ab_4_k_cu_6f467f816thrust24THRUST_300001_SM_1000_NS12placeholders2_1E - _ZN34_INTERNAL_a665b3ab_4_k_cu_6f467f814cuda3std6ranges3__45__cpo4dataE)
_ZN34_INTERNAL_a665b3ab_4_k_cu_6f467f814cuda3std6ranges3__45__cpo4dataE:
	.zero		1
	.type		_ZN34_INTERNAL_a665b3ab_4_k_cu_6f467f816thrust24THRUST_300001_SM_1000_NS12placeholders2_1E,@object
	.size		_ZN34_INTERNAL_a665b3ab_4_k_cu_6f467f816thrust24THRUST_300001_SM_1000_NS12placeholders2_1E,(_ZN34_INTERNAL_a665b3ab_4_k_cu_6f467f814cuda3std3__45__cpo5beginE - _ZN34_INTERNAL_a665b3ab_4_k_cu_6f467f816thrust24THRUST_300001_SM_1000_NS12placeholders2_1E)
_ZN34_INTERNAL_a665b3ab_4_k_cu_6f467f816thrust24THRUST_300001_SM_1000_NS12placeholders2_1E:
	.zero		1
	.type		_ZN34_INTERNAL_a665b3ab_4_k_cu_6f467f814cuda3std3__45__cpo5beginE,@object
	.size		_ZN34_INTERNAL_a665b3ab_4_k_cu_6f467f814cuda3std3__45__cpo5beginE,(_ZN34_INTERNAL_a665b3ab_4_k_cu_6f467f814cuda3std6ranges3__45__cpo5beginE - _ZN34_INTERNAL_a665b3ab_4_k_cu_6f467f814cuda3std3__45__cpo5beginE)
_ZN34_INTERNAL_a665b3ab_4_k_cu_6f467f814cuda3std3__45__cpo5beginE:
	.zero		1
	.type		_ZN34_INTERNAL_a665b3ab_4_k_cu_6f467f814cuda3std6ranges3__45__cpo5beginE,@object
	.size		_ZN34_INTERNAL_a665b3ab_4_k_cu_6f467f814cuda3std6ranges3__45__cpo5beginE,(_ZN34_INTERNAL_a665b3ab_4_k_cu_6f467f816thrust24THRUST_300001_SM_1000_NS12placeholders2_5E - _ZN34_INTERNAL_a665b3ab_4_k_cu_6f467f814cuda3std6ranges3__45__cpo5beginE)
_ZN34_INTERNAL_a665b3ab_4_k_cu_6f467f814cuda3std6ranges3__45__cpo5beginE:
	.zero		1
	.type		_ZN34_INTERNAL_a665b3ab_4_k_cu_6f467f816thrust24THRUST_300001_SM_1000_NS12placeholders2_5E,@object
	.size		_ZN34_INTERNAL_a665b3ab_4_k_cu_6f467f816thrust24THRUST_300001_SM_1000_NS12placeholders2_5E,(_ZN34_INTERNAL_a665b3ab_4_k_cu_6f467f814cuda3std3__45__cpo6rbeginE - _ZN34_INTERNAL_a665b3ab_4_k_cu_6f467f816thrust24THRUST_300001_SM_1000_NS12placeholders2_5E)
_ZN34_INTERNAL_a665b3ab_4_k_cu_6f467f816thrust24THRUST_300001_SM_1000_NS12placeholders2_5E:
	.zero		1
	.type		_ZN34_INTERNAL_a665b3ab_4_k_cu_6f467f814cuda3std3__45__cpo6rbeginE,@object
	.size		_ZN34_INTERNAL_a665b3ab_4_k_cu_6f467f814cuda3std3__45__cpo6rbeginE,(_ZN34_INTERNAL_a665b3ab_4_k_cu_6f467f814cuda3std6ranges3__45__cpo7advanceE - _ZN34_INTERNAL_a665b3ab_4_k_cu_6f467f814cuda3std3__45__cpo6rbeginE)
_ZN34_INTERNAL_a665b3ab_4_k_cu_6f467f814cuda3std3__45__cpo6rbeginE:
	.zero		1
	.type		_ZN34_INTERNAL_a665b3ab_4_k_cu_6f467f814cuda3std6ranges3__45__cpo7advanceE,@object
	.size		_ZN34_INTERNAL_a665b3ab_4_k_cu_6f467f814cuda3std6ranges3__45__cpo7advanceE,(_ZN34_INTERNAL_a665b3ab_4_k_cu_6f467f814cuda3std3__47nulloptE - _ZN34_INTERNAL_a665b3ab_4_k_cu_6f467f814cuda3std6ranges3__45__cpo7advanceE)
_ZN34_INTERNAL_a665b3ab_4_k_cu_6f467f814cuda3std6ranges3__45__cpo7advanceE:
	.zero		1
	.type		_ZN34_INTERNAL_a665b3ab_4_k_cu_6f467f814cuda3std3__47nulloptE,@object
	.size		_ZN34_INTERNAL_a665b3ab_4_k_cu_6f467f814cuda3std3__47nulloptE,(_ZN34_INTERNAL_a665b3ab_4_k_cu_6f467f814cuda3std6ranges3__45__cpo8distanceE - _ZN34_INTERNAL_a665b3ab_4_k_cu_6f467f814cuda3std3__47nulloptE)
_ZN34_INTERNAL_a665b3ab_4_k_cu_6f467f814cuda3std3__47nulloptE:
	.zero		1
	.type		_ZN34_INTERNAL_a665b3ab_4_k_cu_6f467f814cuda3std6ranges3__45__cpo8distanceE,@object
	.size		_ZN34_INTERNAL_a665b3ab_4_k_cu_6f467f814cuda3std6ranges3__45__cpo8distanceE,(_ZN34_INTERNAL_a665b3ab_4_k_cu_6f467f816thrust24THRUST_300001_SM_1000_NS12placeholders3_10E - _ZN34_INTERNAL_a665b3ab_4_k_cu_6f467f814cuda3std6ranges3__45__cpo8distanceE)
_ZN34_INTERNAL_a665b3ab_4_k_cu_6f467f814cuda3std6ranges3__45__cpo8distanceE:
	.zero		1
	.type		_ZN34_INTERNAL_a665b3ab_4_k_cu_6f467f816thrust24THRUST_300001_SM_1000_NS12placeholders3_10E,@object
	.size		_ZN34_INTERNAL_a665b3ab_4_k_cu_6f467f816thrust24THRUST_300001_SM_1000_NS12placeholders3_10E,(_ZN34_INTERNAL_a665b3ab_4_k_cu_6f467f814cuda3std3__419piecewise_constructE - _ZN34_INTERNAL_a665b3ab_4_k_cu_6f467f816thrust24THRUST_300001_SM_1000_NS12placeholders3_10E)
_ZN34_INTERNAL_a665b3ab_4_k_cu_6f467f816thrust24THRUST_300001_SM_1000_NS12placeholders3_10E:
	.zero		1
	.type		_ZN34_INTERNAL_a665b3ab_4_k_cu_6f467f814cuda3std3__419piecewise_constructE,@object
	.size		_ZN34_INTERNAL_a665b3ab_4_k_cu_6f467f814cuda3std3__419piecewise_constructE,(_ZN34_INTERNAL_a665b3ab_4_k_cu_6f467f814cuda3std6ranges3__45__cpo5cdataE - _ZN34_INTERNAL_a665b3ab_4_k_cu_6f467f814cuda3std3__419piecewise_constructE)
_ZN34_INTERNAL_a665b3ab_4_k_cu_6f467f814cuda3std3__419piecewise_constructE:
	.zero		1
	.type		_ZN34_INTERNAL_a665b3ab_4_k_cu_6f467f814cuda3std6ranges3__45__cpo5cdataE,@object
	.size		_ZN34_INTERNAL_a665b3ab_4_k_cu_6f467f814cuda3std6ranges3__45__cpo5cdataE,(_ZN34_INTERNAL_a665b3ab_4_k_cu_6f467f816thrust24THRUST_300001_SM_1000_NS12placeholders2_2E - _ZN34_INTERNAL_a665b3ab_4_k_cu_6f467f814cuda3std6ranges3__45__cpo5cdataE)
_ZN34_INTERNAL_a665b3ab_4_k_cu_6f467f814cuda3std6ranges3__45__cpo5cdataE:
	.zero		1
	.type		_ZN34_INTERNAL_a665b3ab_4_k_cu_6f467f816thrust24THRUST_300001_SM_1000_NS12placeholders2_2E,@object
	.size		_ZN34_INTERNAL_a665b3ab_4_k_cu_6f467f816thrust24THRUST_300001_SM_1000_NS12placeholders2_2E,(_ZN34_INTERNAL_a665b3ab_4_k_cu_6f467f814cuda3std3__45__cpo3endE - _ZN34_INTERNAL_a665b3ab_4_k_cu_6f467f816thrust24THRUST_300001_SM_1000_NS12placeholders2_2E)
_ZN34_INTERNAL_a665b3ab_4_k_cu_6f467f816thrust24THRUST_300001_SM_1000_NS12placeholders2_2E:
	.zero		1
	.type		_ZN34_INTERNAL_a665b3ab_4_k_cu_6f467f814cuda3std3__45__cpo3endE,@object
	.size		_ZN34_INTERNAL_a665b3ab_4_k_cu_6f467f814cuda3std3__45__cpo3endE,(_ZN34_INTERNAL_a665b3ab_4_k_cu_6f467f814cuda3std6ranges3__45__cpo3endE - _ZN34_INTERNAL_a665b3ab_4_k_cu_6f467f814cuda3std3__45__cpo3endE)
_ZN34_INTERNAL_a665b3ab_4_k_cu_6f467f814cuda3std3__45__cpo3endE:
	.zero		1
	.type		_ZN34_INTERNAL_a665b3ab_4_k_cu_6f467f814cuda3std6ranges3__45__cpo3endE,@object
	.size		_ZN34_INTERNAL_a665b3ab_4_k_cu_6f467f814cuda3std6ranges3__45__cpo3endE,(_ZN34_INTERNAL_a665b3ab_4_k_cu_6f467f816thrust24THRUST_300001_SM_1000_NS12placeholders2_6E - _ZN34_INTERNAL_a665b3ab_4_k_cu_6f467f814cuda3std6ranges3__45__cpo3endE)
_ZN34_INTERNAL_a665b3ab_4_k_cu_6f467f814cuda3std6ranges3__45__cpo3endE:
	.zero		1
	.type		_ZN34_INTERNAL_a665b3ab_4_k_cu_6f467f816thrust24THRUST_300001_SM_1000_NS12placeholders2_6E,@object
	.size		_ZN34_INTERNAL_a665b3ab_4_k_cu_6f467f816thrust24THRUST_300001_SM_1000_NS12placeholders2_6E,(_ZN34_INTERNAL_a665b3ab_4_k_cu_6f467f814cuda3std3__45__cpo4rendE - _ZN34_INTERNAL_a665b3ab_4_k_cu_6f467f816thrust24THRUST_300001_SM_1000_NS12placeholders2_6E)
_ZN34_INTERNAL_a665b3ab_4_k_cu_6f467f816thrust24THRUST_300001_SM_1000_NS12placeholders2_6E:
	.zero		1
	.type		_ZN34_INTERNAL_a665b3ab_4_k_cu_6f467f814cuda3std3__45__cpo4rendE,@object
	.size		_ZN34_INTERNAL_a665b3ab_4_k_cu_6f467f814cuda3std3__45__cpo4rendE,(_ZN34_INTERNAL_a665b3ab_4_k_cu_6f467f814cuda3std6ranges3__45__cpo9iter_swapE - _ZN34_INTERNAL_a665b3ab_4_k_cu_6f467f814cuda3std3__45__cpo4rendE)
_ZN34_INTERNAL_a665b3ab_4_k_cu_6f467f814cuda3std3__45__cpo4rendE:
	.zero		1
	.type		_ZN34_INTERNAL_a665b3ab_4_k_cu_6f467f814cuda3std6ranges3__45__cpo9iter_swapE,@object
	.size		_ZN34_INTERNAL_a665b3ab_4_k_cu_6f467f814cuda3std6ranges3__45__cpo9iter_swapE,(_ZN34_INTERNAL_a665b3ab_4_k_cu_6f467f814cuda3std3__48unexpectE - _ZN34_INTERNAL_a665b3ab_4_k_cu_6f467f814cuda3std6ranges3__45__cpo9iter_swapE)
_ZN34_INTERNAL_a665b3ab_4_k_cu_6f467f814cuda3std6ranges3__45__cpo9iter_swapE:
	.zero		1
	.type		_ZN34_INTERNAL_a665b3ab_4_k_cu_6f467f814cuda3std3__48unexpectE,@object
	.size		_ZN34_INTERNAL_a665b3ab_4_k_cu_6f467f814cuda3std3__48unexpectE,(_ZN34_INTERNAL_a665b3ab_4_k_cu_6f467f816thrust24THRUST_300001_SM_1000_NS8cuda_cub3parE - _ZN34_INTERNAL_a665b3ab_4_k_cu_6f467f814cuda3std3__48unexpectE)
_ZN34_INTERNAL_a665b3ab_4_k_cu_6f467f814cuda3std3__48unexpectE:
	.zero		1
	.type		_ZN34_INTERNAL_a665b3ab_4_k_cu_6f467f816thrust24THRUST_300001_SM_1000_NS8cuda_cub3parE,@object
	.size		_ZN34_INTERNAL_a665b3ab_4_k_cu_6f467f816thrust24THRUST_300001_SM_1000_NS8cuda_cub3parE,(_ZN34_INTERNAL_a665b3ab_4_k_cu_6f467f816thrust24THRUST_300001_SM_1000_NS12placeholders2_4E - _ZN34_INTERNAL_a665b3ab_4_k_cu_6f467f816thrust24THRUST_300001_SM_1000_NS8cuda_cub3parE)
_ZN34_INTERNAL_a665b3ab_4_k_cu_6f467f816thrust24THRUST_300001_SM_1000_NS8cuda_cub3parE:
	.zero		1
	.type		_ZN34_INTERNAL_a665b3ab_4_k_cu_6f467f816thrust24THRUST_300001_SM_1000_NS12placeholders2_4E,@object
	.size		_ZN34_INTERNAL_a665b3ab_4_k_cu_6f467f816thrust24THRUST_300001_SM_1000_NS12placeholders2_4E,(_ZN34_INTERNAL_a665b3ab_4_k_cu_6f467f814cuda3std3__45__cpo4cendE - _ZN34_INTERNAL_a665b3ab_4_k_cu_6f467f816thrust24THRUST_300001_SM_1000_NS12placeholders2_4E)
_ZN34_INTERNAL_a665b3ab_4_k_cu_6f467f816thrust24THRUST_300001_SM_1000_NS12placeholders2_4E:
	.zero		1
	.type		_ZN34_INTERNAL_a665b3ab_4_k_cu_6f467f814cuda3std3__45__cpo4cendE,@object
	.size		_ZN34_INTERNAL_a665b3ab_4_k_cu_6f467f814cuda3std3__45__cpo4cendE,(_ZN34_INTERNAL_a665b3ab_4_k_cu_6f467f814cuda3std6ranges3__45__cpo4cendE - _ZN34_INTERNAL_a665b3ab_4_k_cu_6f467f814cuda3std3__45__cpo4cendE)
_ZN34_INTERNAL_a665b3ab_4_k_cu_6f467f814cuda3std3__45__cpo4cendE:
	.zero		1
	.type		_ZN34_INTERNAL_a665b3ab_4_k_cu_6f467f814cuda3std6ranges3__45__cpo4cendE,@object
	.size		_ZN34_INTERNAL_a665b3ab_4_k_cu_6f467f814cuda3std6ranges3__45__cpo4cendE,(_ZN34_INTERNAL_a665b3ab_4_k_cu_6f467f814cuda3std3__420unreachable_sentinelE - _ZN34_INTERNAL_a665b3ab_4_k_cu_6f467f814cuda3std6ranges3__45__cpo4cendE)
_ZN34_INTERNAL_a665b3ab_4_k_cu_6f467f814cuda3std6ranges3__45__cpo4cendE:
	.zero		1
	.type		_ZN34_INTERNAL_a665b3ab_4_k_cu_6f467f814cuda3std3__420unreachable_sentinelE,@object
	.size		_ZN34_INTERNAL_a665b3ab_4_k_cu_6f467f814cuda3std3__420unreachable_sentinelE,(_ZN34_INTERNAL_a665b3ab_4_k_cu_6f467f814cuda3std6ranges3__45__cpo5ssizeE - _ZN34_INTERNAL_a665b3ab_4_k_cu_6f467f814cuda3std3__420unreachable_sentinelE)
_ZN34_INTERNAL_a665b3ab_4_k_cu_6f467f814cuda3std3__420unreachable_sentinelE:
	.zero		1
	.type		_ZN34_INTERNAL_a665b3ab_4_k_cu_6f467f814cuda3std6ranges3__45__cpo5ssizeE,@object
	.size		_ZN34_INTERNAL_a665b3ab_4_k_cu_6f467f814cuda3std6ranges3__45__cpo5ssizeE,(_ZN34_INTERNAL_a665b3ab_4_k_cu_6f467f816thrust24THRUST_300001_SM_1000_NS12placeholders2_8E - _ZN34_INTERNAL_a665b3ab_4_k_cu_6f467f814cuda3std6ranges3__45__cpo5ssizeE)
_ZN34_INTERNAL_a665b3ab_4_k_cu_6f467f814cuda3std6ranges3__45__cpo5ssizeE:
	.zero		1
	.type		_ZN34_INTERNAL_a665b3ab_4_k_cu_6f467f816thrust24THRUST_300001_SM_1000_NS12placeholders2_8E,@object
	.size		_ZN34_INTERNAL_a665b3ab_4_k_cu_6f467f816thrust24THRUST_300001_SM_1000_NS12placeholders2_8E,(_ZN34_INTERNAL_a665b3ab_4_k_cu_6f467f814cuda3std3__45__cpo5crendE - _ZN34_INTERNAL_a665b3ab_4_k_cu_6f467f816thrust24THRUST_300001_SM_1000_NS12placeholders2_8E)
_ZN34_INTERNAL_a665b3ab_4_k_cu_6f467f816thrust24THRUST_300001_SM_1000_NS12placeholders2_8E:
	.zero		1
	.type		_ZN34_INTERNAL_a665b3ab_4_k_cu_6f467f814cuda3std3__45__cpo5crendE,@object
	.size		_ZN34_INTERNAL_a665b3ab_4_k_cu_6f467f814cuda3std3__45__cpo5crendE,(_ZN34_INTERNAL_a665b3ab_4_k_cu_6f467f814cuda3std6ranges3__45__cpo4prevE - _ZN34_INTERNAL_a665b3ab_4_k_cu_6f467f814cuda3std3__45__cpo5crendE)
_ZN34_INTERNAL_a665b3ab_4_k_cu_6f467f814cuda3std3__45__cpo5crendE:
	.zero		1
	.type		_ZN34_INTERNAL_a665b3ab_4_k_cu_6f467f814cuda3std6ranges3__45__cpo4prevE,@object
	.size		_ZN34_INTERNAL_a665b3ab_4_k_cu_6f467f814cuda3std6ranges3__45__cpo4prevE,(_ZN34_INTERNAL_a665b3ab_4_k_cu_6f467f814cuda3std6ranges3__45__cpo9iter_moveE - _ZN34_INTERNAL_a665b3ab_4_k_cu_6f467f814cuda3std6ranges3__45__cpo4prevE)
_ZN34_INTERNAL_a665b3ab_4_k_cu_6f467f814cuda3std6ranges3__45__cpo4prevE:
	.zero		1
	.type		_ZN34_INTERNAL_a665b3ab_4_k_cu_6f467f814cuda3std6ranges3__45__cpo9iter_moveE,@object
	.size		_ZN34_INTERNAL_a665b3ab_4_k_cu_6f467f814cuda3std6ranges3__45__cpo9iter_moveE,(_ZN34_INTERNAL_a665b3ab_4_k_cu_6f467f816thrust24THRUST_300001_SM_1000_NS6system6detail10sequential3seqE - _ZN34_INTERNAL_a665b3ab_4_k_cu_6f467f814cuda3std6ranges3__45__cpo9iter_moveE)
_ZN34_INTERNAL_a665b3ab_4_k_cu_6f467f814cuda3std6ranges3__45__cpo9iter_moveE:
	.zero		1
	.type		_ZN34_INTERNAL_a665b3ab_4_k_cu_6f467f816thrust24THRUST_300001_SM_1000_NS6system6detail10sequential3seqE,@object
	.size		_ZN34_INTERNAL_a665b3ab_4_k_cu_6f467f816thrust24THRUST_300001_SM_1000_NS6system6detail10sequential3seqE,(.L_31 - _ZN34_INTERNAL_a665b3ab_4_k_cu_6f467f816thrust24THRUST_300001_SM_1000_NS6system6detail10sequential3seqE)
_ZN34_INTERNAL_a665b3ab_4_k_cu_6f467f816thrust24THRUST_300001_SM_1000_NS6system6detail10sequential3seqE:
	.zero		1
.L_31:


//--------------------- .nv.shared._ZN3cub18CUB_300001_SM_10006detail4scan16DeviceScanKernelINS2_10policy_hubIfffjN4cuda3std3__44plusIvEEE10Policy1000EN6thrust24THRUST_300001_SM_1000_NS6detail15normal_iteratorINSD_10device_ptrIfEEEESI_NS0_13ScanTileStateIfLb1EEES9_NS0_8NullTypeEjfLb0ESL_EEvT0_T1_T2_iT3_T4_T5_ --------------------------
	.section	.nv.shared._ZN3cub18CUB_300001_SM_10006detail4scan16DeviceScanKernelINS2_10policy_hubIfffjN4cuda3std3__44plusIvEEE10Policy1000EN6thrust24THRUST_300001_SM_1000_NS6detail15normal_iteratorINSD_10device_ptrIfEEEESI_NS0_13ScanTileStateIfLb1EEES9_NS0_8NullTypeEjfLb0ESL_EEvT0_T1_T2_iT3_T4_T5_,"aw",@nobits
	.sectionflags	@""
	.align	16
.nv.shared._ZN3cub18CUB_300001_SM_10006detail4scan16DeviceScanKernelINS2_10policy_hubIfffjN4cuda3std3__44plusIvEEE10Policy1000EN6thrust24THRUST_300001_SM_1000_NS6detail15normal_iteratorINSD_10device_ptrIfEEEESI_NS0_13ScanTileStateIfLb1EEES9_NS0_8NullTypeEjfLb0ESL_EEvT0_T1_T2_iT3_T4_T5_:
	.zero		34832


//--------------------- .nv.shared._Z8scan_addILi1024EEvPfS0_iS0_ --------------------------
	.section	.nv.shared._Z8scan_addILi1024EEvPfS0_iS0_,"aw",@nobits
	.sectionflags	@""
	.align	4
.nv.shared._Z8scan_addILi1024EEvPfS0_iS0_:
	.zero		1028


//--------------------- .nv.shared._Z16scan_multikernelILi1024EEvPfS0_iS0_ --------------------------
	.section	.nv.shared._Z16scan_multikernelILi1024EEvPfS0_iS0_,"aw",@nobits
	.sectionflags	@""
	.align	4
.nv.shared._Z16scan_multikernelILi1024EEvPfS0_iS0_:
	.zero		1152


//--------------------- .nv.shared._Z13warp_reduce_2PfS_i --------------------------
	.section	.nv.shared._Z13warp_reduce_2PfS_i,"aw",@nobits
	.sectionflags	@""
	.align	4
.nv.shared._Z13warp_reduce_2PfS_i:
	.zero		1152


//--------------------- .nv.constant0._ZN3cub18CUB_300001_SM_10006detail4scan16DeviceScanKernelINS2_10policy_hubIfffmN4cuda3std3__44plusIvEEE10Policy1000EN6thrust24THRUST_300001_SM_1000_NS6detail15normal_iteratorINSD_10device_ptrIfEEEESI_NS0_13ScanTileStateIfLb1EEES9_NS0_8NullTypeEmfLb0ESL_EEvT0_T1_T2_iT3_T4_T5_ --------------------------
	.section	.nv.constant0._ZN3cub18CUB_300001_SM_10006detail4scan16DeviceScanKernelINS2_10policy_hubIfffmN4cuda3std3__44plusIvEEE10Policy1000EN6thrust24THRUST_300001_SM_1000_NS6detail15normal_iteratorINSD_10device_ptrIfEEEESI_NS0_13ScanTileStateIfLb1EEES9_NS0_8NullTypeEmfLb0ESL_EEvT0_T1_T2_iT3_T4_T5_,"a",@progbits
	.sectionflags	@""
	.align	4
.nv.constant0._ZN3cub18CUB_300001_SM_10006detail4scan16DeviceScanKernelINS2_10policy_hubIfffmN4cuda3std3__44plusIvEEE10Policy1000EN6thrust24THRUST_300001_SM_1000_NS6detail15normal_iteratorINSD_10device_ptrIfEEEESI_NS0_13ScanTileStateIfLb1EEES9_NS0_8NullTypeEmfLb0ESL_EEvT0_T1_T2_iT3_T4_T5_:
	.zero		936


//--------------------- .nv.constant0._ZN3cub18CUB_300001_SM_10006detail4scan16DeviceScanKernelINS2_10policy_hubIfffjN4cuda3std3__44plusIvEEE10Policy1000EN6thrust24THRUST_300001_SM_1000_NS6detail15normal_iteratorINSD_10device_ptrIfEEEESI_NS0_13ScanTileStateIfLb1EEES9_NS0_8NullTypeEjfLb0ESL_EEvT0_T1_T2_iT3_T4_T5_ --------------------------
	.section	.nv.constant0._ZN3cub18CUB_300001_SM_10006detail4scan16DeviceScanKernelINS2_10policy_hubIfffjN4cuda3std3__44plusIvEEE10Policy1000EN6thrust24THRUST_300001_SM_1000_NS6detail15normal_iteratorINSD_10device_ptrIfEEEESI_NS0_13ScanTileStateIfLb1EEES9_NS0_8NullTypeEjfLb0ESL_EEvT0_T1_T2_iT3_T4_T5_,"a",@progbits
	.sectionflags	@""
	.align	4
.nv.constant0._ZN3cub18CUB_300001_SM_10006detail4scan16DeviceScanKernelINS2_10policy_hubIfffjN4cuda3std3__44plusIvEEE10Policy1000EN6thrust24THRUST_300001_SM_1000_NS6detail15normal_iteratorINSD_10device_ptrIfEEEESI_NS0_13ScanTileStateIfLb1EEES9_NS0_8NullTypeEjfLb0ESL_EEvT0_T1_T2_iT3_T4_T5_:
	.zero		932


//--------------------- .nv.constant0._ZN3cub18CUB_300001_SM_10006detail4scan20DeviceScanInitKernelINS0_13ScanTileStateIfLb1EEEEEvT_i --------------------------
	.section	.nv.constant0._ZN3cub18CUB_300001_SM_10006detail4scan20DeviceScanInitKernelINS0_13ScanTileStateIfLb1EEEEEvT_i,"a",@progbits
	.sectionflags	@""
	.align	4
.nv.constant0._ZN3cub18CUB_300001_SM_10006detail4scan20DeviceScanInitKernelINS0_13ScanTileStateIfLb1EEEEEvT_i:
	.zero		908


//--------------------- .nv.constant0._ZN3cub18CUB_300001_SM_10006detail8for_each13static_kernelINS2_12policy_hub_t12policy_500_tEmN6thrust24THRUST_300001_SM_1000_NS8cuda_cub20__uninitialized_fill7functorINS7_10device_ptrIfEEfEEEEvT0_T1_ --------------------------
	.section	.nv.constant0._ZN3cub18CUB_300001_SM_10006detail8for_each13static_kernelINS2_12policy_hub_t12policy_500_tEmN6thrust24THRUST_300001_SM_1000_NS8cuda_cub20__uninitialized_fill7functorINS7_10device_ptrIfEEfEEEEvT0_T1_,"a",@progbits
	.sectionflags	@""
	.align	4
.nv.constant0._ZN3cub18CUB_300001_SM_10006detail8for_each13static_kernelINS2_12policy_hub_t12policy_500_tEmN6thrust24THRUST_300001_SM_1000_NS8cuda_cub20__uninitialized_fill7functorINS7_10device_ptrIfEEfEEEEvT0_T1_:
	.zero		920


//--------------------- .nv.constant0._ZN3cub18CUB_300001_SM_10006detail11EmptyKernelIvEEvv --------------------------
	.section	.nv.constant0._ZN3cub18CUB_300001_SM_10006detail11EmptyKernelIvEEvv,"a",@progbits
	.sectionflags	@""
	.align	4
.nv.constant0._ZN3cub18CUB_300001_SM_10006detail11EmptyKernelIvEEvv:
	.zero		896


//--------------------- .nv.constant0._Z8scan_addILi1024EEvPfS0_iS0_ --------------------------
	.section	.nv.constant0._Z8scan_addILi1024EEvPfS0_iS0_,"a",@progbits
	.sectionflags	@""
	.align	4
.nv.constant0._Z8scan_addILi1024EEvPfS0_iS0_:
	.zero		928


//--------------------- .nv.constant0._Z16scan_multikernelILi1024EEvPfS0_iS0_ --------------------------
	.section	.nv.constant0._Z16scan_multikernelILi1024EEvPfS0_iS0_,"a",@progbits
	.sectionflags	@""
	.align	4
.nv.constant0._Z16scan_multikernelILi1024EEvPfS0_iS0_:
	.zero		928


//--------------------- .nv.constant0._Z13warp_reduce_2PfS_i --------------------------
	.section	.nv.constant0._Z13warp_reduce_2PfS_i,"a",@progbits
	.sectionflags	@""
	.align	4
.nv.constant0._Z13warp_reduce_2PfS_i:
	.zero		916


//--------------------- .nv.constant0._Z11warp_reducePfS_i --------------------------
	.section	.nv.constant0._Z11warp_reducePfS_i,"a",@progbits
	.sectionflags	@""
	.align	4
.nv.constant0._Z11warp_reducePfS_i:
	.zero		916


//--------------------- SYMBOLS --------------------------

	.type		.nv.reservedSmem.offset0,@object
	.size		.nv.reservedSmem.offset0,0x4
	.type		.nv.reservedSmem.cap,@object
	.size		.nv.reservedSmem.cap,0x4
